// auto-generated by cutlass_sweep.gemm — config: {"arch": "sm_100", "cluster_m": 2, "cluster_n": 2, "dtype": "fp16", "stages": 0, "tile_k": 32, "tile_m": 256, "tile_n": 256}
#include "cutlass/cutlass.h"
#include "cutlass/gemm/collective/collective_builder.hpp"
#include "cutlass/gemm/device/gemm_universal_adapter.h"
#include "cutlass/gemm/kernel/gemm_universal.hpp"
#include "cutlass/epilogue/collective/collective_builder.hpp"

using ElemA = cutlass::half_t;
using ElemB = cutlass::half_t;
using ElemCD = cutlass::half_t;
using Acc  = float;
using TileShape    = cute::Shape<cute::_256, cute::_256, cute::_32>;
using ClusterShape = cute::Shape<cute::_2, cute::_2, cute::_1>;

using CollectiveEpilogue = typename cutlass::epilogue::collective::CollectiveBuilder<
    cutlass::arch::Sm100, cutlass::arch::OpClassTensorOp,
    TileShape, ClusterShape,
    cutlass::epilogue::collective::EpilogueTileAuto,
    Acc, Acc,
    ElemCD, cutlass::layout::RowMajor, 128 / cutlass::sizeof_bits<ElemCD>::value,
    ElemCD, cutlass::layout::RowMajor, 128 / cutlass::sizeof_bits<ElemCD>::value,
    cutlass::epilogue::collective::EpilogueScheduleAuto
  >::CollectiveOp;

using CollectiveMainloop = typename cutlass::gemm::collective::CollectiveBuilder<
    cutlass::arch::Sm100, cutlass::arch::OpClassTensorOp,
    ElemA, cutlass::layout::RowMajor, 128 / cutlass::sizeof_bits<ElemA>::value,
    ElemB, cutlass::layout::ColumnMajor, 128 / cutlass::sizeof_bits<ElemB>::value,
    Acc,
    TileShape, ClusterShape,
    cutlass::gemm::collective::StageCountAutoCarveout<static_cast<int>(sizeof(typename CollectiveEpilogue::SharedStorage))>,
    cutlass::gemm::collective::KernelScheduleAuto
  >::CollectiveOp;

using GemmKernel = cutlass::gemm::kernel::GemmUniversal<
    cute::Shape<int,int,int,int>,
    CollectiveMainloop,
    CollectiveEpilogue
>;
using Gemm = cutlass::gemm::device::GemmUniversalAdapter<GemmKernel>;

// Force the device kernel symbol into the cubin without needing a host main.
auto* _anchor = &cutlass::device_kernel<GemmKernel>;


// ===== COMPILED SASS (sm_100a) =====

	.target	sm_100a

	.elftype	@"ET_EXEC"


//--------------------- .note.nv.tkinfo           --------------------------
	.section	.note.nv.tkinfo,"",@"SHT_NOTE"
	.sectionflags	@"SHF_NOTE_NV_TKINFO"
	.tkinfo
        /*0018*/ 	.word	0x00000002
        /*0030*/ 	.string	""
        /*0030*/ 	.string	"ptxas"
        /*0030*/ 	.string	"Cuda compilation tools, release 13.0, V13.0.88"
        /*0030*/ 	.string	"Build cuda_13.0.r13.0/compiler.36424714_0"
        /*0030*/ 	.string	"-arch sm_100a -m 64 "



//--------------------- .note.nv.cuinfo           --------------------------
	.section	.note.nv.cuinfo,"",@"SHT_NOTE"
	.sectionflags	@"SHF_NOTE_NV_CUINFO"
        /*0018*/ 	.short	0x0002
        /*001a*/ 	.short	0x0064
        /*001c*/ 	.short	0x0082
	.zero		2


//--------------------- .nv.info                  --------------------------
	.section	.nv.info,"",@"SHT_CUDA_INFO"
	.align	4


	//----- nvinfo : EIATTR_REGCOUNT
	.align		4
        /*0000*/ 	.byte	0x04, 0x2f
        /*0002*/ 	.short	(.L_19 - .L_18)
	.align		4
.L_18:
        /*0004*/ 	.word	index@(_ZN7cutlass13device_kernelINS_4gemm6kernel13GemmUniversalIN4cute5tupleIJiiiiEEENS1_10collective13CollectiveMmaINS1_35MainloopSm100TmaUmmaWarpSpecializedILi10ELi2ELi2ENS5_IJNS4_1CILi2EEESB_NSA_ILi1EEEEEEEENS5_IJNSA_ILi256EEESF_NSA_ILi32EEEEEENS_6half_tENS5_IJlSC_lEEESI_SJ_NS4_8TiledMMAINS4_8MMA_AtomIJNS4_26SM100_MMA_F16BF16_2x1SM_SSISI_SI_fLi256ELi256ELNS4_4UMMA5MajorE0ELSO_0ELNSN_7ScaleInE0ELSP_0EEEEEENS4_6LayoutINS5_IJSC_SC_SC_EEENS5_IJNSA_ILi0EEESU_SU_EEEEENS5_IJNS4_10UnderscoreESX_SX_EEEEENS4_28SM100_TMA_2SM_LOAD_MULTICASTENS4_14ComposedLayoutINS4_7SwizzleILi2ELi4ELi3EEENS4_18smem_ptr_flag_bitsILi16EEENSS_INS5_IJNSA_ILi8EEESG_EEENS5_IJSG_SC_EEEEEEEvNS4_8identityENS4_18SM100_TMA_2SM_LOADES1A_vS1B_EENS_8epilogue10collective18CollectiveEpilogueINS1E_23Sm100TmaWarpSpecializedILi4ELi2ELi64ELb1ELb0EEEJNS5_IJNSA_ILi128EEESF_SG_EEENS5_IJNSS_IS1J_SC_EENSS_INSA_ILi64EEESC_EEEEESI_SJ_SI_SJ_NS1E_6fusion15FusionCallbacksIS1I_NS1P_17LinearCombinationISI_fSI_fLNS_15FloatRoundStyleE2EEES1K_S1O_JEEENS4_5SM1004TMEM4LOAD26SM100_TMEM_LOAD_32dp32b64xENS4_13SM90_TMA_LOADENS11_INS12_ILi3ELi4ELi3EEES15_NSS_INS5_IJS16_S1M_EEENS5_IJS1M_SC_EEEEEEENS4_39AutoVectorizingCopyWithAssumedAlignmentILi128EEENS4_14SM90_TMA_STOREES24_S26_S26_EEEvvEEEEvNT_6ParamsE)
        /*0008*/ 	.word	0x000000ad


	//----- nvinfo : EIATTR_FRAME_SIZE
	.align		4
.L_19:
        /*000c*/ 	.byte	0x04, 0x11
        /*000e*/ 	.short	(.L_21 - .L_20)
	.align		4
.L_20:
        /*0010*/ 	.word	index@($__internal_2_$__cuda_sm10x_tcgen05_guardrail_trap_unallocated_columns_being_dealloced)
        /*0014*/ 	.word	0x00000000


	//----- nvinfo : EIATTR_FRAME_SIZE
	.align		4
.L_21:
        /*0018*/ 	.byte	0x04, 0x11
        /*001a*/ 	.short	(.L_23 - .L_22)
	.align		4
.L_22:
        /*001c*/ 	.word	index@($__internal_1_$__cuda_sm10x_tcgen05_guardrail_trap_phase_invalid_during_alloc)
        /*0020*/ 	.word	0x00000000


	//----- nvinfo : EIATTR_FRAME_SIZE
	.align		4
.L_23:
        /*0024*/ 	.byte	0x04, 0x11
        /*0026*/ 	.short	(.L_25 - .L_24)
	.align		4
.L_24:
        /*0028*/ 	.word	index@($__internal_0_$__cuda_sm10x_tcgen05_guardrail_trap_col_being_dealloced_not_returned_by_alloc)
        /*002c*/ 	.word	0x00000000


	//----- nvinfo : EIATTR_FRAME_SIZE
	.align		4
.L_25:
        /*0030*/ 	.byte	0x04, 0x11
        /*0032*/ 	.short	(.L_27 - .L_26)
	.align		4
.L_26:
        /*0034*/ 	.word	index@(_ZN7cutlass13device_kernelINS_4gemm6kernel13GemmUniversalIN4cute5tupleIJiiiiEEENS1_10collective13CollectiveMmaINS1_35MainloopSm100TmaUmmaWarpSpecializedILi10ELi2ELi2ENS5_IJNS4_1CILi2EEESB_NSA_ILi1EEEEEEEENS5_IJNSA_ILi256EEESF_NSA_ILi32EEEEEENS_6half_tENS5_IJlSC_lEEESI_SJ_NS4_8TiledMMAINS4_8MMA_AtomIJNS4_26SM100_MMA_F16BF16_2x1SM_SSISI_SI_fLi256ELi256ELNS4_4UMMA5MajorE0ELSO_0ELNSN_7ScaleInE0ELSP_0EEEEEENS4_6LayoutINS5_IJSC_SC_SC_EEENS5_IJNSA_ILi0EEESU_SU_EEEEENS5_IJNS4_10UnderscoreESX_SX_EEEEENS4_28SM100_TMA_2SM_LOAD_MULTICASTENS4_14ComposedLayoutINS4_7SwizzleILi2ELi4ELi3EEENS4_18smem_ptr_flag_bitsILi16EEENSS_INS5_IJNSA_ILi8EEESG_EEENS5_IJSG_SC_EEEEEEEvNS4_8identityENS4_18SM100_TMA_2SM_LOADES1A_vS1B_EENS_8epilogue10collective18CollectiveEpilogueINS1E_23Sm100TmaWarpSpecializedILi4ELi2ELi64ELb1ELb0EEEJNS5_IJNSA_ILi128EEESF_SG_EEENS5_IJNSS_IS1J_SC_EENSS_INSA_ILi64EEESC_EEEEESI_SJ_SI_SJ_NS1E_6fusion15FusionCallbacksIS1I_NS1P_17LinearCombinationISI_fSI_fLNS_15FloatRoundStyleE2EEES1K_S1O_JEEENS4_5SM1004TMEM4LOAD26SM100_TMEM_LOAD_32dp32b64xENS4_13SM90_TMA_LOADENS11_INS12_ILi3ELi4ELi3EEES15_NSS_INS5_IJS16_S1M_EEENS5_IJS1M_SC_EEEEEEENS4_39AutoVectorizingCopyWithAssumedAlignmentILi128EEENS4_14SM90_TMA_STOREES24_S26_S26_EEEvvEEEEvNT_6ParamsE)
        /*0038*/ 	.word	0x00000000


	//----- nvinfo : EIATTR_MIN_STACK_SIZE
	.align		4
.L_27:
        /*003c*/ 	.byte	0x04, 0x12
        /*003e*/ 	.short	(.L_29 - .L_28)
	.align		4
.L_28:
        /*0040*/ 	.word	index@(_ZN7cutlass13device_kernelINS_4gemm6kernel13GemmUniversalIN4cute5tupleIJiiiiEEENS1_10collective13CollectiveMmaINS1_35MainloopSm100TmaUmmaWarpSpecializedILi10ELi2ELi2ENS5_IJNS4_1CILi2EEESB_NSA_ILi1EEEEEEEENS5_IJNSA_ILi256EEESF_NSA_ILi32EEEEEENS_6half_tENS5_IJlSC_lEEESI_SJ_NS4_8TiledMMAINS4_8MMA_AtomIJNS4_26SM100_MMA_F16BF16_2x1SM_SSISI_SI_fLi256ELi256ELNS4_4UMMA5MajorE0ELSO_0ELNSN_7ScaleInE0ELSP_0EEEEEENS4_6LayoutINS5_IJSC_SC_SC_EEENS5_IJNSA_ILi0EEESU_SU_EEEEENS5_IJNS4_10UnderscoreESX_SX_EEEEENS4_28SM100_TMA_2SM_LOAD_MULTICASTENS4_14ComposedLayoutINS4_7SwizzleILi2ELi4ELi3EEENS4_18smem_ptr_flag_bitsILi16EEENSS_INS5_IJNSA_ILi8EEESG_EEENS5_IJSG_SC_EEEEEEEvNS4_8identityENS4_18SM100_TMA_2SM_LOADES1A_vS1B_EENS_8epilogue10collective18CollectiveEpilogueINS1E_23Sm100TmaWarpSpecializedILi4ELi2ELi64ELb1ELb0EEEJNS5_IJNSA_ILi128EEESF_SG_EEENS5_IJNSS_IS1J_SC_EENSS_INSA_ILi64EEESC_EEEEESI_SJ_SI_SJ_NS1E_6fusion15FusionCallbacksIS1I_NS1P_17LinearCombinationISI_fSI_fLNS_15FloatRoundStyleE2EEES1K_S1O_JEEENS4_5SM1004TMEM4LOAD26SM100_TMEM_LOAD_32dp32b64xENS4_13SM90_TMA_LOADENS11_INS12_ILi3ELi4ELi3EEES15_NSS_INS5_IJS16_S1M_EEENS5_IJS1M_SC_EEEEEEENS4_39AutoVectorizingCopyWithAssumedAlignmentILi128EEENS4_14SM90_TMA_STOREES24_S26_S26_EEEvvEEEEvNT_6ParamsE)
        /*0044*/ 	.word	0x00000000
.L_29:


//--------------------- .nv.compat                --------------------------
	.section	.nv.compat,"",@"SHT_CUDA_COMPAT_INFO"
	.align	4
        /*0000*/ 	.byte	0x02, 0x09, 0x01, 0x00, 0x02, 0x02, 0x02, 0x00, 0x02, 0x05, 0x05, 0x00, 0x03, 0x07, 0x01, 0x01
        /*0010*/ 	.byte	0x02, 0x03, 0x01, 0x00, 0x02, 0x06, 0x01, 0x00, 0x04, 0x0b, 0x08, 0x00, 0x09, 0x00, 0x00, 0x00
        /*0020*/ 	.byte	0x00, 0x00, 0x00, 0x00


//--------------------- .nv.info._ZN7cutlass13device_kernelINS_4gemm6kernel13GemmUniversalIN4cute5tupleIJiiiiEEENS1_10collective13CollectiveMmaINS1_35MainloopSm100TmaUmmaWarpSpecializedILi10ELi2ELi2ENS5_IJNS4_1CILi2EEESB_NSA_ILi1EEEEEEEENS5_IJNSA_ILi256EEESF_NSA_ILi32EEEEEENS_6half_tENS5_IJlSC_lEEESI_SJ_NS4_8TiledMMAINS4_8MMA_AtomIJNS4_26SM100_MMA_F16BF16_2x1SM_SSISI_SI_fLi256ELi256ELNS4_4UMMA5MajorE0ELSO_0ELNSN_7ScaleInE0ELSP_0EEEEEENS4_6LayoutINS5_IJSC_SC_SC_EEENS5_IJNSA_ILi0EEESU_SU_EEEEENS5_IJNS4_10UnderscoreESX_SX_EEEEENS4_28SM100_TMA_2SM_LOAD_MULTICASTENS4_14ComposedLayoutINS4_7SwizzleILi2ELi4ELi3EEENS4_18smem_ptr_flag_bitsILi16EEENSS_INS5_IJNSA_ILi8EEESG_EEENS5_IJSG_SC_EEEEEEEvNS4_8identityENS4_18SM100_TMA_2SM_LOADES1A_vS1B_EENS_8epilogue10collective18CollectiveEpilogueINS1E_23Sm100TmaWarpSpecializedILi4ELi2ELi64ELb1ELb0EEEJNS5_IJNSA_ILi128EEESF_SG_EEENS5_IJNSS_IS1J_SC_EENSS_INSA_ILi64EEESC_EEEEESI_SJ_SI_SJ_NS1E_6fusion15FusionCallbacksIS1I_NS1P_17LinearCombinationISI_fSI_fLNS_15FloatRoundStyleE2EEES1K_S1O_JEEENS4_5SM1004TMEM4LOAD26SM100_TMEM_LOAD_32dp32b64xENS4_13SM90_TMA_LOADENS11_INS12_ILi3ELi4ELi3EEES15_NSS_INS5_IJS16_S1M_EEENS5_IJS1M_SC_EEEEEEENS4_39AutoVectorizingCopyWithAssumedAlignmentILi128EEENS4_14SM90_TMA_STOREES24_S26_S26_EEEvvEEEEvNT_6ParamsE --------------------------
	.section	.nv.info._ZN7cutlass13device_kernelINS_4gemm6kernel13GemmUniversalIN4cute5tupleIJiiiiEEENS1_10collective13CollectiveMmaINS1_35MainloopSm100TmaUmmaWarpSpecializedILi10ELi2ELi2ENS5_IJNS4_1CILi2EEESB_NSA_ILi1EEEEEEEENS5_IJNSA_ILi256EEESF_NSA_ILi32EEEEEENS_6half_tENS5_IJlSC_lEEESI_SJ_NS4_8TiledMMAINS4_8MMA_AtomIJNS4_26SM100_MMA_F16BF16_2x1SM_SSISI_SI_fLi256ELi256ELNS4_4UMMA5MajorE0ELSO_0ELNSN_7ScaleInE0ELSP_0EEEEEENS4_6LayoutINS5_IJSC_SC_SC_EEENS5_IJNSA_ILi0EEESU_SU_EEEEENS5_IJNS4_10UnderscoreESX_SX_EEEEENS4_28SM100_TMA_2SM_LOAD_MULTICASTENS4_14ComposedLayoutINS4_7SwizzleILi2ELi4ELi3EEENS4_18smem_ptr_flag_bitsILi16EEENSS_INS5_IJNSA_ILi8EEESG_EEENS5_IJSG_SC_EEEEEEEvNS4_8identityENS4_18SM100_TMA_2SM_LOADES1A_vS1B_EENS_8epilogue10collective18CollectiveEpilogueINS1E_23Sm100TmaWarpSpecializedILi4ELi2ELi64ELb1ELb0EEEJNS5_IJNSA_ILi128EEESF_SG_EEENS5_IJNSS_IS1J_SC_EENSS_INSA_ILi64EEESC_EEEEESI_SJ_SI_SJ_NS1E_6fusion15FusionCallbacksIS1I_NS1P_17LinearCombinationISI_fSI_fLNS_15FloatRoundStyleE2EEES1K_S1O_JEEENS4_5SM1004TMEM4LOAD26SM100_TMEM_LOAD_32dp32b64xENS4_13SM90_TMA_LOADENS11_INS12_ILi3ELi4ELi3EEES15_NSS_INS5_IJS16_S1M_EEENS5_IJS1M_SC_EEEEEEENS4_39AutoVectorizingCopyWithAssumedAlignmentILi128EEENS4_14SM90_TMA_STOREES24_S26_S26_EEEvvEEEEvNT_6ParamsE,"",@"SHT_CUDA_INFO"
	.sectionflags	@""
	.align	4


	//----- nvinfo : EIATTR_CUDA_API_VERSION
	.align		4
        /*0000*/ 	.byte	0x04, 0x37
        /*0002*/ 	.short	(.L_31 - .L_30)
.L_30:
        /*0004*/ 	.word	0x00000082


	//----- nvinfo : EIATTR_KPARAM_INFO
	.align		4
.L_31:
        /*0008*/ 	.byte	0x04, 0x17
        /*000a*/ 	.short	(.L_33 - .L_32)
.L_32:
        /*000c*/ 	.word	0x00000000
        /*0010*/ 	.short	0x0000
        /*0012*/ 	.short	0x0000
        /*0014*/ 	.byte	0x00, 0xf0, 0x01, 0x20


	//----- nvinfo : EIATTR_AT_ENTRY_FRAGMENTS
	.align		4
.L_33:
        /*0018*/ 	.byte	0x04, 0x4f
        /*001a*/ 	.short	(.L_35 - .L_34)


	//   ....[0]....
.L_34:
        /*001c*/ 	.word	0x00000007


	//----- nvinfo : EIATTR_RESERVED_SMEM_USED
	.align		4
.L_35:
        /*0020*/ 	.byte	0x01, 0x41
	.zero		2


	//----- nvinfo : EIATTR_SPARSE_MMA_MASK
	.align		4
        /*0024*/ 	.byte	0x03, 0x50
        /*0026*/ 	.short	0x0000


	//----- nvinfo : EIATTR_TCGEN05_2CTA_USED
	.align		4
        /*0028*/ 	.byte	0x01, 0x52
	.zero		2


	//----- nvinfo : EIATTR_MAXREG_COUNT
	.align		4
        /*002c*/ 	.byte	0x03, 0x1b
        /*002e*/ 	.short	0x00ff


	//----- nvinfo : EIATTR_NUM_BARRIERS
	.align		4
        /*0030*/ 	.byte	0x02, 0x4c
        /*0032*/ 	.byte	0x07
	.zero		1


	//----- nvinfo : EIATTR_EXTERNS
	.align		4
        /*0034*/ 	.byte	0x04, 0x0f
        /*0036*/ 	.short	(.L_37 - .L_36)


	//   ....[0]....
	.align		4
.L_36:
        /*0038*/ 	.word	index@(__assertfail)


	//----- nvinfo : EIATTR_MERCURY_ISA_VERSION
	.align		4
.L_37:
        /*003c*/ 	.byte	0x03, 0x5f
        /*003e*/ 	.short	0x0101


	//----- nvinfo : EIATTR_INT_WARP_WIDE_INSTR_OFFSETS
	.align		4
        /*0040*/ 	.byte	0x04, 0x31
        /*0042*/ 	.short	(.L_39 - .L_38)


	//   ....[0]....
.L_38:
        /*0044*/ 	.word	0x00000e20


	//   ....[1]....
        /*0048*/ 	.word	0x00000ec0


	//   ....[2]....
        /*004c*/ 	.word	0x000044c0


	//   ....[3]....
        /*0050*/ 	.word	0x000044e0


	//   ....[4]....
        /*0054*/ 	.word	0x00004510


	//   ....[5]....
        /*0058*/ 	.word	0x00005050


	//   ....[6]....
        /*005c*/ 	.word	0x000050c0


	//   ....[7]....
        /*0060*/ 	.word	0x000051a0


	//   ....[8]....
        /*0064*/ 	.word	0x00005220


	//   ....[9]....
        /*0068*/ 	.word	0x00005320


	//   ....[10]....
        /*006c*/ 	.word	0x000053a0


	//   ....[11]....
        /*0070*/ 	.word	0x00005490


	//   ....[12]....
        /*0074*/ 	.word	0x00005540


	//----- nvinfo : EIATTR_COOP_GROUP_MASK_REGIDS
	.align		4
.L_39:
        /*0078*/ 	.byte	0x04, 0x29
        /*007a*/ 	.short	(.L_41 - .L_40)


	//   ....[0]....
.L_40:
        /*007c*/ 	.word	0xffffffff


	//   ....[1]....
        /*0080*/ 	.word	0xffffffff


	//   ....[2]....
        /*0084*/ 	.word	0xffffffff


	//   ....[3]....
        /*0088*/ 	.word	0xffffffff


	//   ....[4]....
        /*008c*/ 	.word	0xffffffff


	//   ....[5]....
        /*0090*/ 	.word	0xffffffff


	//   ....[6]....
        /*0094*/ 	.word	0xffffffff


	//   ....[7]....
        /*0098*/ 	.word	0xffffffff


	//   ....[8]....
        /*009c*/ 	.word	0xffffffff


	//   ....[9]....
        /*00a0*/ 	.word	0xffffffff


	//   ....[10]....
        /*00a4*/ 	.word	0xffffffff


	//   ....[11]....
        /*00a8*/ 	.word	0xffffffff


	//   ....[12]....
        /*00ac*/ 	.word	0xffffffff


	//   ....[13]....
        /*00b0*/ 	.word	0xffffffff


	//----- nvinfo : EIATTR_COOP_GROUP_INSTR_OFFSETS
	.align		4
.L_41:
        /*00b4*/ 	.byte	0x04, 0x28
        /*00b6*/ 	.short	(.L_43 - .L_42)


	//   ....[0]....
.L_42:
        /*00b8*/ 	.word	0x000000b0


	//   ....[1]....
        /*00bc*/ 	.word	0x00000520


	//   ....[2]....
        /*00c0*/ 	.word	0x000007d0


	//   ....[3]....
        /*00c4*/ 	.word	0x00000960


	//   ....[4]....
        /*00c8*/ 	.word	0x00000a50


	//   ....[5]....
        /*00cc*/ 	.word	0x00000bb0


	//   ....[6]....
        /*00d0*/ 	.word	0x00000d00


	//   ....[7]....
        /*00d4*/ 	.word	0x00000f40


	//   ....[8]....
        /*00d8*/ 	.word	0x00002290


	//   ....[9]....
        /*00dc*/ 	.word	0x000034a0


	//   ....[10]....
        /*00e0*/ 	.word	0x00003970


	//   ....[11]....
        /*00e4*/ 	.word	0x000039a0


	//   ....[12]....
        /*00e8*/ 	.word	0x000043c0


	//   ....[13]....
        /*00ec*/ 	.word	0x000045d0


	//----- nvinfo : EIATTR_VRC_CTA_INIT_COUNT
	.align		4
.L_43:
        /*00f0*/ 	.byte	0x02, 0x4a
        /*00f2*/ 	.byte	0x80
	.zero		1


	//----- nvinfo : EIATTR_SYSCALL_OFFSETS
	.align		4
        /*00f4*/ 	.byte	0x04, 0x46
        /*00f6*/ 	.short	(.L_45 - .L_44)


	//   ....[0]....
.L_44:
        /*00f8*/ 	.word	0x000061d0


	//   ....[1]....
        /*00fc*/ 	.word	0x000062c0


	//   ....[2]....
        /*0100*/ 	.word	0x00006c90


	//   ....[3]....
        /*0104*/ 	.word	0x00008150


	//   ....[4]....
        /*0108*/ 	.word	0x00009580


	//   ....[5]....
        /*010c*/ 	.word	0x0000a9a0


	//----- nvinfo : EIATTR_MBARRIER_INSTR_OFFSETS
	.align		4
.L_45:
        /*0110*/ 	.byte	0x04, 0x39
        /*0112*/ 	.short	(.L_47 - .L_46)


	//   ....[0]....
.L_46:
        /*0114*/ 	.word	0x00000670
        /*0118*/ 	.word	0x000000ff
        /*011c*/ 	.word	0x00000000
        /*0120*/ 	.short	0x0100
        /*0122*/ 	.byte	0x04
	.zero		1


	//   ....[1]....
        /*0124*/ 	.word	0x00000680
        /*0128*/ 	.word	0x000000ff
        /*012c*/ 	.word	0x00000050
        /*0130*/ 	.short	0x0100
        /*0132*/ 	.byte	0x04
	.zero		1


	//   ....[2]....
        /*0134*/ 	.word	0x00000690
        /*0138*/ 	.word	0x000000ff
        /*013c*/ 	.word	0x00000008
        /*0140*/ 	.short	0x0100
        /*0142*/ 	.byte	0x04
	.zero		1


	//   ....[3]....
        /*0144*/ 	.word	0x000006a0
        /*0148*/ 	.word	0x000000ff
        /*014c*/ 	.word	0x00000058
        /*0150*/ 	.short	0x0100
        /*0152*/ 	.byte	0x04
	.zero		1


	//   ....[4]....
        /*0154*/ 	.word	0x000006b0
        /*0158*/ 	.word	0x000000ff
        /*015c*/ 	.word	0x00000010
        /*0160*/ 	.short	0x0100
        /*0162*/ 	.byte	0x04
	.zero		1


	//   ....[5]....
        /*0164*/ 	.word	0x000006c0
        /*0168*/ 	.word	0x000000ff
        /*016c*/ 	.word	0x00000060
        /*0170*/ 	.short	0x0100
        /*0172*/ 	.byte	0x04
	.zero		1


	//   ....[6]....
        /*0174*/ 	.word	0x000006d0
        /*0178*/ 	.word	0x000000ff
        /*017c*/ 	.word	0x00000018
        /*0180*/ 	.short	0x0100
        /*0182*/ 	.byte	0x04
	.zero		1


	//   ....[7]....
        /*0184*/ 	.word	0x000006e0
        /*0188*/ 	.word	0x000000ff
        /*018c*/ 	.word	0x00000068
        /*0190*/ 	.short	0x0100
        /*0192*/ 	.byte	0x04
	.zero		1


	//   ....[8]....
        /*0194*/ 	.word	0x000006f0
        /*0198*/ 	.word	0x000000ff
        /*019c*/ 	.word	0x00000020
        /*01a0*/ 	.short	0x0100
        /*01a2*/ 	.byte	0x04
	.zero		1


	//   ....[9]....
        /*01a4*/ 	.word	0x00000700
        /*01a8*/ 	.word	0x000000ff
        /*01ac*/ 	.word	0x00000070
        /*01b0*/ 	.short	0x0100
        /*01b2*/ 	.byte	0x04
	.zero		1


	//   ....[10]....
        /*01b4*/ 	.word	0x00000710
        /*01b8*/ 	.word	0x000000ff
        /*01bc*/ 	.word	0x00000028
        /*01c0*/ 	.short	0x0100
        /*01c2*/ 	.byte	0x04
	.zero		1


	//   ....[11]....
        /*01c4*/ 	.word	0x00000720
        /*01c8*/ 	.word	0x000000ff
        /*01cc*/ 	.word	0x00000078
        /*01d0*/ 	.short	0x0100
        /*01d2*/ 	.byte	0x04
	.zero		1


	//   ....[12]....
        /*01d4*/ 	.word	0x00000730
        /*01d8*/ 	.word	0x000000ff
        /*01dc*/ 	.word	0x00000030
        /*01e0*/ 	.short	0x0100
        /*01e2*/ 	.byte	0x04
	.zero		1


	//   ....[13]....
        /*01e4*/ 	.word	0x00000740
        /*01e8*/ 	.word	0x000000ff
        /*01ec*/ 	.word	0x00000080
        /*01f0*/ 	.short	0x0100
        /*01f2*/ 	.byte	0x04
	.zero		1


	//   ....[14]....
        /*01f4*/ 	.word	0x00000750
        /*01f8*/ 	.word	0x000000ff
        /*01fc*/ 	.word	0x00000038
        /*0200*/ 	.short	0x0100
        /*0202*/ 	.byte	0x04
	.zero		1


	//   ....[15]....
        /*0204*/ 	.word	0x00000760
        /*0208*/ 	.word	0x000000ff
        /*020c*/ 	.word	0x00000088
        /*0210*/ 	.short	0x0100
        /*0212*/ 	.byte	0x04
	.zero		1


	//   ....[16]....
        /*0214*/ 	.word	0x00000770
        /*0218*/ 	.word	0x000000ff
        /*021c*/ 	.word	0x00000040
        /*0220*/ 	.short	0x0100
        /*0222*/ 	.byte	0x04
	.zero		1


	//   ....[17]....
        /*0224*/ 	.word	0x00000780
        /*0228*/ 	.word	0x000000ff
        /*022c*/ 	.word	0x00000090
        /*0230*/ 	.short	0x0100
        /*0232*/ 	.byte	0x04
	.zero		1


	//   ....[18]....
        /*0234*/ 	.word	0x00000790
        /*0238*/ 	.word	0x000000ff
        /*023c*/ 	.word	0x00000048
        /*0240*/ 	.short	0x0100
        /*0242*/ 	.byte	0x04
	.zero		1


	//   ....[19]....
        /*0244*/ 	.word	0x000007a0
        /*0248*/ 	.word	0x000000ff
        /*024c*/ 	.word	0x00000098
        /*0250*/ 	.short	0x0100
        /*0252*/ 	.byte	0x04
	.zero		1


	//   ....[20]....
        /*0254*/ 	.word	0x000008d0
        /*0258*/ 	.word	0x000000ff
        /*025c*/ 	.word	0x000000a0
        /*0260*/ 	.short	0x0100
        /*0262*/ 	.byte	0x04
	.zero		1


	//   ....[21]....
        /*0264*/ 	.word	0x000008e0
        /*0268*/ 	.word	0x000000ff
        /*026c*/ 	.word	0x000000c0
        /*0270*/ 	.short	0x0100
        /*0272*/ 	.byte	0x04
	.zero		1


	//   ....[22]....
        /*0274*/ 	.word	0x000008f0
        /*0278*/ 	.word	0x000000ff
        /*027c*/ 	.word	0x000000a8
        /*0280*/ 	.short	0x0100
        /*0282*/ 	.byte	0x04
	.zero		1


	//   ....[23]....
        /*0284*/ 	.word	0x00000900
        /*0288*/ 	.word	0x000000ff
        /*028c*/ 	.word	0x000000c8
        /*0290*/ 	.short	0x0100
        /*0292*/ 	.byte	0x04
	.zero		1


	//   ....[24]....
        /*0294*/ 	.word	0x00000910
        /*0298*/ 	.word	0x000000ff
        /*029c*/ 	.word	0x000000b0
        /*02a0*/ 	.short	0x0100
        /*02a2*/ 	.byte	0x04
	.zero		1


	//   ....[25]....
        /*02a4*/ 	.word	0x00000920
        /*02a8*/ 	.word	0x000000ff
        /*02ac*/ 	.word	0x000000d0
        /*02b0*/ 	.short	0x0100
        /*02b2*/ 	.byte	0x04
	.zero		1


	//   ....[26]....
        /*02b4*/ 	.word	0x00000930
        /*02b8*/ 	.word	0x000000ff
        /*02bc*/ 	.word	0x000000b8
        /*02c0*/ 	.short	0x0100
        /*02c2*/ 	.byte	0x04
	.zero		1


	//   ....[27]....
        /*02c4*/ 	.word	0x00000940
        /*02c8*/ 	.word	0x000000ff
        /*02cc*/ 	.word	0x000000d8
        /*02d0*/ 	.short	0x0100
        /*02d2*/ 	.byte	0x04
	.zero		1


	//   ....[28]....
        /*02d4*/ 	.word	0x00000a20
        /*02d8*/ 	.word	0x000000ff
        /*02dc*/ 	.word	0x000000e0
        /*02e0*/ 	.short	0x0100
        /*02e2*/ 	.byte	0x06
	.zero		1


	//   ....[29]....
        /*02e4*/ 	.word	0x00000a30
        /*02e8*/ 	.word	0x000000ff
        /*02ec*/ 	.word	0x000000e8
        /*02f0*/ 	.short	0x0100
        /*02f2*/ 	.byte	0x06
	.zero		1


	//   ....[30]....
        /*02f4*/ 	.word	0x00000b60
        /*02f8*/ 	.word	0x000000ff
        /*02fc*/ 	.word	0x000000f0
        /*0300*/ 	.short	0x0100
        /*0302*/ 	.byte	0x06
	.zero		1


	//   ....[31]....
        /*0304*/ 	.word	0x00000b70
        /*0308*/ 	.word	0x000000ff
        /*030c*/ 	.word	0x00000100
        /*0310*/ 	.short	0x0100
        /*0312*/ 	.byte	0x06
	.zero		1


	//   ....[32]....
        /*0314*/ 	.word	0x00000b80
        /*0318*/ 	.word	0x000000ff
        /*031c*/ 	.word	0x000000f8
        /*0320*/ 	.short	0x0100
        /*0322*/ 	.byte	0x06
	.zero		1


	//   ....[33]....
        /*0324*/ 	.word	0x00000b90
        /*0328*/ 	.word	0x000000ff
        /*032c*/ 	.word	0x00000108
        /*0330*/ 	.short	0x0100
        /*0332*/ 	.byte	0x06
	.zero		1


	//   ....[34]....
        /*0334*/ 	.word	0x00000cb0
        /*0338*/ 	.word	0x000000ff
        /*033c*/ 	.word	0x00000110
        /*0340*/ 	.short	0x0100
        /*0342*/ 	.byte	0x04
	.zero		1


	//   ....[35]....
        /*0344*/ 	.word	0x00000cc0
        /*0348*/ 	.word	0x000000ff
        /*034c*/ 	.word	0x00000120
        /*0350*/ 	.short	0x0100
        /*0352*/ 	.byte	0x04
	.zero		1


	//   ....[36]....
        /*0354*/ 	.word	0x00000cd0
        /*0358*/ 	.word	0x000000ff
        /*035c*/ 	.word	0x00000118
        /*0360*/ 	.short	0x0100
        /*0362*/ 	.byte	0x04
	.zero		1


	//   ....[37]....
        /*0364*/ 	.word	0x00000ce0
        /*0368*/ 	.word	0x000000ff
        /*036c*/ 	.word	0x00000128
        /*0370*/ 	.short	0x0100
        /*0372*/ 	.byte	0x04
	.zero		1


	//   ....[38]....
        /*0374*/ 	.word	0x00000dd0
        /*0378*/ 	.word	0x000000ff
        /*037c*/ 	.word	0x00000130
        /*0380*/ 	.short	0x0100
        /*0382*/ 	.byte	0x04
	.zero		1


	//   ....[39]....
        /*0384*/ 	.word	0x00000de0
        /*0388*/ 	.word	0x000000ff
        /*038c*/ 	.word	0x00000140
        /*0390*/ 	.short	0x0100
        /*0392*/ 	.byte	0x04
	.zero		1


	//   ....[40]....
        /*0394*/ 	.word	0x00000df0
        /*0398*/ 	.word	0x000000ff
        /*039c*/ 	.word	0x00000138
        /*03a0*/ 	.short	0x0100
        /*03a2*/ 	.byte	0x04
	.zero		1


	//   ....[41]....
        /*03a4*/ 	.word	0x00000e00
        /*03a8*/ 	.word	0x000000ff
        /*03ac*/ 	.word	0x00000148
        /*03b0*/ 	.short	0x0100
        /*03b2*/ 	.byte	0x04
	.zero		1


	//   ....[42]....
        /*03b4*/ 	.word	0x00000f00
        /*03b8*/ 	.word	0x000000ff
        /*03bc*/ 	.word	0x00000150
        /*03c0*/ 	.short	0x0100
        /*03c2*/ 	.byte	0x06
	.zero		1


	//   ....[43]....
        /*03c4*/ 	.word	0x00001ab0
        /*03c8*/ 	.word	0x00000003
        /*03cc*/ 	.word	0x00000140
        /*03d0*/ 	.short	0x010a
        /*03d2*/ 	.byte	0xff
	.zero		1


	//   ....[44]....
        /*03d4*/ 	.word	0x00001ae0
        /*03d8*/ 	.word	0x00000003
        /*03dc*/ 	.word	0x00000130
        /*03e0*/ 	.short	0x0101
        /*03e2*/ 	.byte	0xff
	.zero		1


	//   ....[45]....
        /*03e4*/ 	.word	0x00001ba0
        /*03e8*/ 	.word	0x000000ff
        /*03ec*/ 	.word	0x00000050
        /*03f0*/ 	.short	0x010a
        /*03f2*/ 	.byte	0x04
	.zero		1


	//   ....[46]....
        /*03f4*/ 	.word	0x00001c70
        /*03f8*/ 	.word	0x000000ff
        /*03fc*/ 	.word	0x00000050
        /*0400*/ 	.short	0x010a
        /*0402*/ 	.byte	0x21
	.zero		1


	//   ....[47]....
        /*0404*/ 	.word	0x00001e20
        /*0408*/ 	.word	0x000000ff
        /*040c*/ 	.word	0x00000050
        /*0410*/ 	.short	0x010a
        /*0412*/ 	.byte	0x05
	.zero		1


	//   ....[48]....
        /*0414*/ 	.word	0x00001f30
        /*0418*/ 	.word	0x000000ff
        /*041c*/ 	.word	0x000000e8
        /*0420*/ 	.short	0x0101
        /*0422*/ 	.byte	0x06
	.zero		1


	//   ....[49]....
        /*0424*/ 	.word	0x00001f50
        /*0428*/ 	.word	0x000000ff
        /*042c*/ 	.word	0x00000050
        /*0430*/ 	.short	0x010a
        /*0432*/ 	.byte	0x04
	.zero		1


	//   ....[50]....
        /*0434*/ 	.word	0x00001fd0
        /*0438*/ 	.word	0x000000ff
        /*043c*/ 	.word	0x00000050
        /*0440*/ 	.short	0x010a
        /*0442*/ 	.byte	0x11
	.zero		1


	//   ....[51]....
        /*0444*/ 	.word	0x00002160
        /*0448*/ 	.word	0x000000ff
        /*044c*/ 	.word	0x00000050
        /*0450*/ 	.short	0x010a
        /*0452*/ 	.byte	0x05
	.zero		1


	//   ....[52]....
        /*0454*/ 	.word	0x000022c0
        /*0458*/ 	.word	0x00000003
        /*045c*/ 	.word	0x000000f0
        /*0460*/ 	.short	0x010a
        /*0462*/ 	.byte	0xff
	.zero		1


	//   ....[53]....
        /*0464*/ 	.word	0x00002410
        /*0468*/ 	.word	0x00000000
        /*046c*/ 	.word	0x00000000
        /*0470*/ 	.short	0x0101
        /*0472*/ 	.byte	0xff
	.zero		1


	//   ....[54]....
        /*0474*/ 	.word	0x000029c0
        /*0478*/ 	.word	0x000000ff
        /*047c*/ 	.word	0x00000000
        /*0480*/ 	.short	0x010a
        /*0482*/ 	.byte	0x04
	.zero		1


	//   ....[55]....
        /*0484*/ 	.word	0x00002a50
        /*0488*/ 	.word	0x000000ff
        /*048c*/ 	.word	0x00000000
        /*0490*/ 	.short	0x010a
        /*0492*/ 	.byte	0x05
	.zero		1


	//   ....[56]....
        /*0494*/ 	.word	0x00002ae0
        /*0498*/ 	.word	0x000000ff
        /*049c*/ 	.word	0x00000000
        /*04a0*/ 	.short	0x010a
        /*04a2*/ 	.byte	0x05
	.zero		1


	//   ....[57]....
        /*04a4*/ 	.word	0x00002b70
        /*04a8*/ 	.word	0x000000ff
        /*04ac*/ 	.word	0x00000000
        /*04b0*/ 	.short	0x010a
        /*04b2*/ 	.byte	0x05
	.zero		1


	//   ....[58]....
        /*04b4*/ 	.word	0x00002c00
        /*04b8*/ 	.word	0x000000ff
        /*04bc*/ 	.word	0x00000000
        /*04c0*/ 	.short	0x010a
        /*04c2*/ 	.byte	0x05
	.zero		1


	//   ....[59]....
        /*04c4*/ 	.word	0x00002c90
        /*04c8*/ 	.word	0x000000ff
        /*04cc*/ 	.word	0x00000000
        /*04d0*/ 	.short	0x010a
        /*04d2*/ 	.byte	0x05
	.zero		1


	//   ....[60]....
        /*04d4*/ 	.word	0x00002d20
        /*04d8*/ 	.word	0x000000ff
        /*04dc*/ 	.word	0x00000000
        /*04e0*/ 	.short	0x010a
        /*04e2*/ 	.byte	0x05
	.zero		1


	//   ....[61]....
        /*04e4*/ 	.word	0x00002db0
        /*04e8*/ 	.word	0x000000ff
        /*04ec*/ 	.word	0x00000000
        /*04f0*/ 	.short	0x010a
        /*04f2*/ 	.byte	0x05
	.zero		1


	//   ....[62]....
        /*04f4*/ 	.word	0x00002e40
        /*04f8*/ 	.word	0x000000ff
        /*04fc*/ 	.word	0x00000000
        /*0500*/ 	.short	0x010a
        /*0502*/ 	.byte	0x05
	.zero		1


	//   ....[63]....
        /*0504*/ 	.word	0x00002ee0
        /*0508*/ 	.word	0x00000000
        /*050c*/ 	.word	0x00000000
        /*0510*/ 	.short	0x010a
        /*0512*/ 	.byte	0xff
	.zero		1


	//   ....[64]....
        /*0514*/ 	.word	0x00003000
        /*0518*/ 	.word	0x00000002
        /*051c*/ 	.word	0x00000130
        /*0520*/ 	.short	0x010a
        /*0522*/ 	.byte	0xff
	.zero		1


	//   ....[65]....
        /*0524*/ 	.word	0x00003060
        /*0528*/ 	.word	0x00000004
        /*052c*/ 	.word	0x00000000
        /*0530*/ 	.short	0x0101
        /*0532*/ 	.byte	0xff
	.zero		1


	//   ....[66]....
        /*0534*/ 	.word	0x00003080
        /*0538*/ 	.word	0x000000ff
        /*053c*/ 	.word	0x00000100
        /*0540*/ 	.short	0x010a
        /*0542*/ 	.byte	0x04
	.zero		1


	//   ....[67]....
        /*0544*/ 	.word	0x000031a0
        /*0548*/ 	.word	0x00000002
        /*054c*/ 	.word	0x000000f0
        /*0550*/ 	.short	0x010a
        /*0552*/ 	.byte	0xff
	.zero		1


	//   ....[68]....
        /*0554*/ 	.word	0x000032b0
        /*0558*/ 	.word	0x00000002
        /*055c*/ 	.word	0x00000000
        /*0560*/ 	.short	0x0101
        /*0562*/ 	.byte	0xff
	.zero		1


	//   ....[69]....
        /*0564*/ 	.word	0x00003340
        /*0568*/ 	.word	0x000000ff
        /*056c*/ 	.word	0x00000100
        /*0570*/ 	.short	0x0106
        /*0572*/ 	.byte	0x04
	.zero		1


	//   ....[70]....
        /*0574*/ 	.word	0x00003360
        /*0578*/ 	.word	0x000000ff
        /*057c*/ 	.word	0x00000100
        /*0580*/ 	.short	0x010a
        /*0582*/ 	.byte	0x04
	.zero		1


	//   ....[71]....
        /*0584*/ 	.word	0x000033f0
        /*0588*/ 	.word	0x000000ff
        /*058c*/ 	.word	0x00000100
        /*0590*/ 	.short	0x0106
        /*0592*/ 	.byte	0x07
	.zero		1


	//   ....[72]....
        /*0594*/ 	.word	0x00003430
        /*0598*/ 	.word	0x00000000
        /*059c*/ 	.word	0x00000100
        /*05a0*/ 	.short	0x010a
        /*05a2*/ 	.byte	0xff
	.zero		1


	//   ....[73]....
        /*05a4*/ 	.word	0x00003670
        /*05a8*/ 	.word	0x000000ff
        /*05ac*/ 	.word	0x00000008
        /*05b0*/ 	.short	0x010a
        /*05b2*/ 	.byte	0x05
	.zero		1


	//   ....[74]....
        /*05b4*/ 	.word	0x00003690
        /*05b8*/ 	.word	0x000000ff
        /*05bc*/ 	.word	0x00000008
        /*05c0*/ 	.short	0x010a
        /*05c2*/ 	.byte	0x05
	.zero		1


	//   ....[75]....
        /*05c4*/ 	.word	0x00003820
        /*05c8*/ 	.word	0x000000ff
        /*05cc*/ 	.word	0x00000008
        /*05d0*/ 	.short	0x010a
        /*05d2*/ 	.byte	0x05
	.zero		1


	//   ....[76]....
        /*05d4*/ 	.word	0x00003840
        /*05d8*/ 	.word	0x000000ff
        /*05dc*/ 	.word	0x00000008
        /*05e0*/ 	.short	0x010a
        /*05e2*/ 	.byte	0x05
	.zero		1


	//   ....[77]....
        /*05e4*/ 	.word	0x00003900
        /*05e8*/ 	.word	0x000000ff
        /*05ec*/ 	.word	0x00000000
        /*05f0*/ 	.short	0x0101
        /*05f2*/ 	.byte	0x04
	.zero		1


	//   ....[78]....
        /*05f4*/ 	.word	0x00003c00
        /*05f8*/ 	.word	0x00000000
        /*05fc*/ 	.word	0x000000f0
        /*0600*/ 	.short	0x010a
        /*0602*/ 	.byte	0xff
	.zero		1


	//   ....[79]....
        /*0604*/ 	.word	0x00003cc0
        /*0608*/ 	.word	0x00000000
        /*060c*/ 	.word	0x00000000
        /*0610*/ 	.short	0x0101
        /*0612*/ 	.byte	0xff
	.zero		1


	//   ....[80]....
        /*0614*/ 	.word	0x00003d80
        /*0618*/ 	.word	0x000000ff
        /*061c*/ 	.word	0x00000000
        /*0620*/ 	.short	0x010a
        /*0622*/ 	.byte	0x04
	.zero		1


	//   ....[81]....
        /*0624*/ 	.word	0x00003d90
        /*0628*/ 	.word	0x000000ff
        /*062c*/ 	.word	0x00000120
        /*0630*/ 	.short	0x010a
        /*0632*/ 	.byte	0x17
	.zero		1


	//   ....[82]....
        /*0634*/ 	.word	0x00003e40
        /*0638*/ 	.word	0x000000ff
        /*063c*/ 	.word	0x00000000
        /*0640*/ 	.short	0x010a
        /*0642*/ 	.byte	0x05
	.zero		1


	//   ....[83]....
        /*0644*/ 	.word	0x00003f80
        /*0648*/ 	.word	0x000000ff
        /*064c*/ 	.word	0x00000000
        /*0650*/ 	.short	0x010a
        /*0652*/ 	.byte	0x04
	.zero		1


	//   ....[84]....
        /*0654*/ 	.word	0x000041d0
        /*0658*/ 	.word	0x000000ff
        /*065c*/ 	.word	0x00000000
        /*0660*/ 	.short	0x010a
        /*0662*/ 	.byte	0x04
	.zero		1


	//   ....[85]....
        /*0664*/ 	.word	0x00004270
        /*0668*/ 	.word	0x00000000
        /*066c*/ 	.word	0x00000000
        /*0670*/ 	.short	0x010a
        /*0672*/ 	.byte	0xff
	.zero		1


	//   ....[86]....
        /*0674*/ 	.word	0x000042b0
        /*0678*/ 	.word	0x00000000
        /*067c*/ 	.word	0x00000000
        /*0680*/ 	.short	0x010a
        /*0682*/ 	.byte	0xff
	.zero		1


	//   ....[87]....
        /*0684*/ 	.word	0x00004320
        /*0688*/ 	.word	0x000000ff
        /*068c*/ 	.word	0x00000000
        /*0690*/ 	.short	0x0101
        /*0692*/ 	.byte	0x04
	.zero		1


	//   ....[88]....
        /*0694*/ 	.word	0x00004360
        /*0698*/ 	.word	0x000000ff
        /*069c*/ 	.word	0x00000150
        /*06a0*/ 	.short	0x010a
        /*06a2*/ 	.byte	0x11
	.zero		1


	//   ....[89]....
        /*06a4*/ 	.word	0x000043b0
        /*06a8*/ 	.word	0x000000ff
        /*06ac*/ 	.word	0x00000000
        /*06b0*/ 	.short	0x0101
        /*06b2*/ 	.byte	0x04
	.zero		1


	//   ....[90]....
        /*06b4*/ 	.word	0x00004850
        /*06b8*/ 	.word	0x0000000c
        /*06bc*/ 	.word	0x000000f0
        /*06c0*/ 	.short	0x010a
        /*06c2*/ 	.byte	0xff
	.zero		1


	//   ....[91]....
        /*06c4*/ 	.word	0x000049c0
        /*06c8*/ 	.word	0x00000000
        /*06cc*/ 	.word	0x00000000
        /*06d0*/ 	.short	0x0101
        /*06d2*/ 	.byte	0xff
	.zero		1


	//   ....[92]....
        /*06d4*/ 	.word	0x00004e50
        /*06d8*/ 	.word	0x000000ff
        /*06dc*/ 	.word	0x000000e8
        /*06e0*/ 	.short	0x010a
        /*06e2*/ 	.byte	0x15
	.zero		1


	//   ....[93]....
        /*06e4*/ 	.word	0x00004fd0
        /*06e8*/ 	.word	0x000000ff
        /*06ec*/ 	.word	0x000000c0
        /*06f0*/ 	.short	0x010a
        /*06f2*/ 	.byte	0x15
	.zero		1


	//   ....[94]....
        /*06f4*/ 	.word	0x00005150
        /*06f8*/ 	.word	0x000000ff
        /*06fc*/ 	.word	0x000000a0
        /*0700*/ 	.short	0x010b
        /*0702*/ 	.byte	0x15
	.zero		1


	//   ....[95]....
        /*0704*/ 	.word	0x00005160
        /*0708*/ 	.word	0x000000ff
        /*070c*/ 	.word	0x00000000
        /*0710*/ 	.short	0x0101
        /*0712*/ 	.byte	0x06
	.zero		1


	//   ....[96]....
        /*0714*/ 	.word	0x00005170
        /*0718*/ 	.word	0x000000ff
        /*071c*/ 	.word	0x000000c8
        /*0720*/ 	.short	0x010a
        /*0722*/ 	.byte	0x15
	.zero		1


	//   ....[97]....
        /*0724*/ 	.word	0x000052d0
        /*0728*/ 	.word	0x000000ff
        /*072c*/ 	.word	0x000000a8
        /*0730*/ 	.short	0x010b
        /*0732*/ 	.byte	0x15
	.zero		1


	//   ....[98]....
        /*0734*/ 	.word	0x000052e0
        /*0738*/ 	.word	0x000000ff
        /*073c*/ 	.word	0x00000000
        /*0740*/ 	.short	0x0101
        /*0742*/ 	.byte	0x06
	.zero		1


	//   ....[99]....
        /*0744*/ 	.word	0x000052f0
        /*0748*/ 	.word	0x000000ff
        /*074c*/ 	.word	0x000000d0
        /*0750*/ 	.short	0x010a
        /*0752*/ 	.byte	0x15
	.zero		1


	//   ....[100]....
        /*0754*/ 	.word	0x00005440
        /*0758*/ 	.word	0x000000ff
        /*075c*/ 	.word	0x000000b0
        /*0760*/ 	.short	0x010b
        /*0762*/ 	.byte	0x15
	.zero		1


	//   ....[101]....
        /*0764*/ 	.word	0x00005450
        /*0768*/ 	.word	0x000000ff
        /*076c*/ 	.word	0x00000000
        /*0770*/ 	.short	0x0101
        /*0772*/ 	.byte	0x06
	.zero		1


	//   ....[102]....
        /*0774*/ 	.word	0x00005460
        /*0778*/ 	.word	0x000000ff
        /*077c*/ 	.word	0x000000d8
        /*0780*/ 	.short	0x010a
        /*0782*/ 	.byte	0x15
	.zero		1


	//   ....[103]....
        /*0784*/ 	.word	0x00005650
        /*0788*/ 	.word	0x000000ff
        /*078c*/ 	.word	0x000000b8
        /*0790*/ 	.short	0x010b
        /*0792*/ 	.byte	0x15
	.zero		1


	//   ....[104]....
        /*0794*/ 	.word	0x00005660
        /*0798*/ 	.word	0x000000ff
        /*079c*/ 	.word	0x00000000
        /*07a0*/ 	.short	0x0101
        /*07a2*/ 	.byte	0x25
	.zero		1


	//   ....[105]....
        /*07a4*/ 	.word	0x00005690
        /*07a8*/ 	.word	0x000000ff
        /*07ac*/ 	.word	0x000000c0
        /*07b0*/ 	.short	0x010a
        /*07b2*/ 	.byte	0x15
	.zero		1


	//   ....[106]....
        /*07b4*/ 	.word	0x000056b0
        /*07b8*/ 	.word	0x000000ff
        /*07bc*/ 	.word	0x000000c8
        /*07c0*/ 	.short	0x010a
        /*07c2*/ 	.byte	0x15
	.zero		1


	//   ....[107]....
        /*07c4*/ 	.word	0x000056d0
        /*07c8*/ 	.word	0x000000ff
        /*07cc*/ 	.word	0x000000d0
        /*07d0*/ 	.short	0x010a
        /*07d2*/ 	.byte	0x15
	.zero		1


	//   ....[108]....
        /*07d4*/ 	.word	0x00005710
        /*07d8*/ 	.word	0x00000000
        /*07dc*/ 	.word	0x000000d8
        /*07e0*/ 	.short	0x010a
        /*07e2*/ 	.byte	0xff
	.zero		1


	//   ....[109]....
        /*07e4*/ 	.word	0x00005a60
        /*07e8*/ 	.word	0x00000003
        /*07ec*/ 	.word	0x000000f0
        /*07f0*/ 	.short	0x010a
        /*07f2*/ 	.byte	0xff
	.zero		1


	//   ....[110]....
        /*07f4*/ 	.word	0x00005be0
        /*07f8*/ 	.word	0x00000000
        /*07fc*/ 	.word	0x00000000
        /*0800*/ 	.short	0x0101
        /*0802*/ 	.byte	0xff
	.zero		1


	//   ....[111]....
        /*0804*/ 	.word	0x000067b0
        /*0808*/ 	.word	0x000000ff
        /*080c*/ 	.word	0x000000a0
        /*0810*/ 	.short	0x010a
        /*0812*/ 	.byte	0x2c
	.zero		1


	//   ....[112]....
        /*0814*/ 	.word	0x00006870
        /*0818*/ 	.word	0x000000a6
        /*081c*/ 	.word	0x00000110
        /*0820*/ 	.short	0x010a
        /*0822*/ 	.byte	0xff
	.zero		1


	//   ....[113]....
        /*0824*/ 	.word	0x000069a0
        /*0828*/ 	.word	0x000000ff
        /*082c*/ 	.word	0x000000a0
        /*0830*/ 	.short	0x010a
        /*0832*/ 	.byte	0x2c
	.zero		1


	//   ....[114]....
        /*0834*/ 	.word	0x00006b70
        /*0838*/ 	.word	0x000000a6
        /*083c*/ 	.word	0x00000110
        /*0840*/ 	.short	0x010a
        /*0842*/ 	.byte	0xff
	.zero		1


	//   ....[115]....
        /*0844*/ 	.word	0x00007df0
        /*0848*/ 	.word	0x00000000
        /*084c*/ 	.word	0x00000000
        /*0850*/ 	.short	0x0101
        /*0852*/ 	.byte	0xff
	.zero		1


	//   ....[116]....
        /*0854*/ 	.word	0x00007e00
        /*0858*/ 	.word	0x00000003
        /*085c*/ 	.word	0x000000a0
        /*0860*/ 	.short	0x010a
        /*0862*/ 	.byte	0xff
	.zero		1


	//   ....[117]....
        /*0864*/ 	.word	0x00007ee0
        /*0868*/ 	.word	0x00000003
        /*086c*/ 	.word	0x000000a0
        /*0870*/ 	.short	0x010a
        /*0872*/ 	.byte	0xff
	.zero		1


	//   ....[118]....
        /*0874*/ 	.word	0x00009220
        /*0878*/ 	.word	0x0000004d
        /*087c*/ 	.word	0x00000000
        /*0880*/ 	.short	0x0101
        /*0882*/ 	.byte	0xff
	.zero		1


	//   ....[119]....
        /*0884*/ 	.word	0x00009240
        /*0888*/ 	.word	0x00000000
        /*088c*/ 	.word	0x000000a0
        /*0890*/ 	.short	0x010a
        /*0892*/ 	.byte	0xff
	.zero		1


	//   ....[120]....
        /*0894*/ 	.word	0x00009310
        /*0898*/ 	.word	0x00000000
        /*089c*/ 	.word	0x000000a0
        /*08a0*/ 	.short	0x010a
        /*08a2*/ 	.byte	0xff
	.zero		1


	//   ....[121]....
        /*08a4*/ 	.word	0x0000a650
        /*08a8*/ 	.word	0x0000004a
        /*08ac*/ 	.word	0x00000000
        /*08b0*/ 	.short	0x0101
        /*08b2*/ 	.byte	0xff
	.zero		1


	//   ....[122]....
        /*08b4*/ 	.word	0x0000a670
        /*08b8*/ 	.word	0x00000003
        /*08bc*/ 	.word	0x000000a0
        /*08c0*/ 	.short	0x010a
        /*08c2*/ 	.byte	0xff
	.zero		1


	//   ....[123]....
        /*08c4*/ 	.word	0x0000a740
        /*08c8*/ 	.word	0x00000003
        /*08cc*/ 	.word	0x000000a0
        /*08d0*/ 	.short	0x010a
        /*08d2*/ 	.byte	0xff
	.zero		1


	//   ....[124]....
        /*08d4*/ 	.word	0x0000aa90
        /*08d8*/ 	.word	0x000000a6
        /*08dc*/ 	.word	0x00000000
        /*08e0*/ 	.short	0x0101
        /*08e2*/ 	.byte	0xff
	.zero		1


	//   ....[125]....
        /*08e4*/ 	.word	0x0000bac0
        /*08e8*/ 	.word	0x00000000
        /*08ec*/ 	.word	0x00000000
        /*08f0*/ 	.short	0x0101
        /*08f2*/ 	.byte	0xff
	.zero		1


	//   ....[126]....
        /*08f4*/ 	.word	0x0000bd50
        /*08f8*/ 	.word	0x000000ff
        /*08fc*/ 	.word	0x00000000
        /*0900*/ 	.short	0x0101
        /*0902*/ 	.byte	0x04
	.zero		1


	//   ....[127]....
        /*0904*/ 	.word	0x0000bd70
        /*0908*/ 	.word	0x00000003
        /*090c*/ 	.word	0x00000140
        /*0910*/ 	.short	0x010a
        /*0912*/ 	.byte	0xff
	.zero		1


	//   ....[128]....
        /*0914*/ 	.word	0x0000bdd0
        /*0918*/ 	.word	0x00000000
        /*091c*/ 	.word	0x00000050
        /*0920*/ 	.short	0x010a
        /*0922*/ 	.byte	0xff
	.zero		1


	//   ....[129]....
        /*0924*/ 	.word	0x0000be30
        /*0928*/ 	.word	0x00000000
        /*092c*/ 	.word	0x00000050
        /*0930*/ 	.short	0x010a
        /*0932*/ 	.byte	0xff
	.zero		1


	//   ....[130]....
        /*0934*/ 	.word	0x0000be80
        /*0938*/ 	.word	0x00000003
        /*093c*/ 	.word	0x000000f0
        /*0940*/ 	.short	0x010a
        /*0942*/ 	.byte	0xff
	.zero		1


	//   ....[131]....
        /*0944*/ 	.word	0x0000bee0
        /*0948*/ 	.word	0x00000000
        /*094c*/ 	.word	0x00000000
        /*0950*/ 	.short	0x010a
        /*0952*/ 	.byte	0xff
	.zero		1


	//   ....[132]....
        /*0954*/ 	.word	0x0000bf40
        /*0958*/ 	.word	0x00000000
        /*095c*/ 	.word	0x00000000
        /*0960*/ 	.short	0x010a
        /*0962*/ 	.byte	0xff
	.zero		1


	//   ....[133]....
        /*0964*/ 	.word	0x0000bfa0
        /*0968*/ 	.word	0x00000000
        /*096c*/ 	.word	0x00000000
        /*0970*/ 	.short	0x010a
        /*0972*/ 	.byte	0xff
	.zero		1


	//   ....[134]....
        /*0974*/ 	.word	0x0000c000
        /*0978*/ 	.word	0x00000000
        /*097c*/ 	.word	0x00000000
        /*0980*/ 	.short	0x010a
        /*0982*/ 	.byte	0xff
	.zero		1


	//   ....[135]....
        /*0984*/ 	.word	0x0000c060
        /*0988*/ 	.word	0x00000000
        /*098c*/ 	.word	0x00000000
        /*0990*/ 	.short	0x010a
        /*0992*/ 	.byte	0xff
	.zero		1


	//   ....[136]....
        /*0994*/ 	.word	0x0000c0c0
        /*0998*/ 	.word	0x00000000
        /*099c*/ 	.word	0x00000000
        /*09a0*/ 	.short	0x010a
        /*09a2*/ 	.byte	0xff
	.zero		1


	//   ....[137]....
        /*09a4*/ 	.word	0x0000c120
        /*09a8*/ 	.word	0x00000000
        /*09ac*/ 	.word	0x00000000
        /*09b0*/ 	.short	0x010a
        /*09b2*/ 	.byte	0xff
	.zero		1


	//   ....[138]....
        /*09b4*/ 	.word	0x0000c180
        /*09b8*/ 	.word	0x00000000
        /*09bc*/ 	.word	0x00000000
        /*09c0*/ 	.short	0x010a
        /*09c2*/ 	.byte	0xff
	.zero		1


	//   ....[139]....
        /*09c4*/ 	.word	0x0000c1e0
        /*09c8*/ 	.word	0x00000000
        /*09cc*/ 	.word	0x00000000
        /*09d0*/ 	.short	0x010a
        /*09d2*/ 	.byte	0xff
	.zero		1


	//   ....[140]....
        /*09d4*/ 	.word	0x0000c230
        /*09d8*/ 	.word	0x00000002
        /*09dc*/ 	.word	0x00000130
        /*09e0*/ 	.short	0x010a
        /*09e2*/ 	.byte	0xff
	.zero		1


	//   ....[141]....
        /*09e4*/ 	.word	0x0000c290
        /*09e8*/ 	.word	0x00000002
        /*09ec*/ 	.word	0x00000100
        /*09f0*/ 	.short	0x010a
        /*09f2*/ 	.byte	0xff
	.zero		1


	//   ....[142]....
        /*09f4*/ 	.word	0x0000c2e0
        /*09f8*/ 	.word	0x00000002
        /*09fc*/ 	.word	0x000000f0
        /*0a00*/ 	.short	0x010a
        /*0a02*/ 	.byte	0xff
	.zero		1


	//   ....[143]....
        /*0a04*/ 	.word	0x0000c340
        /*0a08*/ 	.word	0x00000000
        /*0a0c*/ 	.word	0x00000100
        /*0a10*/ 	.short	0x010a
        /*0a12*/ 	.byte	0xff
	.zero		1


	//   ....[144]....
        /*0a14*/ 	.word	0x0000c3a0
        /*0a18*/ 	.word	0x00000000
        /*0a1c*/ 	.word	0x00000008
        /*0a20*/ 	.short	0x010a
        /*0a22*/ 	.byte	0xff
	.zero		1


	//   ....[145]....
        /*0a24*/ 	.word	0x0000c480
        /*0a28*/ 	.word	0x00000000
        /*0a2c*/ 	.word	0x00000008
        /*0a30*/ 	.short	0x010a
        /*0a32*/ 	.byte	0xff
	.zero		1


	//   ....[146]....
        /*0a34*/ 	.word	0x0000c4d0
        /*0a38*/ 	.word	0x00000000
        /*0a3c*/ 	.word	0x000000f0
        /*0a40*/ 	.short	0x010a
        /*0a42*/ 	.byte	0xff
	.zero		1


	//   ....[147]....
        /*0a44*/ 	.word	0x0000c530
        /*0a48*/ 	.word	0x00000000
        /*0a4c*/ 	.word	0x00000120
        /*0a50*/ 	.short	0x010a
        /*0a52*/ 	.byte	0xff
	.zero		1


	//   ....[148]....
        /*0a54*/ 	.word	0x0000c590
        /*0a58*/ 	.word	0x00000000
        /*0a5c*/ 	.word	0x00000000
        /*0a60*/ 	.short	0x010a
        /*0a62*/ 	.byte	0xff
	.zero		1


	//   ....[149]....
        /*0a64*/ 	.word	0x0000c5f0
        /*0a68*/ 	.word	0x00000000
        /*0a6c*/ 	.word	0x00000000
        /*0a70*/ 	.short	0x010a
        /*0a72*/ 	.byte	0xff
	.zero		1


	//   ....[150]....
        /*0a74*/ 	.word	0x0000c650
        /*0a78*/ 	.word	0x00000000
        /*0a7c*/ 	.word	0x00000150
        /*0a80*/ 	.short	0x010a
        /*0a82*/ 	.byte	0xff
	.zero		1


	//   ....[151]....
        /*0a84*/ 	.word	0x0000c6a0
        /*0a88*/ 	.word	0x0000000c
        /*0a8c*/ 	.word	0x000000f0
        /*0a90*/ 	.short	0x010a
        /*0a92*/ 	.byte	0xff
	.zero		1


	//   ....[152]....
        /*0a94*/ 	.word	0x0000c700
        /*0a98*/ 	.word	0x00000000
        /*0a9c*/ 	.word	0x000000e8
        /*0aa0*/ 	.short	0x010a
        /*0aa2*/ 	.byte	0xff
	.zero		1


	//   ....[153]....
        /*0aa4*/ 	.word	0x0000c760
        /*0aa8*/ 	.word	0x00000000
        /*0aac*/ 	.word	0x000000c0
        /*0ab0*/ 	.short	0x010a
        /*0ab2*/ 	.byte	0xff
	.zero		1


	//   ....[154]....
        /*0ab4*/ 	.word	0x0000c7c0
        /*0ab8*/ 	.word	0x00000000
        /*0abc*/ 	.word	0x000000c8
        /*0ac0*/ 	.short	0x010a
        /*0ac2*/ 	.byte	0xff
	.zero		1


	//   ....[155]....
        /*0ac4*/ 	.word	0x0000c820
        /*0ac8*/ 	.word	0x00000000
        /*0acc*/ 	.word	0x000000d0
        /*0ad0*/ 	.short	0x010a
        /*0ad2*/ 	.byte	0xff
	.zero		1


	//   ....[156]....
        /*0ad4*/ 	.word	0x0000c880
        /*0ad8*/ 	.word	0x00000000
        /*0adc*/ 	.word	0x000000d8
        /*0ae0*/ 	.short	0x010a
        /*0ae2*/ 	.byte	0xff
	.zero		1


	//   ....[157]....
        /*0ae4*/ 	.word	0x0000c8e0
        /*0ae8*/ 	.word	0x00000000
        /*0aec*/ 	.word	0x000000c0
        /*0af0*/ 	.short	0x010a
        /*0af2*/ 	.byte	0xff
	.zero		1


	//   ....[158]....
        /*0af4*/ 	.word	0x0000c940
        /*0af8*/ 	.word	0x00000000
        /*0afc*/ 	.word	0x000000c8
        /*0b00*/ 	.short	0x010a
        /*0b02*/ 	.byte	0xff
	.zero		1


	//   ....[159]....
        /*0b04*/ 	.word	0x0000c9a0
        /*0b08*/ 	.word	0x00000000
        /*0b0c*/ 	.word	0x000000d0
        /*0b10*/ 	.short	0x010a
        /*0b12*/ 	.byte	0xff
	.zero		1


	//   ....[160]....
        /*0b14*/ 	.word	0x0000c9f0
        /*0b18*/ 	.word	0x00000003
        /*0b1c*/ 	.word	0x000000f0
        /*0b20*/ 	.short	0x010a
        /*0b22*/ 	.byte	0xff
	.zero		1


	//   ....[161]....
        /*0b24*/ 	.word	0x0000ca50
        /*0b28*/ 	.word	0x00000000
        /*0b2c*/ 	.word	0x000000a0
        /*0b30*/ 	.short	0x010a
        /*0b32*/ 	.byte	0xff
	.zero		1


	//   ....[162]....
        /*0b34*/ 	.word	0x0000caa0
        /*0b38*/ 	.word	0x000000a6
        /*0b3c*/ 	.word	0x00000110
        /*0b40*/ 	.short	0x010a
        /*0b42*/ 	.byte	0xff
	.zero		1


	//   ....[163]....
        /*0b44*/ 	.word	0x0000caf0
        /*0b48*/ 	.word	0x00000003
        /*0b4c*/ 	.word	0x000000a0
        /*0b50*/ 	.short	0x010a
        /*0b52*/ 	.byte	0xff
	.zero		1


	//   ....[164]....
        /*0b54*/ 	.word	0x0000cb40
        /*0b58*/ 	.word	0x00000000
        /*0b5c*/ 	.word	0x000000a0
        /*0b60*/ 	.short	0x010a
        /*0b62*/ 	.byte	0xff
	.zero		1


	//   ....[165]....
        /*0b64*/ 	.word	0x0000cb90
        /*0b68*/ 	.word	0x00000003
        /*0b6c*/ 	.word	0x000000a0
        /*0b70*/ 	.short	0x010a
        /*0b72*/ 	.byte	0xff
	.zero		1


	//----- nvinfo : EIATTR_NUM_MBARRIERS
	.align		4
.L_47:
        /*0b74*/ 	.byte	0x03, 0x38
        /*0b76*/ 	.short	0x002b


	//----- nvinfo : EIATTR_EXIT_INSTR_OFFSETS
	.align		4
        /*0b78*/ 	.byte	0x04, 0x1c
        /*0b7a*/ 	.short	(.L_49 - .L_48)


	//   ....[0]....
.L_48:
        /*0b7c*/ 	.word	0x00002f10


	//   ....[1]....
        /*0b80*/ 	.word	0x00003400


	//   ....[2]....
        /*0b84*/ 	.word	0x00003460


	//   ....[3]....
        /*0b88*/ 	.word	0x000045e0


	//   ....[4]....
        /*0b8c*/ 	.word	0x00005740


	//   ....[5]....
        /*0b90*/ 	.word	0x00005780


	//   ....[6]....
        /*0b94*/ 	.word	0x0000bc40


	//   ....[7]....
        /*0b98*/ 	.word	0x0000bcc0


	//   ....[8]....
        /*0b9c*/ 	.word	0x0000bcf0


	//   ....[9]....
        /*0ba0*/ 	.word	0x0000bd60


	//----- nvinfo : EIATTR_MAX_THREADS
	.align		4
.L_49:
        /*0ba4*/ 	.byte	0x04, 0x05
        /*0ba6*/ 	.short	(.L_51 - .L_50)
.L_50:
        /*0ba8*/ 	.word	0x00000100
        /*0bac*/ 	.word	0x00000001
        /*0bb0*/ 	.word	0x00000001


	//----- nvinfo : EIATTR_CRS_STACK_SIZE
	.align		4
.L_51:
        /*0bb4*/ 	.byte	0x04, 0x1e
        /*0bb6*/ 	.short	(.L_53 - .L_52)
.L_52:
        /*0bb8*/ 	.word	0x00000000


	//----- nvinfo : EIATTR_CBANK_PARAM_SIZE
	.align		4
.L_53:
        /*0bbc*/ 	.byte	0x03, 0x19
        /*0bbe*/ 	.short	0x0800


	//----- nvinfo : EIATTR_PARAM_CBANK
	.align		4
        /*0bc0*/ 	.byte	0x04, 0x0a
        /*0bc2*/ 	.short	(.L_55 - .L_54)
	.align		4
.L_54:
        /*0bc4*/ 	.word	index@(.nv.constant0._ZN7cutlass13device_kernelINS_4gemm6kernel13GemmUniversalIN4cute5tupleIJiiiiEEENS1_10collective13CollectiveMmaINS1_35MainloopSm100TmaUmmaWarpSpecializedILi10ELi2ELi2ENS5_IJNS4_1CILi2EEESB_NSA_ILi1EEEEEEEENS5_IJNSA_ILi256EEESF_NSA_ILi32EEEEEENS_6half_tENS5_IJlSC_lEEESI_SJ_NS4_8TiledMMAINS4_8MMA_AtomIJNS4_26SM100_MMA_F16BF16_2x1SM_SSISI_SI_fLi256ELi256ELNS4_4UMMA5MajorE0ELSO_0ELNSN_7ScaleInE0ELSP_0EEEEEENS4_6LayoutINS5_IJSC_SC_SC_EEENS5_IJNSA_ILi0EEESU_SU_EEEEENS5_IJNS4_10UnderscoreESX_SX_EEEEENS4_28SM100_TMA_2SM_LOAD_MULTICASTENS4_14ComposedLayoutINS4_7SwizzleILi2ELi4ELi3EEENS4_18smem_ptr_flag_bitsILi16EEENSS_INS5_IJNSA_ILi8EEESG_EEENS5_IJSG_SC_EEEEEEEvNS4_8identityENS4_18SM100_TMA_2SM_LOADES1A_vS1B_EENS_8epilogue10collective18CollectiveEpilogueINS1E_23Sm100TmaWarpSpecializedILi4ELi2ELi64ELb1ELb0EEEJNS5_IJNSA_ILi128EEESF_SG_EEENS5_IJNSS_IS1J_SC_EENSS_INSA_ILi64EEESC_EEEEESI_SJ_SI_SJ_NS1E_6fusion15FusionCallbacksIS1I_NS1P_17LinearCombinationISI_fSI_fLNS_15FloatRoundStyleE2EEES1K_S1O_JEEENS4_5SM1004TMEM4LOAD26SM100_TMEM_LOAD_32dp32b64xENS4_13SM90_TMA_LOADENS11_INS12_ILi3ELi4ELi3EEES15_NSS_INS5_IJS16_S1M_EEENS5_IJS1M_SC_EEEEEEENS4_39AutoVectorizingCopyWithAssumedAlignmentILi128EEENS4_14SM90_TMA_STOREES24_S26_S26_EEEvvEEEEvNT_6ParamsE)
        /*0bc8*/ 	.short	0x0380
        /*0bca*/ 	.short	0x0800


	//----- nvinfo : EIATTR_SW_WAR
	.align		4
.L_55:
        /*0bcc*/ 	.byte	0x04, 0x36
        /*0bce*/ 	.short	(.L_57 - .L_56)
.L_56:
        /*0bd0*/ 	.word	0x00000008
.L_57:


//--------------------- .nv.callgraph             --------------------------
	.section	.nv.callgraph,"",@"SHT_CUDA_CALLGRAPH"
	.align	4
	.sectionentsize	8
	.align		4
        /*0000*/ 	.word	0x00000000
	.align		4
        /*0004*/ 	.word	0xffffffff
	.align		4
        /*0008*/ 	.word	index@(_ZN7cutlass13device_kernelINS_4gemm6kernel13GemmUniversalIN4cute5tupleIJiiiiEEENS1_10collective13CollectiveMmaINS1_35MainloopSm100TmaUmmaWarpSpecializedILi10ELi2ELi2ENS5_IJNS4_1CILi2EEESB_NSA_ILi1EEEEEEEENS5_IJNSA_ILi256EEESF_NSA_ILi32EEEEEENS_6half_tENS5_IJlSC_lEEESI_SJ_NS4_8TiledMMAINS4_8MMA_AtomIJNS4_26SM100_MMA_F16BF16_2x1SM_SSISI_SI_fLi256ELi256ELNS4_4UMMA5MajorE0ELSO_0ELNSN_7ScaleInE0ELSP_0EEEEEENS4_6LayoutINS5_IJSC_SC_SC_EEENS5_IJNSA_ILi0EEESU_SU_EEEEENS5_IJNS4_10UnderscoreESX_SX_EEEEENS4_28SM100_TMA_2SM_LOAD_MULTICASTENS4_14ComposedLayoutINS4_7SwizzleILi2ELi4ELi3EEENS4_18smem_ptr_flag_bitsILi16EEENSS_INS5_IJNSA_ILi8EEESG_EEENS5_IJSG_SC_EEEEEEEvNS4_8identityENS4_18SM100_TMA_2SM_LOADES1A_vS1B_EENS_8epilogue10collective18CollectiveEpilogueINS1E_23Sm100TmaWarpSpecializedILi4ELi2ELi64ELb1ELb0EEEJNS5_IJNSA_ILi128EEESF_SG_EEENS5_IJNSS_IS1J_SC_EENSS_INSA_ILi64EEESC_EEEEESI_SJ_SI_SJ_NS1E_6fusion15FusionCallbacksIS1I_NS1P_17LinearCombinationISI_fSI_fLNS_15FloatRoundStyleE2EEES1K_S1O_JEEENS4_5SM1004TMEM4LOAD26SM100_TMEM_LOAD_32dp32b64xENS4_13SM90_TMA_LOADENS11_INS12_ILi3ELi4ELi3EEES15_NSS_INS5_IJS16_S1M_EEENS5_IJS1M_SC_EEEEEEENS4_39AutoVectorizingCopyWithAssumedAlignmentILi128EEENS4_14SM90_TMA_STOREES24_S26_S26_EEEvvEEEEvNT_6ParamsE)
	.align		4
        /*000c*/ 	.word	index@(__assertfail)
	.align		4
        /*0010*/ 	.word	0x00000000
	.align		4
        /*0014*/ 	.word	0xfffffffe
	.align		4
        /*0018*/ 	.word	0x00000000
	.align		4
        /*001c*/ 	.word	0xfffffffd
	.align		4
        /*0020*/ 	.word	0x00000000
	.align		4
        /*0024*/ 	.word	0xfffffffc


//--------------------- .nv.constant4             --------------------------
	.section	.nv.constant4,"a",@progbits
	.align	8
	.align		8
.nv.constant4:
        /*0000*/ 	.dword	__assertfail
	.align		8
        /*0008*/ 	.dword	__unnamed_1
	.align		8
        /*0010*/ 	.dword	__unnamed_2
	.align		8
        /*0018*/ 	.dword	_ZN39_INTERNAL_ddc5a8c5_4_k_cu_efad0ff4_63744cuda3std3__45__cpo5beginE
	.align		8
        /*0020*/ 	.dword	_ZN39_INTERNAL_ddc5a8c5_4_k_cu_efad0ff4_63744cuda3std3__45__cpo3endE
	.align		8
        /*0028*/ 	.dword	_ZN39_INTERNAL_ddc5a8c5_4_k_cu_efad0ff4_63744cuda3std3__45__cpo6cbeginE
	.align		8
        /*0030*/ 	.dword	_ZN39_INTERNAL_ddc5a8c5_4_k_cu_efad0ff4_63744cuda3std3__45__cpo4cendE
	.align		8
        /*0038*/ 	.dword	_ZN39_INTERNAL_ddc5a8c5_4_k_cu_efad0ff4_63744cuda3std3__441_GLOBAL__N__ddc5a8c5_4_k_cu_efad0ff4_63746ignoreE
	.align		8
        /*0040*/ 	.dword	_ZN39_INTERNAL_ddc5a8c5_4_k_cu_efad0ff4_63744cuda3std3__419piecewise_constructE
	.align		8
        /*0048*/ 	.dword	_ZN39_INTERNAL_ddc5a8c5_4_k_cu_efad0ff4_63744cuda3std3__48in_placeE
	.align		8
        /*0050*/ 	.dword	_ZN39_INTERNAL_ddc5a8c5_4_k_cu_efad0ff4_63744cuda3std6ranges3__45__cpo4swapE
	.align		8
        /*0058*/ 	.dword	_ZN39_INTERNAL_ddc5a8c5_4_k_cu_efad0ff4_63744cuda3std6ranges3__45__cpo9iter_moveE
	.align		8
        /*0060*/ 	.dword	_ZN39_INTERNAL_ddc5a8c5_4_k_cu_efad0ff4_63744cute7productE
	.align		8
        /*0068*/ 	.dword	_ZN39_INTERNAL_ddc5a8c5_4_k_cu_efad0ff4_63744cute1_E
	.align		8
        /*0070*/ 	.dword	$str$25
	.align		8
        /*0078*/ 	.dword	$str$26
	.align		8
        /*0080*/ 	.dword	$str$27
	.align		8
        /*0088*/ 	.dword	$str$28


//--------------------- .text._ZN7cutlass13device_kernelINS_4gemm6kernel13GemmUniversalIN4cute5tupleIJiiiiEEENS1_10collective13CollectiveMmaINS1_35MainloopSm100TmaUmmaWarpSpecializedILi10ELi2ELi2ENS5_IJNS4_1CILi2EEESB_NSA_ILi1EEEEEEEENS5_IJNSA_ILi256EEESF_NSA_ILi32EEEEEENS_6half_tENS5_IJlSC_lEEESI_SJ_NS4_8TiledMMAINS4_8MMA_AtomIJNS4_26SM100_MMA_F16BF16_2x1SM_SSISI_SI_fLi256ELi256ELNS4_4UMMA5MajorE0ELSO_0ELNSN_7ScaleInE0ELSP_0EEEEEENS4_6LayoutINS5_IJSC_SC_SC_EEENS5_IJNSA_ILi0EEESU_SU_EEEEENS5_IJNS4_10UnderscoreESX_SX_EEEEENS4_28SM100_TMA_2SM_LOAD_MULTICASTENS4_14ComposedLayoutINS4_7SwizzleILi2ELi4ELi3EEENS4_18smem_ptr_flag_bitsILi16EEENSS_INS5_IJNSA_ILi8EEESG_EEENS5_IJSG_SC_EEEEEEEvNS4_8identityENS4_18SM100_TMA_2SM_LOADES1A_vS1B_EENS_8epilogue10collective18CollectiveEpilogueINS1E_23Sm100TmaWarpSpecializedILi4ELi2ELi64ELb1ELb0EEEJNS5_IJNSA_ILi128EEESF_SG_EEENS5_IJNSS_IS1J_SC_EENSS_INSA_ILi64EEESC_EEEEESI_SJ_SI_SJ_NS1E_6fusion15FusionCallbacksIS1I_NS1P_17LinearCombinationISI_fSI_fLNS_15FloatRoundStyleE2EEES1K_S1O_JEEENS4_5SM1004TMEM4LOAD26SM100_TMEM_LOAD_32dp32b64xENS4_13SM90_TMA_LOADENS11_INS12_ILi3ELi4ELi3EEES15_NSS_INS5_IJS16_S1M_EEENS5_IJS1M_SC_EEEEEEENS4_39AutoVectorizingCopyWithAssumedAlignmentILi128EEENS4_14SM90_TMA_STOREES24_S26_S26_EEEvvEEEEvNT_6ParamsE --------------------------
	.section	.text._ZN7cutlass13device_kernelINS_4gemm6kernel13GemmUniversalIN4cute5tupleIJiiiiEEENS1_10collective13CollectiveMmaINS1_35MainloopSm100TmaUmmaWarpSpecializedILi10ELi2ELi2ENS5_IJNS4_1CILi2EEESB_NSA_ILi1EEEEEEEENS5_IJNSA_ILi256EEESF_NSA_ILi32EEEEEENS_6half_tENS5_IJlSC_lEEESI_SJ_NS4_8TiledMMAINS4_8MMA_AtomIJNS4_26SM100_MMA_F16BF16_2x1SM_SSISI_SI_fLi256ELi256ELNS4_4UMMA5MajorE0ELSO_0ELNSN_7ScaleInE0ELSP_0EEEEEENS4_6LayoutINS5_IJSC_SC_SC_EEENS5_IJNSA_ILi0EEESU_SU_EEEEENS5_IJNS4_10UnderscoreESX_SX_EEEEENS4_28SM100_TMA_2SM_LOAD_MULTICASTENS4_14ComposedLayoutINS4_7SwizzleILi2ELi4ELi3EEENS4_18smem_ptr_flag_bitsILi16EEENSS_INS5_IJNSA_ILi8EEESG_EEENS5_IJSG_SC_EEEEEEEvNS4_8identityENS4_18SM100_TMA_2SM_LOADES1A_vS1B_EENS_8epilogue10collective18CollectiveEpilogueINS1E_23Sm100TmaWarpSpecializedILi4ELi2ELi64ELb1ELb0EEEJNS5_IJNSA_ILi128EEESF_SG_EEENS5_IJNSS_IS1J_SC_EENSS_INSA_ILi64EEESC_EEEEESI_SJ_SI_SJ_NS1E_6fusion15FusionCallbacksIS1I_NS1P_17LinearCombinationISI_fSI_fLNS_15FloatRoundStyleE2EEES1K_S1O_JEEENS4_5SM1004TMEM4LOAD26SM100_TMEM_LOAD_32dp32b64xENS4_13SM90_TMA_LOADENS11_INS12_ILi3ELi4ELi3EEES15_NSS_INS5_IJS16_S1M_EEENS5_IJS1M_SC_EEEEEEENS4_39AutoVectorizingCopyWithAssumedAlignmentILi128EEENS4_14SM90_TMA_STOREES24_S26_S26_EEEvvEEEEvNT_6ParamsE,"ax",@progbits
	.align	128
.text._ZN7cutlass13device_kernelINS_4gemm6kernel13GemmUniversalIN4cute5tupleIJiiiiEEENS1_10collective13CollectiveMmaINS1_35MainloopSm100TmaUmmaWarpSpecializedILi10ELi2ELi2ENS5_IJNS4_1CILi2EEESB_NSA_ILi1EEEEEEEENS5_IJNSA_ILi256EEESF_NSA_ILi32EEEEEENS_6half_tENS5_IJlSC_lEEESI_SJ_NS4_8TiledMMAINS4_8MMA_AtomIJNS4_26SM100_MMA_F16BF16_2x1SM_SSISI_SI_fLi256ELi256ELNS4_4UMMA5MajorE0ELSO_0ELNSN_7ScaleInE0ELSP_0EEEEEENS4_6LayoutINS5_IJSC_SC_SC_EEENS5_IJNSA_ILi0EEESU_SU_EEEEENS5_IJNS4_10UnderscoreESX_SX_EEEEENS4_28SM100_TMA_2SM_LOAD_MULTICASTENS4_14ComposedLayoutINS4_7SwizzleILi2ELi4ELi3EEENS4_18smem_ptr_flag_bitsILi16EEENSS_INS5_IJNSA_ILi8EEESG_EEENS5_IJSG_SC_EEEEEEEvNS4_8identityENS4_18SM100_TMA_2SM_LOADES1A_vS1B_EENS_8epilogue10collective18CollectiveEpilogueINS1E_23Sm100TmaWarpSpecializedILi4ELi2ELi64ELb1ELb0EEEJNS5_IJNSA_ILi128EEESF_SG_EEENS5_IJNSS_IS1J_SC_EENSS_INSA_ILi64EEESC_EEEEESI_SJ_SI_SJ_NS1E_6fusion15FusionCallbacksIS1I_NS1P_17LinearCombinationISI_fSI_fLNS_15FloatRoundStyleE2EEES1K_S1O_JEEENS4_5SM1004TMEM4LOAD26SM100_TMEM_LOAD_32dp32b64xENS4_13SM90_TMA_LOADENS11_INS12_ILi3ELi4ELi3EEES15_NSS_INS5_IJS16_S1M_EEENS5_IJS1M_SC_EEEEEEENS4_39AutoVectorizingCopyWithAssumedAlignmentILi128EEENS4_14SM90_TMA_STOREES24_S26_S26_EEEvvEEEEvNT_6ParamsE:
        .type           _ZN7cutlass13device_kernelINS_4gemm6kernel13GemmUniversalIN4cute5tupleIJiiiiEEENS1_10collective13CollectiveMmaINS1_35MainloopSm100TmaUmmaWarpSpecializedILi10ELi2ELi2ENS5_IJNS4_1CILi2EEESB_NSA_ILi1EEEEEEEENS5_IJNSA_ILi256EEESF_NSA_ILi32EEEEEENS_6half_tENS5_IJlSC_lEEESI_SJ_NS4_8TiledMMAINS4_8MMA_AtomIJNS4_26SM100_MMA_F16BF16_2x1SM_SSISI_SI_fLi256ELi256ELNS4_4UMMA5MajorE0ELSO_0ELNSN_7ScaleInE0ELSP_0EEEEEENS4_6LayoutINS5_IJSC_SC_SC_EEENS5_IJNSA_ILi0EEESU_SU_EEEEENS5_IJNS4_10UnderscoreESX_SX_EEEEENS4_28SM100_TMA_2SM_LOAD_MULTICASTENS4_14ComposedLayoutINS4_7SwizzleILi2ELi4ELi3EEENS4_18smem_ptr_flag_bitsILi16EEENSS_INS5_IJNSA_ILi8EEESG_EEENS5_IJSG_SC_EEEEEEEvNS4_8identityENS4_18SM100_TMA_2SM_LOADES1A_vS1B_EENS_8epilogue10collective18CollectiveEpilogueINS1E_23Sm100TmaWarpSpecializedILi4ELi2ELi64ELb1ELb0EEEJNS5_IJNSA_ILi128EEESF_SG_EEENS5_IJNSS_IS1J_SC_EENSS_INSA_ILi64EEESC_EEEEESI_SJ_SI_SJ_NS1E_6fusion15FusionCallbacksIS1I_NS1P_17LinearCombinationISI_fSI_fLNS_15FloatRoundStyleE2EEES1K_S1O_JEEENS4_5SM1004TMEM4LOAD26SM100_TMEM_LOAD_32dp32b64xENS4_13SM90_TMA_LOADENS11_INS12_ILi3ELi4ELi3EEES15_NSS_INS5_IJS16_S1M_EEENS5_IJS1M_SC_EEEEEEENS4_39AutoVectorizingCopyWithAssumedAlignmentILi128EEENS4_14SM90_TMA_STOREES24_S26_S26_EEEvvEEEEvNT_6ParamsE,@function
        .size           _ZN7cutlass13device_kernelINS_4gemm6kernel13GemmUniversalIN4cute5tupleIJiiiiEEENS1_10collective13CollectiveMmaINS1_35MainloopSm100TmaUmmaWarpSpecializedILi10ELi2ELi2ENS5_IJNS4_1CILi2EEESB_NSA_ILi1EEEEEEEENS5_IJNSA_ILi256EEESF_NSA_ILi32EEEEEENS_6half_tENS5_IJlSC_lEEESI_SJ_NS4_8TiledMMAINS4_8MMA_AtomIJNS4_26SM100_MMA_F16BF16_2x1SM_SSISI_SI_fLi256ELi256ELNS4_4UMMA5MajorE0ELSO_0ELNSN_7ScaleInE0ELSP_0EEEEEENS4_6LayoutINS5_IJSC_SC_SC_EEENS5_IJNSA_ILi0EEESU_SU_EEEEENS5_IJNS4_10UnderscoreESX_SX_EEEEENS4_28SM100_TMA_2SM_LOAD_MULTICASTENS4_14ComposedLayoutINS4_7SwizzleILi2ELi4ELi3EEENS4_18smem_ptr_flag_bitsILi16EEENSS_INS5_IJNSA_ILi8EEESG_EEENS5_IJSG_SC_EEEEEEEvNS4_8identityENS4_18SM100_TMA_2SM_LOADES1A_vS1B_EENS_8epilogue10collective18CollectiveEpilogueINS1E_23Sm100TmaWarpSpecializedILi4ELi2ELi64ELb1ELb0EEEJNS5_IJNSA_ILi128EEESF_SG_EEENS5_IJNSS_IS1J_SC_EENSS_INSA_ILi64EEESC_EEEEESI_SJ_SI_SJ_NS1E_6fusion15FusionCallbacksIS1I_NS1P_17LinearCombinationISI_fSI_fLNS_15FloatRoundStyleE2EEES1K_S1O_JEEENS4_5SM1004TMEM4LOAD26SM100_TMEM_LOAD_32dp32b64xENS4_13SM90_TMA_LOADENS11_INS12_ILi3ELi4ELi3EEES15_NSS_INS5_IJS16_S1M_EEENS5_IJS1M_SC_EEEEEEENS4_39AutoVectorizingCopyWithAssumedAlignmentILi128EEENS4_14SM90_TMA_STOREES24_S26_S26_EEEvvEEEEvNT_6ParamsE,(.L_x_210 - _ZN7cutlass13device_kernelINS_4gemm6kernel13GemmUniversalIN4cute5tupleIJiiiiEEENS1_10collective13CollectiveMmaINS1_35MainloopSm100TmaUmmaWarpSpecializedILi10ELi2ELi2ENS5_IJNS4_1CILi2EEESB_NSA_ILi1EEEEEEEENS5_IJNSA_ILi256EEESF_NSA_ILi32EEEEEENS_6half_tENS5_IJlSC_lEEESI_SJ_NS4_8TiledMMAINS4_8MMA_AtomIJNS4_26SM100_MMA_F16BF16_2x1SM_SSISI_SI_fLi256ELi256ELNS4_4UMMA5MajorE0ELSO_0ELNSN_7ScaleInE0ELSP_0EEEEEENS4_6LayoutINS5_IJSC_SC_SC_EEENS5_IJNSA_ILi0EEESU_SU_EEEEENS5_IJNS4_10UnderscoreESX_SX_EEEEENS4_28SM100_TMA_2SM_LOAD_MULTICASTENS4_14ComposedLayoutINS4_7SwizzleILi2ELi4ELi3EEENS4_18smem_ptr_flag_bitsILi16EEENSS_INS5_IJNSA_ILi8EEESG_EEENS5_IJSG_SC_EEEEEEEvNS4_8identityENS4_18SM100_TMA_2SM_LOADES1A_vS1B_EENS_8epilogue10collective18CollectiveEpilogueINS1E_23Sm100TmaWarpSpecializedILi4ELi2ELi64ELb1ELb0EEEJNS5_IJNSA_ILi128EEESF_SG_EEENS5_IJNSS_IS1J_SC_EENSS_INSA_ILi64EEESC_EEEEESI_SJ_SI_SJ_NS1E_6fusion15FusionCallbacksIS1I_NS1P_17LinearCombinationISI_fSI_fLNS_15FloatRoundStyleE2EEES1K_S1O_JEEENS4_5SM1004TMEM4LOAD26SM100_TMEM_LOAD_32dp32b64xENS4_13SM90_TMA_LOADENS11_INS12_ILi3ELi4ELi3EEES15_NSS_INS5_IJS16_S1M_EEENS5_IJS1M_SC_EEEEEEENS4_39AutoVectorizingCopyWithAssumedAlignmentILi128EEENS4_14SM90_TMA_STOREES24_S26_S26_EEEvvEEEEvNT_6ParamsE)
        .other          _ZN7cutlass13device_kernelINS_4gemm6kernel13GemmUniversalIN4cute5tupleIJiiiiEEENS1_10collective13CollectiveMmaINS1_35MainloopSm100TmaUmmaWarpSpecializedILi10ELi2ELi2ENS5_IJNS4_1CILi2EEESB_NSA_ILi1EEEEEEEENS5_IJNSA_ILi256EEESF_NSA_ILi32EEEEEENS_6half_tENS5_IJlSC_lEEESI_SJ_NS4_8TiledMMAINS4_8MMA_AtomIJNS4_26SM100_MMA_F16BF16_2x1SM_SSISI_SI_fLi256ELi256ELNS4_4UMMA5MajorE0ELSO_0ELNSN_7ScaleInE0ELSP_0EEEEEENS4_6LayoutINS5_IJSC_SC_SC_EEENS5_IJNSA_ILi0EEESU_SU_EEEEENS5_IJNS4_10UnderscoreESX_SX_EEEEENS4_28SM100_TMA_2SM_LOAD_MULTICASTENS4_14ComposedLayoutINS4_7SwizzleILi2ELi4ELi3EEENS4_18smem_ptr_flag_bitsILi16EEENSS_INS5_IJNSA_ILi8EEESG_EEENS5_IJSG_SC_EEEEEEEvNS4_8identityENS4_18SM100_TMA_2SM_LOADES1A_vS1B_EENS_8epilogue10collective18CollectiveEpilogueINS1E_23Sm100TmaWarpSpecializedILi4ELi2ELi64ELb1ELb0EEEJNS5_IJNSA_ILi128EEESF_SG_EEENS5_IJNSS_IS1J_SC_EENSS_INSA_ILi64EEESC_EEEEESI_SJ_SI_SJ_NS1E_6fusion15FusionCallbacksIS1I_NS1P_17LinearCombinationISI_fSI_fLNS_15FloatRoundStyleE2EEES1K_S1O_JEEENS4_5SM1004TMEM4LOAD26SM100_TMEM_LOAD_32dp32b64xENS4_13SM90_TMA_LOADENS11_INS12_ILi3ELi4ELi3EEES15_NSS_INS5_IJS16_S1M_EEENS5_IJS1M_SC_EEEEEEENS4_39AutoVectorizingCopyWithAssumedAlignmentILi128EEENS4_14SM90_TMA_STOREES24_S26_S26_EEEvvEEEEvNT_6ParamsE,@"STO_CUDA_ENTRY STV_DEFAULT"
_ZN7cutlass13device_kernelINS_4gemm6kernel13GemmUniversalIN4cute5tupleIJiiiiEEENS1_10collective13CollectiveMmaINS1_35MainloopSm100TmaUmmaWarpSpecializedILi10ELi2ELi2ENS5_IJNS4_1CILi2EEESB_NSA_ILi1EEEEEEEENS5_IJNSA_ILi256EEESF_NSA_ILi32EEEEEENS_6half_tENS5_IJlSC_lEEESI_SJ_NS4_8TiledMMAINS4_8MMA_AtomIJNS4_26SM100_MMA_F16BF16_2x1SM_SSISI_SI_fLi256ELi256ELNS4_4UMMA5MajorE0ELSO_0ELNSN_7ScaleInE0ELSP_0EEEEEENS4_6LayoutINS5_IJSC_SC_SC_EEENS5_IJNSA_ILi0EEESU_SU_EEEEENS5_IJNS4_10UnderscoreESX_SX_EEEEENS4_28SM100_TMA_2SM_LOAD_MULTICASTENS4_14ComposedLayoutINS4_7SwizzleILi2ELi4ELi3EEENS4_18smem_ptr_flag_bitsILi16EEENSS_INS5_IJNSA_ILi8EEESG_EEENS5_IJSG_SC_EEEEEEEvNS4_8identityENS4_18SM100_TMA_2SM_LOADES1A_vS1B_EENS_8epilogue10collective18CollectiveEpilogueINS1E_23Sm100TmaWarpSpecializedILi4ELi2ELi64ELb1ELb0EEEJNS5_IJNSA_ILi128EEESF_SG_EEENS5_IJNSS_IS1J_SC_EENSS_INSA_ILi64EEESC_EEEEESI_SJ_SI_SJ_NS1E_6fusion15FusionCallbacksIS1I_NS1P_17LinearCombinationISI_fSI_fLNS_15FloatRoundStyleE2EEES1K_S1O_JEEENS4_5SM1004TMEM4LOAD26SM100_TMEM_LOAD_32dp32b64xENS4_13SM90_TMA_LOADENS11_INS12_ILi3ELi4ELi3EEES15_NSS_INS5_IJS16_S1M_EEENS5_IJS1M_SC_EEEEEEENS4_39AutoVectorizingCopyWithAssumedAlignmentILi128EEENS4_14SM90_TMA_STOREES24_S26_S26_EEEvvEEEEvNT_6ParamsE:
[----:B------:R-:W1:Y:S01]  /*0000*/  LDC R1, c[0x0][0x37c] ;  /* 0x0000df00ff017b82 */ /* 0x000e620000000800 */
[----:B------:R-:W2:Y:S01]  /*0010*/  S2R R160, SR_TID.X ;  /* 0x0000000000a07919 */ /* 0x000ea20000002100 */
[----:B------:R-:W3:Y:S06]  /*0020*/  LDCU.64 UR8, c[0x0][0x890] ;  /* 0x00011200ff0877ac */ /* 0x000eec0008000a00 */
[----:B------:R-:W4:Y:S01]  /*0030*/  S2UR UR47, SR_CgaCtaId ;  /* 0x00000000002f79c3 */ /* 0x000f220000008800 */
[----:B------:R-:W-:Y:S02]  /*0040*/  PRMT R146, RZ, 0x7610, R146 ;  /* 0x00007610ff927816 */ /* 0x000fe40000000092 */
[----:B------:R-:W-:Y:S01]  /*0050*/  ELECT P1, URZ, PT ;  /* 0x0000000000ff782f */ /* 0x000fe20003820000 */
[----:B---3--:R-:W-:-:S04]  /*0060*/  UISETP.NE.U32.AND UP0, UPT, UR8, URZ, UPT ;  /* 0x000000ff0800728c */ /* 0x008fc8000bf05070 */
[----:B------:R-:W-:Y:S02]  /*0070*/  UISETP.NE.AND.EX UP0, UPT, UR9, URZ, UPT, UP0 ;  /* 0x000000ff0900728c */ /* 0x000fe4000bf05300 */
[----:B----4-:R-:W-:Y:S02]  /*0080*/  ULOP3.LUT UR33, UR47, 0x1, URZ, 0xc0, !UPT ;  /* 0x000000012f217892 */ /* 0x010fe4000f8ec0ff */
[----:B------:R-:W-:Y:S01]  /*0090*/  ULOP3.LUT UR34, UR47, 0x1, URZ, 0x3c, !UPT ;  /* 0x000000012f227892 */ /* 0x000fe2000f8e3cff */
[----:B--2---:R-:W-:-:S05]  /*00a0*/  SHF.R.U32.HI R147, RZ, 0x5, R160 ;  /* 0x00000005ff937819 */ /* 0x004fca00000116a0 */
[----:B------:R-:W2:Y:S02]  /*00b0*/  SHFL.IDX PT, R0, R147, RZ, 0x1f ;  /* 0x00001fff93007589 */ /* 0x000ea400000e0000 */
[----:B--2---:R-:W-:Y:S01]  /*00c0*/  R2UR UR17, R0 ;  /* 0x00000000001172ca */ /* 0x004fe200000e0000 */
[----:B-1----:R-:W-:-:S14]  /*00d0*/  BRA.U UP0, `(.L_x_0) ;  /* 0x0000000100307547 */ /* 0x002fdc000b800000 */
[----:B------:R-:W1:Y:S02]  /*00e0*/  LDCU.64 UR4, c[0x0][0x888] ;  /* 0x00011100ff0477ac */ /* 0x000e640008000a00 */
[----:B-1----:R-:W-:-:S04]  /*00f0*/  UISETP.NE.U32.AND UP0, UPT, UR4, URZ, UPT ;  /* 0x000000ff0400728c */ /* 0x002fc8000bf05070 */
[----:B------:R-:W-:-:S09]  /*0100*/  UISETP.NE.AND.EX UP0, UPT, UR5, URZ, UPT, UP0 ;  /* 0x000000ff0500728c */ /* 0x000fd2000bf05300 */
[----:B------:R-:W-:Y:S05]  /*0110*/  BRA.U !UP0, `(.L_x_1) ;  /* 0x0000000108147547 */ /* 0x000fea000b800000 */
[----:B------:R-:W1:Y:S01]  /*0120*/  LDC.64 R2, c[0x0][0x888] ;  /* 0x00022200ff027b82 */ /* 0x000e620000000a00 */
[----:B------:R-:W1:Y:S02]  /*0130*/  LDCU.64 UR4, c[0x0][0x358] ;  /* 0x00006b00ff0477ac */ /* 0x000e640008000a00 */
[----:B-1----:R1:W5:Y:S01]  /*0140*/  LDG.E R73, desc[UR4][R2.64] ;  /* 0x0000000402497981 */ /* 0x002362000c1e1900 */
[----:B------:R-:W-:Y:S01]  /*0150*/  HFMA2 R146, -RZ, RZ, 0, 5.9604644775390625e-08 ;  /* 0x00000001ff927431 */ /* 0x000fe200000001ff */
[----:B------:R-:W-:Y:S05]  /*0160*/  BRA `(.L_x_0) ;  /* 0x00000000000c7947 */ /* 0x000fea0003800000 */
.L_x_1:
[----:B------:R-:W1:Y:S01]  /*0170*/  LDCU UR4, c[0x0][0x880] ;  /* 0x00011000ff0477ac */ /* 0x000e620008000800 */
[----:B------:R-:W-:Y:S01]  /*0180*/  HFMA2 R146, -RZ, RZ, 0, 5.9604644775390625e-08 ;  /* 0x00000001ff927431 */ /* 0x000fe200000001ff */
[----:B-1----:R-:W-:-:S07]  /*0190*/  MOV R73, UR4 ;  /* 0x0000000400497c02 */ /* 0x002fce0008000f00 */
.L_x_0:
[----:B------:R-:W2:Y:S02]  /*01a0*/  LDCU.64 UR4, c[0x0][0x8b0] ;  /* 0x00011600ff0477ac */ /* 0x000ea40008000a00 */
[----:B--2---:R-:W-:-:S04]  /*01b0*/  UISETP.NE.U32.AND UP0, UPT, UR4, URZ, UPT ;  /* 0x000000ff0400728c */ /* 0x004fc8000bf05070 */
[----:B------:R-:W-:-:S09]  /*01c0*/  UISETP.NE.AND.EX UP0, UPT, UR5, URZ, UPT, UP0 ;  /* 0x000000ff0500728c */ /* 0x000fd2000bf05300 */
[----:B------:R-:W-:Y:S05]  /*01d0*/  BRA.U UP0, `(.L_x_2) ;  /* 0x0000000100287547 */ /* 0x000fea000b800000 */
[----:B------:R-:W2:Y:S02]  /*01e0*/  LDCU.64 UR4, c[0x0][0x8a8] ;  /* 0x00011500ff0477ac */ /* 0x000ea40008000a00 */
[----:B--2---:R-:W-:-:S04]  /*01f0*/  UISETP.NE.U32.AND UP0, UPT, UR4, URZ, UPT ;  /* 0x000000ff0400728c */ /* 0x004fc8000bf05070 */
[----:B------:R-:W-:-:S09]  /*0200*/  UISETP.NE.AND.EX UP0, UPT, UR5, URZ, UPT, UP0 ;  /* 0x000000ff0500728c */ /* 0x000fd2000bf05300 */
[----:B------:R-:W-:Y:S05]  /*0210*/  BRA.U !UP0, `(.L_x_3) ;  /* 0x0000000108107547 */ /* 0x000fea000b800000 */
[----:B------:R-:W2:Y:S01]  /*0220*/  LDC.64 R70, c[0x0][0x8a8] ;  /* 0x00022a00ff467b82 */ /* 0x000ea20000000a00 */
[----:B------:R-:W2:Y:S02]  /*0230*/  LDCU.64 UR4, c[0x0][0x358] ;  /* 0x00006b00ff0477ac */ /* 0x000ea40008000a00 */
[----:B--2---:R2:W5:Y:S01]  /*0240*/  LDG.E R70, desc[UR4][R70.64] ;  /* 0x0000000446467981 */ /* 0x004562000c1e1900 */
[----:B------:R-:W-:Y:S05]  /*0250*/  BRA `(.L_x_2) ;  /* 0x0000000000087947 */ /* 0x000fea0003800000 */
.L_x_3:
[----:B------:R-:W2:Y:S02]  /*0260*/  LDCU UR4, c[0x0][0x8a0] ;  /* 0x00011400ff0477ac */ /* 0x000ea40008000800 */
[----:B--2---:R-:W-:Y:S02]  /*0270*/  MOV R70, UR4 ;  /* 0x0000000400467c02 */ /* 0x004fe40008000f00 */
.L_x_2:
[----:B------:R-:W-:Y:S01]  /*0280*/  IMAD.U32 R0, RZ, RZ, UR17 ;  /* 0x00000011ff007e24 */ /* 0x000fe2000f8e00ff */
[----:B------:R-:W-:Y:S04]  /*0290*/  BSSY.RECONVERGENT B0, `(.L_x_4) ;  /* 0x000000c000007945 */ /* 0x000fe80003800200 */
[C---:B------:R-:W-:Y:S02]  /*02a0*/  ISETP.NE.OR P2, PT, R0.reuse, 0x1, !P1 ;  /* 0x000000010000780c */ /* 0x040fe40004f45670 */
[----:B------:R-:W-:-:S11]  /*02b0*/  ISETP.NE.OR P0, PT, R0, 0x3, !P1 ;  /* 0x000000030000780c */ /* 0x000fd60004f05670 */
[----:B------:R-:W-:Y:S05]  /*02c0*/  @P2 BRA `(.L_x_5) ;  /* 0x0000000000202947 */ /* 0x000fea0003800000 */
[----:B------:R-:W3:Y:S02]  /*02d0*/  LDCU.64 UR4, c[0x0][0x348] ;  /* 0x00006900ff0477ac */ /* 0x000ee40008000a00 */
[----:B---3--:R-:W-:Y:S02]  /*02e0*/  UIADD3 UR6, UP1, UPT, UR4, 0x80, URZ ;  /* 0x0000008004067890 */ /* 0x008fe4000ff3e0ff */
[----:B------:R-:W-:Y:S02]  /*02f0*/  UIADD3 UR4, UP0, UPT, UR4, 0x180, URZ ;  /* 0x0000018004047890 */ /* 0x000fe4000ff1e0ff */
[----:B------:R-:W-:Y:S02]  /*0300*/  UIADD3.X UR7, UPT, UPT, URZ, UR5, URZ, UP1, !UPT ;  /* 0x00000005ff077290 */ /* 0x000fe40008ffe4ff */
[----:B------:R-:W-:-:S07]  /*0310*/  UIADD3.X UR5, UPT, UPT, URZ, UR5, URZ, UP0, !UPT ;  /* 0x00000005ff057290 */ /* 0x000fce00087fe4ff */
[----:B------:R3:W-:Y:S02]  /*0320*/  UTMACCTL.PF [UR6] ;  /* 0x00000000060079b9 */ /* 0x0007e40008040000 */
[----:B------:R3:W-:Y:S02]  /*0330*/  UTMACCTL.PF [UR4] ;  /* 0x00000000040079b9 */ /* 0x0007e40008040000 */
[----:B---3--:R-:W-:Y:S01]  /*0340*/  NOP ;  /* 0x0000000000007918 */ /* 0x008fe20000000000 */
.L_x_5:
[----:B------:R-:W-:Y:S05]  /*0350*/  BSYNC.RECONVERGENT B0 ;  /* 0x0000000000007941 */ /* 0x000fea0003800200 */
.L_x_4:
[----:B------:R-:W-:Y:S04]  /*0360*/  BSSY.RECONVERGENT B0, `(.L_x_6) ;  /* 0x000000a000007945 */ /* 0x000fe80003800200 */
        /* <DEDUP_REMOVED lines=9> */
.L_x_7:
[----:B------:R-:W-:Y:S05]  /*0400*/  BSYNC.RECONVERGENT B0 ;  /* 0x0000000000007941 */ /* 0x000fea0003800200 */
.L_x_6:
[----:B------:R-:W3:Y:S01]  /*0410*/  LDCU.64 UR4, c[0x0][0x888] ;  /* 0x00011100ff0477ac */ /* 0x000ee20008000a00 */
[----:B------:R-:W-:Y:S02]  /*0420*/  UISETP.EQ.U32.AND UP1, UPT, UR8, URZ, UPT ;  /* 0x000000ff0800728c */ /* 0x000fe4000bf22070 */
[----:B------:R-:W-:Y:S02]  /*0430*/  UPLOP3.LUT UP3, UPT, UPT, UPT, UPT, 0x80, 0x8 ;  /* 0x000000000008789c */ /* 0x000fe40003f6f070 */
[----:B---3--:R-:W-:-:S04]  /*0440*/  UISETP.NE.U32.AND UP0, UPT, UR4, URZ, UPT ;  /* 0x000000ff0400728c */ /* 0x008fc8000bf05070 */
[----:B------:R-:W-:-:S04]  /*0450*/  UISETP.NE.AND.EX UP0, UPT, UR5, URZ, UPT, UP0 ;  /* 0x000000ff0500728c */ /* 0x000fc8000bf05300 */
[----:B------:R-:W-:-:S04]  /*0460*/  UISETP.EQ.OR.EX UP2, UPT, UR9, URZ, !UP0, UP1 ;  /* 0x000000ff0900728c */ /* 0x000fc8000c742710 */
[----:B------:R-:W-:-:S06]  /*0470*/  UP2UR UR4, UPR, URZ, 0x4 ;  /* 0x00000004ff047883 */ /* 0x000fcc0008000000 */
[----:B------:R-:W-:Y:S01]  /*0480*/  MOV R149, UR4 ;  /* 0x0000000400957c02 */ /* 0x000fe20008000f00 */
[----:B------:R-:W-:Y:S06]  /*0490*/  BRA.U !UP2, `(.L_x_8) ;  /* 0x000000010a207547 */ /* 0x000fec000b800000 */
[----:B------:R-:W-:Y:S01]  /*04a0*/  UISETP.NE.U32.AND UP1, UPT, UR8, URZ, UPT ;  /* 0x000000ff0800728c */ /* 0x000fe2000bf25070 */
[----:B-----5:R-:W-:Y:S01]  /*04b0*/  FSETP.NEU.AND P0, PT, R73, RZ, PT ;  /* 0x000000ff4900720b */ /* 0x020fe20003f0d000 */
[----:B------:R-:W-:Y:S02]  /*04c0*/  USEL UR4, URZ, 0xffffffff, UP0 ;  /* 0xffffffffff047887 */ /* 0x000fe40008000000 */
[----:B------:R-:W-:-:S10]  /*04d0*/  UISETP.NE.AND.EX UP1, UPT, UR9, URZ, UPT, UP1 ;  /* 0x000000ff0900728c */ /* 0x000fd4000bf25310 */
[----:B------:R-:W-:Y:S01]  /*04e0*/  VOTEU.ANY UP0, P0 ;  /* 0x0000000000ff7886 */ /* 0x000fe20000000100 */
[----:B------:R-:W-:-:S04]  /*04f0*/  @!UP1 USEL UR4, URZ, 0xffffffff, UP0 ;  /* 0xffffffffff049887 */ /* 0x000fc80008000000 */
[----:B------:R-:W-:-:S04]  /*0500*/  ULOP3.LUT UR4, UR4, 0x1, URZ, 0xc0, !UPT ;  /* 0x0000000104047892 */ /* 0x000fc8000f8ec0ff */
[----:B------:R-:W-:-:S11]  /*0510*/  UISETP.NE.U32.AND UP3, UPT, UR4, 0x1, UPT ;  /* 0x000000010400788c */ /* 0x000fd6000bf65070 */
.L_x_8:
[----:B------:R-:W3:Y:S01]  /*0520*/  SHFL.IDX PT, R0, R147, RZ, 0x1f ;  /* 0x00001fff93007589 */ /* 0x000ee200000e0000 */
[----:B------:R-:W-:-:S04]  /*0530*/  UISETP.NE.AND UP0, UPT, UR17, 0x2, UPT ;  /* 0x000000021100788c */ /* 0x000fc8000bf05270 */
[----:B------:R-:W-:Y:S02]  /*0540*/  UISETP.EQ.AND UP1, UPT, UR33, URZ, !UP0 ;  /* 0x000000ff2100728c */ /* 0x000fe4000c722270 */
[----:B------:R-:W-:-:S04]  /*0550*/  USEL UR41, URZ, 0x1, UP0 ;  /* 0x00000001ff297887 */ /* 0x000fc80008000000 */
[----:B------:R-:W-:Y:S02]  /*0560*/  PLOP3.LUT P3, PT, P1, PT, UP1, 0x80, 0x8 ;  /* 0x000000000008781c */ /* 0x000fe40000f6f018 */
[----:B---3--:R-:W-:-:S13]  /*0570*/  ISETP.NE.AND P0, PT, R0, RZ, PT ;  /* 0x000000ff0000720c */ /* 0x008fda0003f05270 */
[----:B------:R-:W-:Y:S05]  /*0580*/  @P0 BRA `(.L_x_9) ;  /* 0x0000000000900947 */ /* 0x000fea0003800000 */
[----:B------:R-:W-:Y:S01]  /*0590*/  ELECT P0, URZ, PT ;  /* 0x0000000000ff782f */ /* 0x000fe20003800000 */
[----:B------:R-:W-:-:S12]  /*05a0*/  BSSY.RECONVERGENT B0, `(.L_x_9) ;  /* 0x0000022000007945 */ /* 0x000fd80003800200 */
[----:B------:R-:W-:Y:S05]  /*05b0*/  @!P0 BRA `(.L_x_10) ;  /* 0x0000000000808947 */ /* 0x000fea0003800000 */
[----:B------:R-:W-:Y:S01]  /*05c0*/  UMOV UR4, 0x400 ;  /* 0x0000040000047882 */ /* 0x000fe20000000000 */
[----:B------:R-:W-:Y:S01]  /*05d0*/  UMOV UR8, 0x1 ;  /* 0x0000000100087882 */ /* 0x000fe20000000000 */
[----:B------:R-:W-:Y:S01]  /*05e0*/  UMOV UR6, 0x2 ;  /* 0x0000000200067882 */ /* 0x000fe20000000000 */
[----:B------:R-:W-:Y:S02]  /*05f0*/  ULEA UR4, UR47, UR4, 0x18 ;  /* 0x000000042f047291 */ /* 0x000fe4000f8ec0ff */
[----:B------:R-:W-:-:S04]  /*0600*/  UIADD3 UR8, UPT, UPT, -UR8, 0x100000, URZ ;  /* 0x0010000008087890 */ /* 0x000fc8000fffe1ff */
[----:B------:R-:W-:Y:S02]  /*0610*/  USHF.L.U32 UR9, UR8, 0xb, URZ ;  /* 0x0000000b08097899 */ /* 0x000fe400080006ff */
[----:B------:R-:W-:Y:S02]  /*0620*/  USHF.L.U32 UR8, UR8, 0x1, URZ ;  /* 0x0000000108087899 */ /* 0x000fe400080006ff */
[----:B------:R-:W-:-:S04]  /*0630*/  UIADD3 UR6, UPT, UPT, -UR6, 0x100000, URZ ;  /* 0x0010000006067890 */ /* 0x000fc8000fffe1ff */
[----:B------:R-:W-:Y:S02]  /*0640*/  USHF.L.U32 UR7, UR6, 0xb, URZ ;  /* 0x0000000b06077899 */ /* 0x000fe400080006ff */
[----:B------:R-:W-:Y:S01]  /*0650*/  USHF.L.U32 UR6, UR6, 0x1, URZ ;  /* 0x0000000106067899 */ /* 0x000fe200080006ff */
[----:B------:R-:W3:Y:S03]  /*0660*/  FENCE.VIEW.ASYNC.S ;  /* 0x00000000000073c6 */ /* 0x000ee60000000000 */
[----:B---3--:R3:W4:Y:S08]  /*0670*/  SYNCS.EXCH.64 URZ, [UR4], UR8 ;  /* 0x0000000804ff75b2 */ /* 0x0087300008000100 */
[----:B------:R3:W1:Y:S01]  /*0680*/  SYNCS.EXCH.64 URZ, [UR4+0x50], UR6 ;  /* 0x0000500604ff75b2 */ /* 0x0006620008000100 */
        /* <DEDUP_REMOVED lines=17> */
[----:B------:R3:W1:Y:S02]  /*07a0*/  SYNCS.EXCH.64 URZ, [UR4+0x98], UR6 ;  /* 0x0000980604ff75b2 */ /* 0x0006640008000100 */
[----:B---34-:R-:W-:Y:S01]  /*07b0*/  NOP ;  /* 0x0000000000007918 */ /* 0x018fe20000000000 */
.L_x_10:
[----:B------:R-:W-:Y:S05]  /*07c0*/  BSYNC.RECONVERGENT B0 ;  /* 0x0000000000007941 */ /* 0x000fea0003800200 */
.L_x_9:
[----:B------:R-:W3:Y:S01]  /*07d0*/  SHFL.IDX PT, R0, R147, RZ, 0x1f ;  /* 0x00001fff93007589 */ /* 0x000ee200000e0000 */
[----:B------:R-:W-:Y:S01]  /*07e0*/  NOP ;  /* 0x0000000000007918 */ /* 0x000fe20000000000 */
[----:B---3--:R-:W-:-:S13]  /*07f0*/  ISETP.NE.AND P0, PT, R0, 0x1, PT ;  /* 0x000000010000780c */ /* 0x008fda0003f05270 */
[----:B------:R-:W-:Y:S05]  /*0800*/  @P0 BRA `(.L_x_11) ;  /* 0x0000000000540947 */ /* 0x000fea0003800000 */
        /* <DEDUP_REMOVED lines=10> */
[----:B------:R-:W-:Y:S01]  /*08b0*/  ELECT P0, URZ, PT ;  /* 0x0000000000ff782f */ /* 0x000fe20003800000 */
[----:B------:R-:W3:Y:S02]  /*08c0*/  FENCE.VIEW.ASYNC.S ;  /* 0x00000000000073c6 */ /* 0x000ee40000000000 */
[----:B---3--:R3:W4:Y:S08]  /*08d0*/  SYNCS.EXCH.64 URZ, [UR4+0xa0], UR8 ;  /* 0x0000a00804ff75b2 */ /* 0x0087300008000100 */
[----:B------:R3:W1:Y:S01]  /*08e0*/  SYNCS.EXCH.64 URZ, [UR4+0xc0], UR6 ;  /* 0x0000c00604ff75b2 */ /* 0x0006620008000100 */
[----:B------:R3:W1:Y:S01]  /*08f0*/  SYNCS.EXCH.64 URZ, [UR4+0xa8], UR8 ;  /* 0x0000a80804ff75b2 */ /* 0x0006620008000100 */
[----:B------:R3:W1:Y:S01]  /*0900*/  SYNCS.EXCH.64 URZ, [UR4+0xc8], UR6 ;  /* 0x0000c80604ff75b2 */ /* 0x0006620008000100 */
[----:B------:R3:W1:Y:S01]  /*0910*/  SYNCS.EXCH.64 URZ, [UR4+0xb0], UR8 ;  /* 0x0000b00804ff75b2 */ /* 0x0006620008000100 */
[----:B------:R3:W1:Y:S01]  /*0920*/  SYNCS.EXCH.64 URZ, [UR4+0xd0], UR6 ;  /* 0x0000d00604ff75b2 */ /* 0x0006620008000100 */
[----:B------:R3:W1:Y:S01]  /*0930*/  SYNCS.EXCH.64 URZ, [UR4+0xb8], UR8 ;  /* 0x0000b80804ff75b2 */ /* 0x0006620008000100 */
[----:B------:R3:W1:Y:S01]  /*0940*/  SYNCS.EXCH.64 URZ, [UR4+0xd8], UR6 ;  /* 0x0000d80604ff75b2 */ /* 0x0006620008000100 */
[----:B------:R-:W-:Y:S01]  /*0950*/  NOP ;  /* 0x0000000000007918 */ /* 0x000fe20000000000 */
.L_x_11:
[----:B------:R-:W2:Y:S01]  /*0960*/  SHFL.IDX PT, R0, R147, RZ, 0x1f ;  /* 0x00001fff93007589 */ /* 0x000ea200000e0000 */
[----:B------:R-:W-:Y:S01]  /*0970*/  NOP ;  /* 0x0000000000007918 */ /* 0x000fe20000000000 */
[----:B--2---:R-:W-:-:S13]  /*0980*/  ISETP.NE.AND P0, PT, R0, 0x3, PT ;  /* 0x000000030000780c */ /* 0x004fda0003f05270 */
[----:B------:R-:W-:Y:S05]  /*0990*/  @P0 BRA `(.L_x_12) ;  /* 0x00000000002c0947 */ /* 0x000fea0003800000 */
[----:B---3--:R-:W-:Y:S01]  /*09a0*/  UMOV UR6, 0x400 ;  /* 0x0000040000067882 */ /* 0x008fe20000000000 */
[----:B------:R-:W-:Y:S01]  /*09b0*/  UMOV UR4, 0x20 ;  /* 0x0000002000047882 */ /* 0x000fe20000000000 */
[----:B------:R-:W-:Y:S02]  /*09c0*/  ULEA UR6, UR47, UR6, 0x18 ;  /* 0x000000062f067291 */ /* 0x000fe4000f8ec0ff */
[----:B------:R-:W-:-:S04]  /*09d0*/  UIADD3 UR4, UPT, UPT, -UR4, 0x100000, URZ ;  /* 0x0010000004047890 */ /* 0x000fc8000fffe1ff */
[----:B------:R-:W-:Y:S02]  /*09e0*/  USHF.L.U32 UR5, UR4, 0xb, URZ ;  /* 0x0000000b04057899 */ /* 0x000fe400080006ff */
[----:B------:R-:W-:Y:S01]  /*09f0*/  USHF.L.U32 UR4, UR4, 0x1, URZ ;  /* 0x0000000104047899 */ /* 0x000fe200080006ff */
[----:B------:R-:W-:Y:S01]  /*0a00*/  ELECT P0, URZ, PT ;  /* 0x0000000000ff782f */ /* 0x000fe20003800000 */
[----:B------:R-:W2:Y:S10]  /*0a10*/  FENCE.VIEW.ASYNC.S ;  /* 0x00000000000073c6 */ /* 0x000eb40000000000 */
[----:B--2---:R2:W3:Y:S01]  /*0a20*/  SYNCS.EXCH.64 URZ, [UR6+0xe0], UR4 ;  /* 0x0000e00406ff75b2 */ /* 0x0044e20008000100 */
[----:B------:R2:W1:Y:S01]  /*0a30*/  SYNCS.EXCH.64 URZ, [UR6+0xe8], UR4 ;  /* 0x0000e80406ff75b2 */ /* 0x0004620008000100 */
[----:B------:R-:W-:Y:S01]  /*0a40*/  NOP ;  /* 0x0000000000007918 */ /* 0x000fe20000000000 */
.L_x_12:
[----:B------:R-:W4:Y:S01]  /*0a50*/  SHFL.IDX PT, R0, R147, RZ, 0x1f ;  /* 0x00001fff93007589 */ /* 0x000f2200000e0000 */
[----:B------:R-:W-:Y:S01]  /*0a60*/  NOP ;  /* 0x0000000000007918 */ /* 0x000fe20000000000 */
[----:B----4-:R-:W-:-:S13]  /*0a70*/  ISETP.NE.AND P0, PT, R0, 0x4, PT ;  /* 0x000000040000780c */ /* 0x010fda0003f05270 */
[----:B------:R-:W-:Y:S05]  /*0a80*/  @P0 BRA `(.L_x_13) ;  /* 0x0000000000480947 */ /* 0x000fea0003800000 */
[----:B--23--:R-:W-:Y:S01]  /*0a90*/  UMOV UR4, 0x3a0 ;  /* 0x000003a000047882 */ /* 0x00cfe20000000000 */
[----:B------:R-:W-:Y:S01]  /*0aa0*/  UMOV UR6, 0x400 ;  /* 0x0000040000067882 */ /* 0x000fe20000000000 */
[----:B------:R-:W-:Y:S01]  /*0ab0*/  USEL UR4, UR4, 0x320, UP3 ;  /* 0x0000032004047887 */ /* 0x000fe20009800000 */
        /* <DEDUP_REMOVED lines=9> */
[----:B------:R-:W2:Y:S02]  /*0b50*/  FENCE.VIEW.ASYNC.S ;  /* 0x00000000000073c6 */ /* 0x000ea40000000000 */
[----:B--2---:R4:W2:Y:S08]  /*0b60*/  SYNCS.EXCH.64 URZ, [UR6+0xf0], UR8 ;  /* 0x0000f00806ff75b2 */ /* 0x0048b00008000100 */
[----:B------:R4:W3:Y:S01]  /*0b70*/  SYNCS.EXCH.64 URZ, [UR6+0x100], UR4 ;  /* 0x0001000406ff75b2 */ /* 0x0008e20008000100 */
[----:B------:R4:W1:Y:S01]  /*0b80*/  SYNCS.EXCH.64 URZ, [UR6+0xf8], UR8 ;  /* 0x0000f80806ff75b2 */ /* 0x0008620008000100 */
[----:B------:R4:W1:Y:S02]  /*0b90*/  SYNCS.EXCH.64 URZ, [UR6+0x108], UR4 ;  /* 0x0001080406ff75b2 */ /* 0x0008640008000100 */
[----:B----4-:R-:W-:Y:S01]  /*0ba0*/  NOP ;  /* 0x0000000000007918 */ /* 0x010fe20000000000 */
.L_x_13:
[----:B------:R-:W4:Y:S01]  /*0bb0*/  SHFL.IDX PT, R0, R147, RZ, 0x1f ;  /* 0x00001fff93007589 */ /* 0x000f2200000e0000 */
[----:B------:R-:W-:Y:S01]  /*0bc0*/  NOP ;  /* 0x0000000000007918 */ /* 0x000fe20000000000 */
[----:B----4-:R-:W-:-:S13]  /*0bd0*/  ISETP.NE.AND P0, PT, R0, 0x5, PT ;  /* 0x000000050000780c */ /* 0x010fda0003f05270 */
[----:B------:R-:W-:Y:S05]  /*0be0*/  @P0 BRA `(.L_x_14) ;  /* 0x0000000000440947 */ /* 0x000fea0003800000 */
[----:B--23--:R-:W-:Y:S01]  /*0bf0*/  UMOV UR4, 0x400 ;  /* 0x0000040000047882 */ /* 0x00cfe20000000000 */
        /* <DEDUP_REMOVED lines=16> */
.L_x_14:
[----:B------:R-:W4:Y:S01]  /*0d00*/  SHFL.IDX PT, R0, R147, RZ, 0x1f ;  /* 0x00001fff93007589 */ /* 0x000f2200000e0000 */
[----:B------:R-:W-:Y:S01]  /*0d10*/  ISETP.NE.OR P1, PT, RZ, UR17, !P1 ;  /* 0x00000011ff007c0c */ /* 0x000fe2000cf25670 */
[----:B------:R-:W-:Y:S01]  /*0d20*/  NOP ;  /* 0x0000000000007918 */ /* 0x000fe20000000000 */
[----:B----4-:R-:W-:-:S13]  /*0d30*/  ISETP.NE.AND P0, PT, R0, 0x3, PT ;  /* 0x000000030000780c */ /* 0x010fda0003f05270 */
[----:B------:R-:W-:Y:S05]  /*0d40*/  @P0 BRA `(.L_x_15) ;  /* 0x0000000000340947 */ /* 0x000fea0003800000 */
[----:B--23--:R-:W-:Y:S01]  /*0d50*/  UMOV UR4, 0x400 ;  /* 0x0000040000047882 */ /* 0x00cfe20000000000 */
[----:B------:R-:W-:Y:S01]  /*0d60*/  UMOV UR6, 0x20 ;  /* 0x0000002000067882 */ /* 0x000fe20000000000 */
[----:B------:R-:W-:Y:S02]  /*0d70*/  ULEA UR4, UR47, UR4, 0x18 ;  /* 0x000000042f047291 */ /* 0x000fe4000f8ec0ff */
[----:B------:R-:W-:-:S04]  /*0d80*/  UIADD3 UR6, UPT, UPT, -UR6, 0x100000, URZ ;  /* 0x0010000006067890 */ /* 0x000fc8000fffe1ff */
[----:B------:R-:W-:Y:S02]  /*0d90*/  USHF.L.U32 UR7, UR6, 0xb, URZ ;  /* 0x0000000b06077899 */ /* 0x000fe400080006ff */
[----:B------:R-:W-:Y:S01]  /*0da0*/  USHF.L.U32 UR6, UR6, 0x1, URZ ;  /* 0x0000000106067899 */ /* 0x000fe200080006ff */
[----:B------:R-:W-:Y:S01]  /*0db0*/  ELECT P0, URZ, PT ;  /* 0x0000000000ff782f */ /* 0x000fe20003800000 */
[----:B------:R-:W2:Y:S10]  /*0dc0*/  FENCE.VIEW.ASYNC.S ;  /* 0x00000000000073c6 */ /* 0x000eb40000000000 */
[----:B--2---:R4:W2:Y:S01]  /*0dd0*/  SYNCS.EXCH.64 URZ, [UR4+0x130], UR6 ;  /* 0x0001300604ff75b2 */ /* 0x0048a20008000100 */
[----:B------:R4:W3:Y:S01]  /*0de0*/  SYNCS.EXCH.64 URZ, [UR4+0x140], UR6 ;  /* 0x0001400604ff75b2 */ /* 0x0008e20008000100 */
[----:B------:R4:W1:Y:S01]  /*0df0*/  SYNCS.EXCH.64 URZ, [UR4+0x138], UR6 ;  /* 0x0001380604ff75b2 */ /* 0x0008620008000100 */
[----:B------:R4:W1:Y:S02]  /*0e00*/  SYNCS.EXCH.64 URZ, [UR4+0x148], UR6 ;  /* 0x0001480604ff75b2 */ /* 0x0008640008000100 */
[----:B----4-:R-:W-:Y:S01]  /*0e10*/  NOP ;  /* 0x0000000000007918 */ /* 0x010fe20000000000 */
.L_x_15:
[----:B------:R-:W-:Y:S01]  /*0e20*/  VOTEU.ALL UP0, P1 ;  /* 0x0000000000ff7886 */ /* 0x000fe20000800000 */
[----:B--23--:R-:W-:Y:S01]  /*0e30*/  UMOV UR4, 0x20 ;  /* 0x0000002000047882 */ /* 0x00cfe20000000000 */
[----:B------:R-:W2:Y:S01]  /*0e40*/  LDCU UR7, c[0x0][0x36c] ;  /* 0x00006d80ff0777ac */ /* 0x000ea20008000800 */
[----:B------:R-:W-:Y:S01]  /*0e50*/  NOP ;  /* 0x0000000000007918 */ /* 0x000fe20000000000 */
[----:B------:R-:W-:Y:S01]  /*0e60*/  LOP3.LUT R0, R160, 0x1f, RZ, 0xc0, !PT ;  /* 0x0000001fa0007812 */ /* 0x000fe200078ec0ff */
[----:B------:R-:W-:Y:S01]  /*0e70*/  @!UP0 UMOV UR6, 0x400 ;  /* 0x0000040000068882 */ /* 0x000fe20000000000 */
[----:B------:R-:W-:-:S04]  /*0e80*/  @!UP0 UIADD3 UR4, UPT, UPT, -UR4, 0x100000, URZ ;  /* 0x0010000004048890 */ /* 0x000fc8000fffe1ff */
[----:B------:R-:W-:Y:S02]  /*0e90*/  @!UP0 USHF.L.U32 UR5, UR4, 0xb, URZ ;  /* 0x0000000b04058899 */ /* 0x000fe400080006ff */
[----:B------:R-:W-:Y:S02]  /*0ea0*/  @!UP0 USHF.L.U32 UR4, UR4, 0x1, URZ ;  /* 0x0000000104048899 */ /* 0x000fe400080006ff */
[----:B------:R-:W-:Y:S01]  /*0eb0*/  @!UP0 ULEA UR6, UR47, UR6, 0x18 ;  /* 0x000000062f068291 */ /* 0x000fe2000f8ec0ff */
[----:B------:R-:W-:Y:S01]  /*0ec0*/  VOTEU.ALL UP0, P1 ;  /* 0x0000000000ff7886 */ /* 0x000fe20000800000 */
[----:B------:R-:W-:Y:S02]  /*0ed0*/  UISETP.NE.AND UP4, UPT, UR17, URZ, UPT ;  /* 0x000000ff1100728c */ /* 0x000fe4000bf85270 */
[----:B--2---:R-:W-:Y:S01]  /*0ee0*/  UISETP.EQ.U32.AND UP5, UPT, UR7, 0x1, UPT ;  /* 0x000000010700788c */ /* 0x004fe2000bfa2070 */
[----:B------:R-:W2:Y:S07]  /*0ef0*/  FENCE.VIEW.ASYNC.S ;  /* 0x00000000000073c6 */ /* 0x000eae0000000000 */
[----:B--2---:R2:W3:Y:S01]  /*0f00*/  @!UP0 SYNCS.EXCH.64 URZ, [UR6+0x150], UR4 ;  /* 0x0001500406ff85b2 */ /* 0x0044e20008000100 */
[----:B------:R-:W-:Y:S05]  /*0f10*/  BRA.U !UP5, `(.L_x_16) ;  /* 0x000000010d087547 */ /* 0x000fea000b800000 */
[----:B-1-3--:R-:W-:Y:S01]  /*0f20*/  UCGABAR_ARV ;  /* 0x00000000000079c7 */ /* 0x00afe20008000000 */
[----:B------:R-:W-:Y:S05]  /*0f30*/  BRA `(.L_x_17) ;  /* 0x0000000000047947 */ /* 0x000fea0003800000 */
.L_x_16:
[----:B-1-3--:R-:W-:Y:S01]  /*0f40*/  NOP ;  /* 0x0000000000007918 */ /* 0x00afe20000000000 */
.L_x_17:
[----:B------:R-:W1:Y:S01]  /*0f50*/  S2UR UR16, SR_CTAID.X ;  /* 0x00000000001079c3 */ /* 0x000e620000002500 */
[----:B------:R-:W-:-:S05]  /*0f60*/  CS2R.32 R148, SR_CgaSize ;  /* 0x0000000000947805 */ /* 0x000fca0000008a00 */
[----:B------:R-:W-:-:S05]  /*0f70*/  IMAD R148, R148, -0xa0, RZ ;  /* 0xffffff6094947824 */ /* 0x000fca00078e02ff */
[----:B--2---:R-:W-:-:S14]  /*0f80*/  R2UR UR5, R148 ;  /* 0x00000000940572ca */ /* 0x004fdc00000e0000 */
[----:B------:R-:W2:Y:S01]  /*0f90*/  LDCU UR5, c[0x0][UR5+0x2b0] ;  /* 0x00005600050577ac */ /* 0x000ea20008000800 */
[----:B------:R-:W-:-:S05]  /*0fa0*/  CS2R.32 R148, SR_CgaSize ;  /* 0x0000000000947805 */ /* 0x000fca0000008a00 */
[----:B------:R-:W-:-:S05]  /*0fb0*/  IMAD R148, R148, -0xa0, RZ ;  /* 0xffffff6094947824 */ /* 0x000fca00078e02ff */
[----:B------:R-:W-:-:S14]  /*0fc0*/  R2UR UR4, R148 ;  /* 0x00000000940472ca */ /* 0x000fdc00000e0000 */
[----:B------:R-:W3:Y:S01]  /*0fd0*/  LDCU UR4, c[0x0][UR4+0x2b4] ;  /* 0x00005680040477ac */ /* 0x000ee20008000800 */
[----:B------:R-:W4:Y:S01]  /*0fe0*/  S2UR UR7, SR_CTAID.Y ;  /* 0x00000000000779c3 */ /* 0x000f220000002600 */
[----:B------:R-:W-:-:S05]  /*0ff0*/  CS2R.32 R148, SR_CgaSize ;  /* 0x0000000000947805 */ /* 0x000fca0000008a00 */
[----:B------:R-:W-:-:S05]  /*1000*/  IMAD R148, R148, -0xa0, RZ ;  /* 0xffffff6094947824 */ /* 0x000fca00078e02ff */
[----:B------:R-:W-:-:S14]  /*1010*/  R2UR UR8, R148 ;  /* 0x00000000940872ca */ /* 0x000fdc00000e0000 */
[----:B------:R-:W3:Y:S01]  /*1020*/  LDCU UR8, c[0x0][UR8+0x2a0] ;  /* 0x00005400080877ac */ /* 0x000ee20008000800 */
[----:B------:R-:W3:Y:S01]  /*1030*/  LDCU UR21, c[0x0][0xb24] ;  /* 0x00016480ff1577ac */ /* 0x000ee20008000800 */
[----:B------:R-:W1:Y:S01]  /*1040*/  S2UR UR36, SR_CTAID.Z ;  /* 0x00000000002479c3 */ /* 0x000e620000002700 */
[----:B------:R-:W-:-:S05]  /*1050*/  CS2R.32 R148, SR_CgaSize ;  /* 0x0000000000947805 */ /* 0x000fca0000008a00 */
[----:B------:R-:W-:-:S05]  /*1060*/  IMAD R148, R148, -0xa0, RZ ;  /* 0xffffff6094947824 */ /* 0x000fca00078e02ff */
[----:B------:R-:W-:-:S14]  /*1070*/  R2UR UR63, R148 ;  /* 0x00000000943f72ca */ /* 0x000fdc00000e0000 */
[----:B------:R-:W3:Y:S01]  /*1080*/  LDCU UR63, c[0x0][UR63+0x2a4] ;  /* 0x000054803f3f77ac */ /* 0x000ee20008000800 */
[----:B------:R-:W-:Y:S02]  /*1090*/  UISETP.GT.U32.AND UP0, UPT, UR33, 0xffff, UPT ;  /* 0x0000ffff2100788c */ /* 0x000fe4000bf04070 */
[----:B------:R-:W-:Y:S01]  /*10a0*/  USHF.L.U32 UR27, UR47, 0xa, URZ ;  /* 0x0000000a2f1b7899 */ /* 0x000fe200080006ff */
[----:B-1----:R-:W-:Y:S01]  /*10b0*/  I2FP.F32.U32 R3, UR16 ;  /* 0x0000001000037c45 */ /* 0x002fe20008201000 */
[----:B------:R-:W-:Y:S01]  /*10c0*/  UMOV UR30, 0x5 ;  /* 0x00000005001e7882 */ /* 0x000fe20000000000 */
[----:B------:R-:W1:Y:S03]  /*10d0*/  LDCU UR42, c[0x0][0xb24] ;  /* 0x00016480ff2a77ac */ /* 0x000e660008000800 */
[----:B--2---:R-:W-:Y:S01]  /*10e0*/  FMUL R3, R3, UR5 ;  /* 0x0000000503037c20 */ /* 0x004fe20008400000 */
[----:B------:R-:W2:Y:S01]  /*10f0*/  LDCU UR29, c[0x0][0xb30] ;  /* 0x00016600ff1d77ac */ /* 0x000ea20008000800 */
[----:B----4-:R-:W-:Y:S01]  /*1100*/  I2FP.F32.U32 R2, UR7 ;  /* 0x0000000700027c45 */ /* 0x010fe20008201000 */
[----:B------:R-:W-:-:S03]  /*1110*/  USHF.L.U32 UR45, UR16, 0x7, URZ ;  /* 0x00000007102d7899 */ /* 0x000fc600080006ff */
[----:B------:R-:W4:Y:S01]  /*1120*/  F2I.U32.TRUNC.NTZ R3, R3 ;  /* 0x0000000300037305 */ /* 0x000f22000020f000 */
[----:B------:R-:W-:Y:S01]  /*1130*/  USEL UR26, UR33, 0xffff, !UP0 ;  /* 0x0000ffff211a7887 */ /* 0x000fe2000c000000 */
[----:B---3--:R-:W-:Y:S01]  /*1140*/  FMUL R2, R2, UR4 ;  /* 0x0000000402027c20 */ /* 0x008fe20008400000 */
[----:B------:R-:W-:Y:S01]  /*1150*/  UISETP.GE.AND UP2, UPT, UR21, 0x1, UPT ;  /* 0x000000011500788c */ /* 0x000fe2000bf46270 */
[----:B------:R-:W-:-:S04]  /*1160*/  UMOV UR20, UR7 ;  /* 0x0000000700147c82 */ /* 0x000fc80008000000 */
[----:B------:R-:W3:Y:S01]  /*1170*/  F2I.U32.TRUNC.NTZ R2, R2 ;  /* 0x0000000200027305 */ /* 0x000ee2000020f000 */
[----:B----4-:R-:W-:Y:S02]  /*1180*/  R2UR UR4, R3 ;  /* 0x00000000030472ca */ /* 0x010fe400000e0000 */
[----:B------:R-:W-:Y:S02]  /*1190*/  PRMT R3, RZ, 0x7610, R3 ;  /* 0x00007610ff037816 */ /* 0x000fe40000000003 */
[----:B---3--:R-:W-:Y:S02]  /*11a0*/  R2UR UR6, R2 ;  /* 0x00000000020672ca */ /* 0x008fe400000e0000 */
[----:B------:R-:W-:-:S07]  /*11b0*/  PRMT R2, RZ, 0x7610, R2 ;  /* 0x00007610ff027816 */ /* 0x000fce0000000002 */
[----:B------:R-:W-:-:S04]  /*11c0*/  UIADD3 UR5, UPT, UPT, -UR4, URZ, URZ ;  /* 0x000000ff04057290 */ /* 0x000fc8000fffe1ff */
[----:B------:R-:W-:Y:S02]  /*11d0*/  UIMAD UR5, UR8, UR5, UR16 ;  /* 0x00000005080572a4 */ /* 0x000fe4000f8e0210 */
[----:B------:R-:W-:-:S04]  /*11e0*/  UIADD3 UR4, UPT, UPT, -UR6, URZ, URZ ;  /* 0x000000ff06047290 */ /* 0x000fc8000fffe1ff */
[----:B------:R-:W-:Y:S01]  /*11f0*/  IMAD.U32 R148, RZ, RZ, UR5 ;  /* 0x00000005ff947e24 */ /* 0x000fe2000f8e00ff */
[----:B------:R-:W-:Y:S01]  /*1200*/  UIMAD UR63, UR63, UR4, UR7 ;  /* 0x000000043f3f72a4 */ /* 0x000fe2000f8e0207 */
[----:B-12---:R-:W-:Y:S11]  /*1210*/  BRA.U UP4, `(.L_x_18) ;  /* 0x0000000104407547 */ /* 0x006ff6000b800000 */
[----:B------:R-:W-:-:S13]  /*1220*/  R2UR UR4, R148 ;  /* 0x00000000940472ca */ /* 0x000fda00000e0000 */
[----:B------:R-:W-:Y:S02]  /*1230*/  UISETP.GT.U32.AND UP0, UPT, UR4, 0x1, UPT ;  /* 0x000000010400788c */ /* 0x000fe4000bf04070 */
[----:B------:R-:W-:Y:S02]  /*1240*/  ULOP3.LUT UR4, UR4, 0xfffffffe, URZ, 0xc0, !UPT ;  /* 0xfffffffe04047892 */ /* 0x000fe4000f8ec0ff */
[----:B------:R-:W-:Y:S02]  /*1250*/  UISETP.NE.AND UP1, UPT, UR63, URZ, UP0 ;  /* 0x000000ff3f00728c */ /* 0x000fe40008725270 */
[----:B------:R-:W-:Y:S02]  /*1260*/  UISETP.NE.AND UP0, UPT, UR63, 0x1, UP0 ;  /* 0x000000013f00788c */ /* 0x000fe40008705270 */
[----:B------:R-:W-:Y:S02]  /*1270*/  USEL UR7, URZ, 0x1, UP1 ;  /* 0x00000001ff077887 */ /* 0x000fe40008800000 */
[----:B------:R-:W-:-:S02]  /*1280*/  USEL UR6, URZ, 0x4, UP0 ;  /* 0x00000004ff067887 */ /* 0x000fc40008000000 */
[----:B------:R-:W-:Y:S02]  /*1290*/  USEL UR5, URZ, 0x2, UP1 ;  /* 0x00000002ff057887 */ /* 0x000fe40008800000 */
[----:B------:R-:W-:Y:S02]  /*12a0*/  ULEA UR4, UR63, UR4, 0x1 ;  /* 0x000000043f047291 */ /* 0x000fe4000f8e08ff */
[----:B------:R-:W-:Y:S02]  /*12b0*/  USEL UR8, URZ, 0x8, UP0 ;  /* 0x00000008ff087887 */ /* 0x000fe40008000000 */
[----:B------:R-:W-:-:S03]  /*12c0*/  UIADD3 UR5, UPT, UPT, UR5, UR6, UR7 ;  /* 0x0000000605057290 */ /* 0x000fc6000fffe007 */
[----:B------:R-:W-:Y:S01]  /*12d0*/  UMOV UR6, 0x3 ;  /* 0x0000000300067882 */ /* 0x000fe20000000000 */
[----:B------:R-:W-:Y:S02]  /*12e0*/  UIADD3 UR5, UPT, UPT, UR5, UR8, URZ ;  /* 0x0000000805057290 */ /* 0x000fe4000fffe0ff */
[----:B------:R-:W-:-:S04]  /*12f0*/  USHF.L.U32 UR4, UR6, UR4, URZ ;  /* 0x0000000406047299 */ /* 0x000fc800080006ff */
[----:B------:R-:W-:Y:S02]  /*1300*/  MOV R3, UR5 ;  /* 0x0000000500037c02 */ /* 0x000fe40008000f00 */
[----:B------:R-:W-:Y:S02]  /*1310*/  IMAD.U32 R2, RZ, RZ, UR4 ;  /* 0x00000004ff027e24 */ /* 0x000fe4000f8e00ff */
.L_x_18:
[----:B------:R-:W-:Y:S05]  /*1320*/  BRA.U !UP2, `(.L_x_19) ;  /* 0x000000010ad47547 */ /* 0x000fea000b800000 */
[----:B------:R-:W1:Y:S01]  /*1330*/  LDCU.128 UR12, c[0x0][0xb10] ;  /* 0x00016200ff0c77ac */ /* 0x000e620008000c00 */
[----:B------:R-:W2:Y:S01]  /*1340*/  LDCU UR6, c[0x0][0x370] ;  /* 0x00006e00ff0677ac */ /* 0x000ea20008000800 */
[----:B------:R-:W3:Y:S01]  /*1350*/  LDCU UR5, c[0x0][0x374] ;  /* 0x00006e80ff0577ac */ /* 0x000ee20008000800 */
[----:B------:R-:W4:Y:S01]  /*1360*/  LDCU UR28, c[0x0][0xb0c] ;  /* 0x00016180ff1c77ac */ /* 0x000f220008000800 */
[----:B------:R-:W4:Y:S01]  /*1370*/  LDCU UR4, c[0x0][0xb20] ;  /* 0x00016400ff0477ac */ /* 0x000f220008000800 */
[----:B------:R-:W4:Y:S01]  /*1380*/  LDCU.64 UR8, c[0x0][0xb28] ;  /* 0x00016500ff0877ac */ /* 0x000f220008000a00 */
[----:B-1----:R-:W-:Y:S02]  /*1390*/  UISETP.NE.AND UP0, UPT, UR14, 0x1, UPT ;  /* 0x000000010e00788c */ /* 0x002fe4000bf05270 */
[----:B---3--:R-:W-:Y:S02]  /*13a0*/  UIMAD.WIDE.U32 UR10, UR5, UR15, URZ ;  /* 0x0000000f050a72a5 */ /* 0x008fe4000f8e00ff */
[----:B--2---:R-:W-:-:S02]  /*13b0*/  UIMAD.WIDE.U32 UR22, UR6, UR12, URZ ;  /* 0x0000000c061672a5 */ /* 0x004fc4000f8e00ff */
[----:B----4-:R-:W-:Y:S02]  /*13c0*/  UISETP.NE.AND UP1, UPT, UR28, 0x1, UPT ;  /* 0x000000011c00788c */ /* 0x010fe4000bf25270 */
[----:B------:R-:W-:Y:S01]  /*13d0*/  UISETP.NE.AND UP2, UPT, UR21, 0x1, UPT ;  /* 0x000000011500788c */ /* 0x000fe2000bf45270 */
[----:B------:R-:W-:Y:S02]  /*13e0*/  UMOV UR10, UR11 ;  /* 0x0000000b000a7c82 */ /* 0x000fe40008000000 */
[----:B------:R-:W-:Y:S01]  /*13f0*/  UMOV UR22, UR23 ;  /* 0x0000001700167c82 */ /* 0x000fe20008000000 */
[----:B------:R-:W-:Y:S02]  /*1400*/  @UP0 USHF.R.U32.HI UR5, URZ, UR4, UR10 ;  /* 0x00000004ff050299 */ /* 0x000fe4000801160a */
[----:B------:R-:W-:Y:S02]  /*1410*/  UIMAD.WIDE.U32 UR24, UR20, UR15, URZ ;  /* 0x0000000f141872a5 */ /* 0x000fe4000f8e00ff */
[----:B------:R-:W-:-:S02]  /*1420*/  UIMAD.WIDE.U32 UR10, UR5, UR8, URZ ;  /* 0x00000008050a72a5 */ /* 0x000fc4000f8e00ff */
[----:B------:R-:W-:Y:S02]  /*1430*/  @UP1 USHF.R.U32.HI UR6, URZ, UR13, UR22 ;  /* 0x0000000dff061299 */ /* 0x000fe40008011616 */
[----:B------:R-:W-:Y:S02]  /*1440*/  UIMAD.WIDE.U32 UR18, UR16, UR12, URZ ;  /* 0x0000000c101272a5 */ /* 0x000fe4000f8e00ff */
[----:B------:R-:W-:Y:S01]  /*1450*/  UIMAD.WIDE.U32 UR22, UR6, UR8, URZ ;  /* 0x00000008061672a5 */ /* 0x000fe2000f8e00ff */
[----:B------:R-:W-:Y:S01]  /*1460*/  UMOV UR24, UR25 ;  /* 0x0000001900187c82 */ /* 0x000fe20008000000 */
[----:B------:R-:W-:Y:S01]  /*1470*/  UMOV UR10, UR11 ;  /* 0x0000000b000a7c82 */ /* 0x000fe20008000000 */
[----:B------:R-:W-:Y:S02]  /*1480*/  USHF.R.U32.HI UR24, URZ, UR4, UR24 ;  /* 0x00000004ff187299 */ /* 0x000fe40008011618 */
[----:B------:R-:W-:Y:S02]  /*1490*/  @UP2 USHF.R.U32.HI UR5, URZ, UR9, UR10 ;  /* 0x00000009ff052299 */ /* 0x000fe4000801160a */
[----:B------:R-:W-:Y:S01]  /*14a0*/  UMOV UR7, UR23 ;  /* 0x0000001700077c82 */ /* 0x000fe20008000000 */
[----:B------:R-:W-:Y:S01]  /*14b0*/  UMOV UR18, UR19 ;  /* 0x0000001300127c82 */ /* 0x000fe20008000000 */
[----:B------:R-:W-:-:S02]  /*14c0*/  @UP2 USHF.R.U32.HI UR6, URZ, UR9, UR7 ;  /* 0x00000009ff062299 */ /* 0x000fc40008011607 */
[----:B------:R-:W-:Y:S02]  /*14d0*/  USHF.R.U32.HI UR13, URZ, UR13, UR18 ;  /* 0x0000000dff0d7299 */ /* 0x000fe40008011612 */
[----:B------:R-:W-:Y:S02]  /*14e0*/  USEL UR4, UR20, UR24, !UP0 ;  /* 0x0000001814047287 */ /* 0x000fe4000c000000 */
[----:B------:R-:W-:Y:S02]  /*14f0*/  UIMAD UR7, UR5, UR21, URZ ;  /* 0x00000015050772a4 */ /* 0x000fe4000f8e02ff */
[----:B------:R-:W-:Y:S02]  /*1500*/  USEL UR5, UR16, UR13, !UP1 ;  /* 0x0000000d10057287 */ /* 0x000fe4000c800000 */
[----:B------:R-:W-:Y:S02]  /*1510*/  UIMAD UR12, UR6, UR21, URZ ;  /* 0x00000015060c72a4 */ /* 0x000fe4000f8e02ff */
[----:B------:R-:W-:-:S02]  /*1520*/  UISETP.GE.AND UP0, UPT, UR4, UR7, UPT ;  /* 0x000000070400728c */ /* 0x000fc4000bf06270 */
[----:B------:R-:W-:Y:S02]  /*1530*/  UIMAD.WIDE.U32 UR10, UR4, UR8, URZ ;  /* 0x00000008040a72a5 */ /* 0x000fe4000f8e00ff */
[----:B------:R-:W-:Y:S02]  /*1540*/  UISETP.GE.OR UP0, UPT, UR5, UR12, UP0 ;  /* 0x0000000c0500728c */ /* 0x000fe40008706670 */
[----:B------:R-:W-:Y:S02]  /*1550*/  UIMAD.WIDE.U32 UR12, UR5, UR8, URZ ;  /* 0x00000008050c72a5 */ /* 0x000fe4000f8e00ff */
[----:B------:R-:W-:Y:S01]  /*1560*/  UIADD3 UR10, UPT, UPT, -UR4, URZ, URZ ;  /* 0x000000ff040a7290 */ /* 0x000fe2000fffe1ff */
[----:B------:R-:W-:Y:S01]  /*1570*/  UMOV UR8, UR11 ;  /* 0x0000000b00087c82 */ /* 0x000fe20008000000 */
[----:B------:R-:W-:Y:S02]  /*1580*/  UIADD3 UR11, UPT, UPT, -UR5, URZ, URZ ;  /* 0x000000ff050b7290 */ /* 0x000fe4000fffe1ff */
[----:B------:R-:W-:-:S03]  /*1590*/  USHF.R.U32.HI UR8, URZ, UR9, UR8 ;  /* 0x00000009ff087299 */ /* 0x000fc60008011608 */
[----:B------:R-:W-:Y:S01]  /*15a0*/  @!UP0 UMOV UR7, UR13 ;  /* 0x0000000d00078c82 */ /* 0x000fe20008000000 */
[----:B------:R-:W-:Y:S02]  /*15b0*/  UIMAD UR20, UR14, UR10, UR20 ;  /* 0x0000000a0e1472a4 */ /* 0x000fe4000f8e0214 */
[----:B------:R-:W-:Y:S02]  /*15c0*/  USEL UR8, UR4, UR8, !UP2 ;  /* 0x0000000804087287 */ /* 0x000fe4000d000000 */
[----:B------:R-:W-:Y:S02]  /*15d0*/  @!UP0 USHF.R.U32.HI UR7, URZ, UR9, UR7 ;  /* 0x00000009ff078299 */ /* 0x000fe40008011607 */
[----:B------:R-:W-:Y:S02]  /*15e0*/  UIADD3 UR9, UPT, UPT, -UR8, URZ, URZ ;  /* 0x000000ff08097290 */ /* 0x000fe4000fffe1ff */
[----:B------:R-:W-:Y:S02]  /*15f0*/  @!UP0 USEL UR7, UR5, UR7, !UP2 ;  /* 0x0000000705078287 */ /* 0x000fe4000d000000 */
[----:B------:R-:W-:-:S02]  /*1600*/  UIMAD UR9, UR21, UR9, UR4 ;  /* 0x00000009150972a4 */ /* 0x000fc4000f8e0204 */
[----:B------:R-:W-:Y:S02]  /*1610*/  @!UP0 UIADD3 UR8, UPT, UPT, UR8, -UR7, URZ ;  /* 0x8000000708088290 */ /* 0x000fe4000fffe0ff */
[----:B------:R-:W-:Y:S02]  /*1620*/  @!UP0 UIMAD UR6, UR9, UR6, UR7 ;  /* 0x00000006090682a4 */ /* 0x000fe4000f8e0207 */
[----:B------:R-:W-:Y:S02]  /*1630*/  @!UP0 UIMAD UR4, UR8, UR21, UR5 ;  /* 0x00000015080482a4 */ /* 0x000fe4000f8e0205 */
[----:B------:R-:W-:Y:S02]  /*1640*/  UIMAD UR16, UR28, UR11, UR16 ;  /* 0x0000000b1c1072a4 */ /* 0x000fe4000f8e0210 */
[----:B------:R-:W-:Y:S01]  /*1650*/  UIMAD UR20, UR4, UR14, UR20 ;  /* 0x0000000e041472a4 */ /* 0x000fe2000f8e0214 */
[----:B------:R-:W-:Y:S02]  /*1660*/  @!UP0 UMOV UR5, UR6 ;  /* 0x0000000600058c82 */ /* 0x000fe40008000000 */
[----:B------:R-:W-:-:S12]  /*1670*/  UIMAD UR16, UR5, UR28, UR16 ;  /* 0x0000001c051072a4 */ /* 0x000fd8000f8e0210 */
.L_x_19:
[----:B------:R-:W-:Y:S02]  /*1680*/  UISETP.NE.AND UP1, UPT, UR29, 0x1, UPT ;  /* 0x000000011d00788c */ /* 0x000fe4000bf25270 */
[----:B------:R-:W-:Y:S02]  /*1690*/  ULOP3.LUT UR21, UR26, 0xffff, URZ, 0xc0, !UPT ;  /* 0x0000ffff1a157892 */ /* 0x000fe4000f8ec0ff */
[----:B------:R-:W-:Y:S02]  /*16a0*/  UISETP.NE.AND UP0, UPT, UR17, 0x2, UPT ;  /* 0x000000021100788c */ /* 0x000fe4000bf05270 */
[----:B------:R-:W-:Y:S02]  /*16b0*/  ULOP3.LUT UR22, UR27, 0x800, URZ, 0xc0, !UPT ;  /* 0x000008001b167892 */ /* 0x000fe4000f8ec0ff */
[----:B------:R-:W-:Y:S02]  /*16c0*/  ULOP3.LUT UR45, UR45, 0x80, URZ, 0xc0, !UPT ;  /* 0x000000802d2d7892 */ /* 0x000fe4000f8ec0ff */
[----:B------:R-:W-:Y:S01]  /*16d0*/  USHF.L.U32 UR21, UR30, UR21, URZ ;  /* 0x000000151e157299 */ /* 0x000fe200080006ff */
[----:B------:R-:W-:Y:S11]  /*16e0*/  BRA.U UP1, `(.L_x_20) ;  /* 0x0000000101447547 */ /* 0x000ff6000b800000 */
[----:B------:R-:W1:Y:S01]  /*16f0*/  LDCU.128 UR8, c[0x0][0xb10] ;  /* 0x00016200ff0877ac */ /* 0x000e620008000c00 */
[----:B------:R-:W2:Y:S01]  /*1700*/  LDCU UR12, c[0x0][0xb0c] ;  /* 0x00016180ff0c77ac */ /* 0x000ea20008000800 */
[----:B------:R-:W3:Y:S01]  /*1710*/  LDCU UR13, c[0x0][0xb20] ;  /* 0x00016400ff0d77ac */ /* 0x000ee20008000800 */
[----:B-1----:R-:W-:Y:S02]  /*1720*/  UIMAD.WIDE.U32 UR6, UR16, UR8, URZ ;  /* 0x00000008100672a5 */ /* 0x002fe4000f8e00ff */
[----:B------:R-:W-:Y:S02]  /*1730*/  UIMAD.WIDE.U32 UR4, UR20, UR11, URZ ;  /* 0x0000000b140472a5 */ /* 0x000fe4000f8e00ff */
[----:B--2---:R-:W-:Y:S02]  /*1740*/  UISETP.NE.AND UP2, UPT, UR12, 0x1, UPT ;  /* 0x000000010c00788c */ /* 0x004fe4000bf45270 */
[----:B------:R-:W-:Y:S01]  /*1750*/  UISETP.NE.AND UP1, UPT, UR10, 0x1, UPT ;  /* 0x000000010a00788c */ /* 0x000fe2000bf25270 */
[----:B------:R-:W-:-:S02]  /*1760*/  UMOV UR6, UR7 ;  /* 0x0000000700067c82 */ /* 0x000fc40008000000 */
[----:B------:R-:W-:Y:S01]  /*1770*/  UMOV UR4, UR5 ;  /* 0x0000000500047c82 */ /* 0x000fe20008000000 */
[----:B------:R-:W-:Y:S02]  /*1780*/  USHF.R.U32.HI UR6, URZ, UR9, UR6 ;  /* 0x00000009ff067299 */ /* 0x000fe40008011606 */
[----:B---3--:R-:W-:Y:S02]  /*1790*/  USHF.R.U32.HI UR4, URZ, UR13, UR4 ;  /* 0x0000000dff047299 */ /* 0x008fe40008011604 */
[----:B------:R-:W-:Y:S02]  /*17a0*/  USEL UR5, UR16, UR6, !UP2 ;  /* 0x0000000610057287 */ /* 0x000fe4000d000000 */
[----:B------:R-:W-:-:S04]  /*17b0*/  USEL UR4, UR20, UR4, !UP1 ;  /* 0x0000000414047287 */ /* 0x000fc8000c800000 */
[----:B------:R-:W-:Y:S02]  /*17c0*/  UIADD3 UR6, UPT, UPT, UR5, -UR4, URZ ;  /* 0x8000000405067290 */ /* 0x000fe4000fffe0ff */
[----:B------:R-:W-:Y:S02]  /*17d0*/  UIADD3 UR4, UPT, UPT, -UR5, UR4, URZ ;  /* 0x0000000405047290 */ /* 0x000fe4000fffe1ff */
[----:B------:R-:W-:Y:S02]  /*17e0*/  UIMAD UR20, UR6, UR10, UR20 ;  /* 0x0000000a061472a4 */ /* 0x000fe4000f8e0214 */
[----:B------:R-:W-:-:S12]  /*17f0*/  UIMAD UR16, UR4, UR12, UR16 ;  /* 0x0000000c041072a4 */ /* 0x000fd8000f8e0210 */
.L_x_20:
[----:B------:R-:W-:Y:S05]  /*1800*/  BRA.U !UP5, `(.L_x_21) ;  /* 0x000000010d0c7547 */ /* 0x000fea000b800000 */
[----:B------:R-:W-:Y:S01]  /*1810*/  UCGABAR_WAIT ;  /* 0x0000000000007dc7 */ /* 0x000fe20008000000 */
[----:B------:R-:W-:Y:S01]  /*1820*/  CCTL.IVALL ;  /* 0x00000000ff00798f */ /* 0x000fe20002000000 */
[----:B------:R-:W-:Y:S05]  /*1830*/  BRA `(.L_x_22) ;  /* 0x0000000000047947 */ /* 0x000fea0003800000 */
.L_x_21:
[----:B------:R-:W-:Y:S06]  /*1840*/  BAR.SYNC.DEFER_BLOCKING 0x0 ;  /* 0x0000000000007b1d */ /* 0x000fec0000010000 */
.L_x_22:
[----:B------:R-:W-:Y:S05]  /*1850*/  BRA.U UP0, `(.L_x_23) ;  /* 0x0000001500b47547 */ /* 0x000fea000b800000 */
[----:B------:R-:W1:Y:S01]  /*1860*/  LDCU UR6, c[0x0][0x38c] ;  /* 0x00007180ff0677ac */ /* 0x000e620008000800 */
[----:B------:R-:W-:Y:S01]  /*1870*/  PLOP3.LUT P1, PT, PT, PT, UP3, 0x80, 0x8 ;  /* 0x000000000008781c */ /* 0x000fe20003f2f038 */
[----:B------:R-:W-:Y:S01]  /*1880*/  IMAD.MOV.U32 R12, RZ, RZ, 0x1 ;  /* 0x00000001ff0c7424 */ /* 0x000fe200078e00ff */
[----:B------:R-:W-:Y:S02]  /*1890*/  ISETP.NE.AND P2, PT, R0, RZ, P3 ;  /* 0x000000ff0000720c */ /* 0x000fe40001f45270 */
[----:B------:R-:W-:Y:S02]  /*18a0*/  CS2R R10, SRZ ;  /* 0x00000000000a7805 */ /* 0x000fe4000001ff00 */
[----:B------:R-:W-:Y:S01]  /*18b0*/  PLOP3.LUT P1, PT, P1, PT, PT, 0x8, 0x80 ;  /* 0x000000000080781c */ /* 0x000fe20000f2e170 */
[----:B------:R-:W-:Y:S01]  /*18c0*/  IMAD.MOV.U32 R9, RZ, RZ, RZ ;  /* 0x000000ffff097224 */ /* 0x000fe200078e00ff */
[----:B------:R-:W2:Y:S01]  /*18d0*/  LDCU UR38, c[0x0][0x370] ;  /* 0x00006e00ff2677ac */ /* 0x000ea20008000800 */
[----:B------:R-:W-:Y:S01]  /*18e0*/  IMAD.MOV.U32 R8, RZ, RZ, 0x1 ;  /* 0x00000001ff087424 */ /* 0x000fe200078e00ff */
[----:B------:R-:W3:Y:S01]  /*18f0*/  LDCU.64 UR26, c[0x0][0x348] ;  /* 0x00006900ff1a77ac */ /* 0x000ee20008000a00 */
[----:B------:R-:W-:Y:S01]  /*1900*/  ULEA.HI UR43, UR22, UR45, URZ, 0x1b ;  /* 0x0000002d162b7291 */ /* 0x000fe2000f8fd8ff */
[----:B------:R-:W4:Y:S01]  /*1910*/  LDCU UR37, c[0x0][0x374] ;  /* 0x00006e80ff2577ac */ /* 0x000f220008000800 */
[----:B-1----:R-:W-:-:S02]  /*1920*/  UIADD3 UR5, UPT, UPT, UR6, 0x1f, URZ ;  /* 0x0000001f06057890 */ /* 0x002fc4000fffe0ff */
[----:B------:R-:W-:Y:S02]  /*1930*/  UIADD3 UR46, UPT, UPT, UR6, 0x3e, URZ ;  /* 0x0000003e062e7890 */ /* 0x000fe4000fffe0ff */
[----:B------:R-:W-:Y:S01]  /*1940*/  USHF.R.S32.HI UR4, URZ, 0x1f, UR5 ;  /* 0x0000001fff047899 */ /* 0x000fe20008011405 */
[----:B------:R-:W-:-:S03]  /*1950*/  UMOV UR7, URZ ;  /* 0x000000ff00077c82 */ /* 0x000fc60008000000 */
[----:B------:R-:W-:Y:S02]  /*1960*/  ULEA.HI UR4, UR4, UR5, URZ, 0x5 ;  /* 0x0000000504047291 */ /* 0x000fe4000f8f28ff */
[----:B------:R-:W-:Y:S02]  /*1970*/  UIADD3 UR5, UPT, UPT, UR6, -0x1, URZ ;  /* 0xffffffff06057890 */ /* 0x000fe4000fffe0ff */
[----:B------:R-:W-:Y:S02]  /*1980*/  USHF.R.S32.HI UR40, URZ, 0x5, UR4 ;  /* 0x00000005ff287899 */ /* 0x000fe40008011404 */
[----:B------:R-:W-:Y:S02]  /*1990*/  UISETP.GE.U32.AND UP1, UPT, UR5, -0x3f, UPT ;  /* 0xffffffc10500788c */ /* 0x000fe4000bf26070 */
[----:B------:R-:W-:-:S04]  /*19a0*/  UISETP.LT.U32.AND UP0, UPT, UR40, 0xa, UPT ;  /* 0x0000000a2800788c */ /* 0x000fc8000bf01070 */
[----:B------:R-:W-:Y:S02]  /*19b0*/  USEL UR39, UR40, 0xa, UP0 ;  /* 0x0000000a28277887 */ /* 0x000fe40008000000 */
[----:B------:R-:W-:Y:S02]  /*19c0*/  UISETP.NE.AND UP0, UPT, UR17, URZ, UPT ;  /* 0x000000ff1100728c */ /* 0x000fe4000bf05270 */
[----:B------:R-:W-:Y:S02]  /*19d0*/  UIADD3 UR4, UPT, UPT, UR39, -0x1, URZ ;  /* 0xffffffff27047890 */ /* 0x000fe4000fffe0ff */
[----:B------:R-:W-:Y:S02]  /*19e0*/  @UP1 UIADD3 UR4, UPT, UPT, UR39, URZ, URZ ;  /* 0x000000ff27041290 */ /* 0x000fe4000fffe0ff */
[----:B------:R-:W-:Y:S02]  /*19f0*/  USEL UR23, UR41, 0x2, UP0 ;  /* 0x0000000229177887 */ /* 0x000fe40008000000 */
[----:B------:R-:W-:-:S02]  /*1a00*/  UIADD3 UR44, UPT, UPT, UR40, -UR39, URZ ;  /* 0x80000027282c7290 */ /* 0x000fc4000fffe0ff */
[----:B------:R-:W-:Y:S02]  /*1a10*/  UIADD3 UR25, UPT, UPT, UR4, 0x1, URZ ;  /* 0x0000000104197890 */ /* 0x000fe4000fffe0ff */
[----:B--234-:R-:W-:-:S12]  /*1a20*/  UIADD3 UR41, UPT, UPT, -UR4, URZ, URZ ;  /* 0x000000ff04297290 */ /* 0x01cfd8000fffe1ff */
.L_x_43:
[----:B------:R-:W-:Y:S01]  /*1a30*/  UISETP.NE.AND UP0, UPT, UR47, URZ, UPT ;  /* 0x000000ff2f00728c */ /* 0x000fe2000bf05270 */
[----:B-1----:R-:W1:Y:S08]  /*1a40*/  S2UR UR47, SR_CgaCtaId ;  /* 0x00000000002f79c3 */ /* 0x002e700000008800 */
[----:B------:R-:W-:Y:S05]  /*1a50*/  BRA.U UP0, `(.L_x_24) ;  /* 0x0000000100347547 */ /* 0x000fea000b800000 */
[----:B------:R-:W2:Y:S01]  /*1a60*/  S2R R0, SR_CgaCtaId ;  /* 0x0000000000007919 */ /* 0x000ea20000008800 */
[----:B------:R-:W-:Y:S02]  /*1a70*/  MOV R3, 0x400 ;  /* 0x0000040000037802 */ /* 0x000fe40000000f00 */
[----:B------:R-:W-:Y:S02]  /*1a80*/  SHF.L.U32 R2, R8, 0x1f, RZ ;  /* 0x0000001f08027819 */ /* 0x000fe400000006ff */
[----:B--2---:R-:W-:-:S05]  /*1a90*/  LEA R0, R0, R3, 0x18 ;  /* 0x0000000300007211 */ /* 0x004fca00078ec0ff */
[----:B------:R-:W-:-:S04]  /*1aa0*/  IMAD R3, R9, 0x8, R0 ;  /* 0x0000000809037824 */ /* 0x000fc800078e0200 */
[----:B------:R-:W2:Y:S02]  /*1ab0*/  SYNCS.PHASECHK.TRANS64.TRYWAIT P0, [R3+URZ+0x140], R2 ;  /* 0x00014002030075a7 */ /* 0x000ea400080011ff */
[----:B--2---:R-:W-:Y:S05]  /*1ac0*/  @!P0 BRA `(.L_x_25) ;  /* 0x000000a000a88947 */ /* 0x004fea0003800000 */
.L_x_154:
[----:B------:R-:W-:Y:S01]  /*1ad0*/  VIADD R9, R9, 0x1 ;  /* 0x0000000109097836 */ /* 0x000fe20000000000 */
[----:B------:R2:W-:Y:S04]  /*1ae0*/  SYNCS.ARRIVE.TRANS64.A1T0 RZ, [R3+URZ+0x130], RZ ;  /* 0x000130ff03ff79a7 */ /* 0x0005e800081000ff */
[----:B------:R-:W-:-:S04]  /*1af0*/  ISETP.NE.AND P0, PT, R9, 0x2, PT ;  /* 0x000000020900780c */ /* 0x000fc80003f05270 */
[----:B------:R-:W-:Y:S02]  /*1b00*/  SEL R9, R9, RZ, P0 ;  /* 0x000000ff09097207 */ /* 0x000fe40000000000 */
[----:B--2---:R-:W-:-:S04]  /*1b10*/  SEL R3, RZ, 0x1, P0 ;  /* 0x00000001ff037807 */ /* 0x004fc80000000000 */
[----:B------:R-:W-:-:S07]  /*1b20*/  LOP3.LUT R8, R8, R3, RZ, 0x3c, !PT ;  /* 0x0000000308087212 */ /* 0x000fce00078e3cff */
.L_x_24:
[----:B------:R-:W-:Y:S01]  /*1b30*/  UMOV UR6, 0x400 ;  /* 0x0000040000067882 */ /* 0x000fe20000000000 */
[----:B------:R-:W-:Y:S01]  /*1b40*/  SHF.L.U32 R0, R12, 0x1f, RZ ;  /* 0x0000001f0c007819 */ /* 0x000fe200000006ff */
[----:B-1----:R-:W-:Y:S02]  /*1b50*/  ULEA UR6, UR47, UR6, 0x18 ;  /* 0x000000062f067291 */ /* 0x002fe4000f8ec0ff */
[----:B------:R-:W-:Y:S02]  /*1b60*/  UISETP.GE.U32.AND UP0, UPT, UR46, 0x3f, UPT ;  /* 0x0000003f2e00788c */ /* 0x000fe4000bf06070 */
[----:B------:R-:W-:Y:S02]  /*1b70*/  ULEA UR4, UR7, UR6, 0x3 ;  /* 0x0000000607047291 */ /* 0x000fe4000f8e18ff */
[----:B------:R-:W-:Y:S01]  /*1b80*/  ULEA UR11, UR20, UR45, 0x8 ;  /* 0x0000002d140b7291 */ /* 0x000fe2000f8e40ff */
[----:B------:R-:W-:-:S06]  /*1b90*/  UMOV UR13, URZ ;  /* 0x000000ff000d7c82 */ /* 0x000fcc0008000000 */
[----:B------:R1:W2:Y:S01]  /*1ba0*/  SYNCS.PHASECHK.TRANS64.TRYWAIT P0, [UR4+0x50], R0 ;  /* 0x00005000ff0075a7 */ /* 0x0002a20008001104 */
[----:B------:R-:W-:-:S04]  /*1bb0*/  ULEA.HI UR4, UR16, UR16, URZ, 0x1 ;  /* 0x0000001010047291 */ /* 0x000fc8000f8f08ff */
[----:B------:R-:W-:-:S04]  /*1bc0*/  USHF.L.U32 UR4, UR4, 0x7, URZ ;  /* 0x0000000704047899 */ /* 0x000fc800080006ff */
[----:B------:R-:W-:-:S04]  /*1bd0*/  ULOP3.LUT UR35, UR4, 0xffffff00, URZ, 0xc0, !UPT ;  /* 0xffffff0004237892 */ /* 0x000fc8000f8ec0ff */
[----:B------:R-:W-:Y:S01]  /*1be0*/  UIADD3 UR35, UPT, UPT, UR43, UR35, URZ ;  /* 0x000000232b237290 */ /* 0x000fe2000fffe0ff */
[----:B------:R-:W-:Y:S11]  /*1bf0*/  BRA.U !UP0, `(.L_x_26) ;  /* 0x0000000108c47547 */ /* 0x000ff6000b800000 */
[----:B------:R-:W-:Y:S01]  /*1c00*/  UMOV UR16, UR41 ;  /* 0x0000002900107c82 */ /* 0x000fe20008000000 */
[----:B------:R-:W-:Y:S01]  /*1c10*/  UMOV UR4, UR7 ;  /* 0x0000000700047c82 */ /* 0x000fe20008000000 */
[----:B------:R-:W-:-:S05]  /*1c20*/  UMOV UR34, URZ ;  /* 0x000000ff00227c82 */ /* 0x000fca0008000000 */
.L_x_32:
[----:B------:R-:W-:Y:S01]  /*1c30*/  ULEA UR33, UR4, UR6, 0x3 ;  /* 0x0000000604217291 */ /* 0x000fe2000f8e18ff */
[----:B------:R-:W-:Y:S01]  /*1c40*/  @P3 MOV R2, 0x8000 ;  /* 0x0000800000023802 */ /* 0x000fe20000000f00 */
[----:B--234-:R-:W-:Y:S10]  /*1c50*/  @P0 BRA `(.L_x_27) ;  /* 0x00000000000c0947 */ /* 0x01cff40003800000 */
[----:B------:R-:W-:-:S04]  /*1c60*/  SHF.L.U32 R3, R12, 0x1f, RZ ;  /* 0x0000001f0c037819 */ /* 0x000fc800000006ff */
[----:B------:R-:W2:Y:S02]  /*1c70*/  SYNCS.PHASECHK.TRANS64.TRYWAIT P0, [UR33+0x50], R3 ;  /* 0x00005003ff0075a7 */ /* 0x000ea40008001121 */
[----:B--2---:R-:W-:Y:S05]  /*1c80*/  @!P0 BRA `(.L_x_28) ;  /* 0x000000a0004c8947 */ /* 0x004fea0003800000 */
.L_x_27:
[----:B------:R2:W-:Y:S01]  /*1c90*/  @P3 SYNCS.ARRIVE.TRANS64 RZ, [UR33], R2 ;  /* 0x00000002ffff39a7 */ /* 0x0005e20008000021 */
[----:B------:R-:W-:Y:S02]  /*1ca0*/  ULOP3.LUT UR5, UR23, 0x2, URZ, 0xfc, !UPT ;  /* 0x0000000217057892 */ /* 0x000fe4000f8efcff */
[----:B------:R-:W-:Y:S02]  /*1cb0*/  UIADD3 UR16, UPT, UPT, UR16, 0x1, URZ ;  /* 0x0000000110107890 */ /* 0x000fe4000fffe0ff */
[----:B------:R-:W-:Y:S02]  /*1cc0*/  UISETP.NE.AND UP0, UPT, UR5, 0x2, UPT ;  /* 0x000000020500788c */ /* 0x000fe4000bf05270 */
[----:B------:R-:W-:-:S07]  /*1cd0*/  UISETP.NE.AND UP2, UPT, UR16, 0x1, UPT ;  /* 0x000000011000788c */ /* 0x000fce000bf45270 */
[----:B------:R-:W-:Y:S05]  /*1ce0*/  BRA.U UP0, `(.L_x_29) ;  /* 0x0000000100047547 */ /* 0x000fea000b800000 */
[----:B------:R-:W-:Y:S05]  /*1cf0*/  BPT.TRAP 0x1 ;  /* 0x000000040000795c */ /* 0x000fea0000300000 */
.L_x_29:
[----:B------:R-:W-:Y:S04]  /*1d00*/  BSSY.RECONVERGENT B0, `(.L_x_30) ;  /* 0x0000003000007945 */ /* 0x000fe80003800200 */
[----:B------:R-:W-:Y:S05]  /*1d10*/  @!P2 BRA `(.L_x_31) ;  /* 0x000000000004a947 */ /* 0x000fea0003800000 */
[----:B------:R-:W-:Y:S05]  /*1d20*/  BPT.TRAP 0x1 ;  /* 0x000000040000795c */ /* 0x000fea0000300000 */
.L_x_31:
[----:B------:R-:W-:Y:S05]  /*1d30*/  BSYNC.RECONVERGENT B0 ;  /* 0x0000000000007941 */ /* 0x000fea0003800200 */
.L_x_30:
[----:B------:R-:W-:Y:S02]  /*1d40*/  UIADD3 UR5, UPT, UPT, UR4, 0x1, URZ ;  /* 0x0000000104057890 */ /* 0x000fe4000fffe0ff */
[----:B------:R-:W-:Y:S02]  /*1d50*/  UIADD3 UR14, UP1, UPT, UR26, 0x80, URZ ;  /* 0x000000801a0e7890 */ /* 0x000fe4000ff3e0ff */
[----:B------:R-:W-:Y:S02]  /*1d60*/  UISETP.NE.AND UP0, UPT, UR5, 0xa, UPT ;  /* 0x0000000a0500788c */ /* 0x000fe4000bf05270 */
[----:B------:R-:W-:Y:S02]  /*1d70*/  ULOP3.LUT UR33, UR33, 0xfefffff8, URZ, 0xc0, !UPT ;  /* 0xfefffff821217892 */ /* 0x000fe4000f8ec0ff */
[----:B------:R-:W-:Y:S02]  /*1d80*/  USEL UR8, URZ, 0x1, UP0 ;  /* 0x00000001ff087887 */ /* 0x000fe40008000000 */
[----:B------:R-:W-:-:S02]  /*1d90*/  USEL UR7, UR5, URZ, UP0 ;  /* 0x000000ff05077287 */ /* 0x000fc40008000000 */
[----:B------:R-:W-:Y:S02]  /*1da0*/  UIADD3.X UR15, UPT, UPT, URZ, UR27, URZ, UP1, !UPT ;  /* 0x0000001bff0f7290 */ /* 0x000fe40008ffe4ff */
[----:B------:R-:W-:Y:S01]  /*1db0*/  ULEA UR5, UR7, UR6, 0x3 ;  /* 0x0000000607057291 */ /* 0x000fe2000f8e18ff */
[----:B------:R-:W-:Y:S01]  /*1dc0*/  LOP3.LUT R12, R12, UR8, RZ, 0x3c, !PT ;  /* 0x000000080c0c7c12 */ /* 0x000fe2000f8e3cff */
[----:B------:R-:W-:Y:S02]  /*1dd0*/  USHF.L.U32 UR8, UR4, 0xd, URZ ;  /* 0x0000000d04087899 */ /* 0x000fe400080006ff */
[----:B------:R-:W-:Y:S01]  /*1de0*/  UIADD3 UR4, UP0, UPT, UR26, 0x180, URZ ;  /* 0x000001801a047890 */ /* 0x000fe2000ff1e0ff */
[----:B-1----:R-:W-:Y:S01]  /*1df0*/  SHF.L.U32 R0, R12, 0x1f, RZ ;  /* 0x0000001f0c007819 */ /* 0x002fe200000006ff */
[----:B------:R-:W-:Y:S02]  /*1e00*/  ULEA UR32, UR22, UR8, 0x1 ;  /* 0x0000000816207291 */ /* 0x000fe4000f8e08ff */
[----:B------:R-:W-:Y:S01]  /*1e10*/  UPRMT UR13, URZ, 0x5410, UR21 ;  /* 0x00005410ff0d7896 */ /* 0x000fe20008000015 */
[----:B------:R3:W4:Y:S01]  /*1e20*/  SYNCS.PHASECHK.TRANS64.TRYWAIT P0, [UR5+0x50], R0 ;  /* 0x00005000ff0075a7 */ /* 0x0007220008001105 */
[----:B------:R-:W-:-:S02]  /*1e30*/  UIADD3 UR32, UPT, UPT, UR6, 0x10800, UR32 ;  /* 0x0001080006207890 */ /* 0x000fc4000fffe020 */
[----:B------:R-:W-:Y:S02]  /*1e40*/  UIADD3 UR8, UPT, UPT, UR6, 0x24800, UR8 ;  /* 0x0002480006087890 */ /* 0x000fe4000fffe008 */
[----:B------:R-:W-:Y:S01]  /*1e50*/  UIADD3.X UR5, UPT, UPT, URZ, UR27, URZ, UP0, !UPT ;  /* 0x0000001bff057290 */ /* 0x000fe200087fe4ff */
[----:B------:R-:W-:Y:S01]  /*1e60*/  UMOV UR18, 0x0 ;  /* 0x0000000000127882 */ /* 0x000fe20000000000 */
[----:B------:R-:W-:Y:S01]  /*1e70*/  UMOV UR19, 0x10000000 ;  /* 0x1000000000137882 */ /* 0x000fe20000000000 */
[----:B------:R-:W-:Y:S01]  /*1e80*/  UMOV UR10, UR34 ;  /* 0x00000022000a7c82 */ /* 0x000fe20008000000 */
[----:B------:R-:W-:Y:S01]  /*1e90*/  UMOV UR12, UR36 ;  /* 0x00000024000c7c82 */ /* 0x000fe20008000000 */
[----:B------:R-:W-:Y:S01]  /*1ea0*/  UMOV UR9, UR33 ;  /* 0x0000002100097c82 */ /* 0x000fe20008000000 */
[----:B------:R1:W-:Y:S03]  /*1eb0*/  UTMALDG.3D.MULTICAST.2CTA [UR32], [UR14], UR13, desc[UR18] ;  /* 0x000012200e0073b4 */ /* 0x0003e6000821180d */
[----:B------:R2:W-:Y:S01]  /*1ec0*/  UTMALDG.3D.2CTA [UR8], [UR4], desc[UR18] ;  /* 0x00001208040075b4 */ /* 0x0005e20008211000 */
[----:B-1----:R-:W-:Y:S01]  /*1ed0*/  UIADD3 UR34, UPT, UPT, UR34, 0x20, URZ ;  /* 0x0000002022227890 */ /* 0x002fe2000fffe0ff */
[----:B------:R-:W-:Y:S01]  /*1ee0*/  UMOV UR13, UR25 ;  /* 0x00000019000d7c82 */ /* 0x000fe20008000000 */
[----:B--2---:R-:W-:Y:S01]  /*1ef0*/  UMOV UR4, UR7 ;  /* 0x0000000700047c82 */ /* 0x004fe20008000000 */
[----:B------:R-:W-:Y:S09]  /*1f00*/  BRA.U UP2, `(.L_x_32) ;  /* 0xfffffffd02487547 */ /* 0x000ff2000b83ffff */
.L_x_26:
[----:B------:R-:W-:Y:S01]  /*1f10*/  ULEA UR4, UR7, UR6, 0x3 ;  /* 0x0000000607047291 */ /* 0x000fe2000f8e18ff */
[----:B-1-3--:R-:W-:Y:S01]  /*1f20*/  SHF.L.U32 R0, R12, 0x1f, RZ ;  /* 0x0000001f0c007819 */ /* 0x00afe200000006ff */
[----:B------:R-:W-:Y:S01]  /*1f30*/  @!P1 SYNCS.ARRIVE.TRANS64.A1T0 RZ, [UR6+0xe8], RZ ;  /* 0x0000e8ffffff99a7 */ /* 0x000fe20008100006 */
[----:B------:R-:W-:-:S06]  /*1f40*/  UISETP.GT.AND UP0, UPT, UR40, UR39, UPT ;  /* 0x000000272800728c */ /* 0x000fcc000bf04270 */
[----:B--2-4-:R1:W2:Y:S03]  /*1f50*/  SYNCS.PHASECHK.TRANS64.TRYWAIT P0, [UR4+0x50], R0 ;  /* 0x00005000ff0075a7 */ /* 0x0142a60008001104 */
[----:B------:R-:W-:Y:S05]  /*1f60*/  BRA.U !UP0, `(.L_x_33) ;  /* 0x0000000108c47547 */ /* 0x000fea000b800000 */
[----:B------:R-:W-:Y:S01]  /*1f70*/  UIADD3 UR24, UPT, UPT, UR44, UR13, URZ ;  /* 0x0000000d2c187290 */ /* 0x000fe2000fffe0ff */
[----:B------:R-:W-:-:S11]  /*1f80*/  UMOV UR4, UR7 ;  /* 0x0000000700047c82 */ /* 0x000fd60008000000 */
.L_x_39:
[----:B------:R-:W-:Y:S01]  /*1f90*/  ULEA UR17, UR4, UR6, 0x3 ;  /* 0x0000000604117291 */ /* 0x000fe2000f8e18ff */
[----:B--2---:R-:W-:Y:S01]  /*1fa0*/  @P3 MOV R2, 0x8000 ;  /* 0x0000800000023802 */ /* 0x004fe20000000f00 */
[----:B--2-4-:R-:W-:Y:S10]  /*1fb0*/  @P0 BRA `(.L_x_34) ;  /* 0x00000000000c0947 */ /* 0x014ff40003800000 */
[----:B------:R-:W-:-:S04]  /*1fc0*/  SHF.L.U32 R3, R12, 0x1f, RZ ;  /* 0x0000001f0c037819 */ /* 0x000fc800000006ff */
[----:B------:R-:W2:Y:S02]  /*1fd0*/  SYNCS.PHASECHK.TRANS64.TRYWAIT P0, [UR17+0x50], R3 ;  /* 0x00005003ff0075a7 */ /* 0x000ea40008001111 */
[----:B--2---:R-:W-:Y:S05]  /*1fe0*/  @!P0 BRA `(.L_x_35) ;  /* 0x0000009c008c8947 */ /* 0x004fea0003800000 */
.L_x_34:
[----:B------:R2:W-:Y:S01]  /*1ff0*/  @P3 SYNCS.ARRIVE.TRANS64 RZ, [UR17], R2 ;  /* 0x00000002ffff39a7 */ /* 0x0005e20008000011 */
[----:B------:R-:W-:-:S04]  /*2000*/  ULOP3.LUT UR5, UR23, 0x2, URZ, 0xfc, !UPT ;  /* 0x0000000217057892 */ /* 0x000fc8000f8efcff */
[----:B------:R-:W-:-:S09]  /*2010*/  UISETP.NE.AND UP0, UPT, UR5, 0x2, UPT ;  /* 0x000000020500788c */ /* 0x000fd2000bf05270 */
[----:B------:R-:W-:Y:S05]  /*2020*/  BRA.U UP0, `(.L_x_36) ;  /* 0x0000000100047547 */ /* 0x000fea000b800000 */
[----:B------:R-:W-:Y:S05]  /*2030*/  BPT.TRAP 0x1 ;  /* 0x000000040000795c */ /* 0x000fea0000300000 */
.L_x_36:
[----:B------:R-:W-:Y:S04]  /*2040*/  BSSY.RECONVERGENT B0, `(.L_x_37) ;  /* 0x0000003000007945 */ /* 0x000fe80003800200 */
[----:B------:R-:W-:Y:S05]  /*2050*/  @!P2 BRA `(.L_x_38) ;  /* 0x000000000004a947 */ /* 0x000fea0003800000 */
[----:B------:R-:W-:Y:S05]  /*2060*/  BPT.TRAP 0x1 ;  /* 0x000000040000795c */ /* 0x000fea0000300000 */
.L_x_38:
[----:B------:R-:W-:Y:S05]  /*2070*/  BSYNC.RECONVERGENT B0 ;  /* 0x0000000000007941 */ /* 0x000fea0003800200 */
.L_x_37:
[----:B------:R-:W-:Y:S02]  /*2080*/  UIADD3 UR5, UPT, UPT, UR4, 0x1, URZ ;  /* 0x0000000104057890 */ /* 0x000fe4000fffe0ff */
[----:B------:R-:W-:Y:S02]  /*2090*/  USHF.L.U32 UR18, UR13, 0x5, URZ ;  /* 0x000000050d127899 */ /* 0x000fe400080006ff */
[----:B------:R-:W-:Y:S02]  /*20a0*/  UISETP.NE.AND UP0, UPT, UR5, 0xa, UPT ;  /* 0x0000000a0500788c */ /* 0x000fe4000bf05270 */
[----:B------:R-:W-:Y:S02]  /*20b0*/  ULOP3.LUT UR17, UR17, 0xfefffff8, URZ, 0xc0, !UPT ;  /* 0xfefffff811117892 */ /* 0x000fe4000f8ec0ff */
[----:B------:R-:W-:Y:S02]  /*20c0*/  USEL UR8, URZ, 0x1, UP0 ;  /* 0x00000001ff087887 */ /* 0x000fe40008000000 */
[----:B------:R-:W-:-:S02]  /*20d0*/  USEL UR7, UR5, URZ, UP0 ;  /* 0x000000ff05077287 */ /* 0x000fc40008000000 */
[----:B------:R-:W-:Y:S02]  /*20e0*/  UIADD3 UR14, UP0, UPT, UR26, 0x180, URZ ;  /* 0x000001801a0e7890 */ /* 0x000fe4000ff1e0ff */
        /* <DEDUP_REMOVED lines=9> */
[----:B------:R-:W-:Y:S02]  /*2180*/  UIADD3.X UR5, UPT, UPT, URZ, UR27, URZ, UP1, !UPT ;  /* 0x0000001bff057290 */ /* 0x000fe40008ffe4ff */
[----:B------:R-:W-:Y:S02]  /*2190*/  UIADD3 UR8, UPT, UPT, UR6, 0x24800, UR8 ;  /* 0x0002480006087890 */ /* 0x000fe4000fffe008 */
[----:B------:R-:W-:Y:S01]  /*21a0*/  UIADD3.X UR15, UPT, UPT, URZ, UR27, URZ, UP0, !UPT ;  /* 0x0000001bff0f7290 */ /* 0x000fe200087fe4ff */
[----:B------:R-:W-:Y:S01]  /*21b0*/  UMOV UR28, 0x0 ;  /* 0x00000000001c7882 */ /* 0x000fe20000000000 */
[----:B------:R-:W-:Y:S01]  /*21c0*/  UMOV UR29, 0x10000000 ;  /* 0x10000000001d7882 */ /* 0x000fe20000000000 */
[----:B------:R-:W-:Y:S01]  /*21d0*/  UMOV UR19, UR35 ;  /* 0x0000002300137c82 */ /* 0x000fe20008000000 */
[----:B------:R-:W-:Y:S01]  /*21e0*/  UMOV UR20, UR36 ;  /* 0x0000002400147c82 */ /* 0x000fe20008000000 */
[----:B------:R-:W-:Y:S01]  /*21f0*/  UMOV UR12, UR36 ;  /* 0x00000024000c7c82 */ /* 0x000fe20008000000 */
[----:B------:R1:W-:Y:S01]  /*2200*/  UTMALDG.3D.MULTICAST.2CTA [UR16], [UR4], UR10, desc[UR28] ;  /* 0x00001c10040073b4 */ /* 0x0003e2000821180a */
[----:B------:R-:W-:Y:S01]  /*2210*/  UMOV UR9, UR17 ;  /* 0x0000001100097c82 */ /* 0x000fe20008000000 */
[----:B------:R-:W-:-:S04]  /*2220*/  UIADD3 UR13, UPT, UPT, UR13, 0x1, URZ ;  /* 0x000000010d0d7890 */ /* 0x000fc8000fffe0ff */
[----:B------:R-:W-:Y:S01]  /*2230*/  UISETP.NE.AND UP0, UPT, UR13, UR24, UPT ;  /* 0x000000180d00728c */ /* 0x000fe2000bf05270 */
[----:B-1----:R-:W-:Y:S01]  /*2240*/  UMOV UR10, UR18 ;  /* 0x00000012000a7c82 */ /* 0x002fe20008000000 */
[----:B------:R-:W-:Y:S01]  /*2250*/  UMOV UR4, UR7 ;  /* 0x0000000700047c82 */ /* 0x000fe20008000000 */
[----:B------:R3:W-:Y:S06]  /*2260*/  UTMALDG.3D.2CTA [UR8], [UR14], desc[UR28] ;  /* 0x00001c080e0075b4 */ /* 0x0007ec0008211000 */
[----:B---3--:R-:W-:Y:S05]  /*2270*/  BRA.U UP0, `(.L_x_39) ;  /* 0xfffffffd00447547 */ /* 0x008fea000b83ffff */
.L_x_33:
[C---:B------:R-:W-:Y:S01]  /*2280*/  LEA R3, R11.reuse, UR6, 0x3 ;  /* 0x000000060b037c11 */ /* 0x040fe2000f8e18ff */
[----:B------:R-:W-:Y:S01]  /*2290*/  NOP ;  /* 0x0000000000007918 */ /* 0x000fe20000000000 */
[----:B-1----:R-:W-:Y:S02]  /*22a0*/  SHF.L.U32 R0, R10, 0x1f, RZ ;  /* 0x0000001f0a007819 */ /* 0x002fe400000006ff */
[----:B------:R-:W-:Y:S02]  /*22b0*/  LEA R5, R11, UR6, 0x4 ;  /* 0x000000060b057c11 */ /* 0x000fe4000f8e20ff */
[----:B--2-4-:R-:W1:Y:S02]  /*22c0*/  SYNCS.PHASECHK.TRANS64.TRYWAIT P0, [R3+URZ+0xf0], R0 ;  /* 0x0000f000030075a7 */ /* 0x014e6400080011ff */
[----:B-1----:R-:W-:Y:S05]  /*22d0*/  @!P0 BRA `(.L_x_40) ;  /* 0x0000009800e88947 */ /* 0x002fea0003800000 */
.L_x_157:
[----:B------:R-:W2:Y:S01]  /*22e0*/  LDS.128 R4, [R5+0x160] ;  /* 0x0001600005047984 */ /* 0x000ea20000000c00 */
[----:B------:R-:W-:Y:S01]  /*22f0*/  UISETP.GE.AND UP0, UPT, UR42, 0x1, UPT ;  /* 0x000000012a00788c */ /* 0x000fe2000bf06270 */
[----:B------:R-:W-:Y:S01]  /*2300*/  @!PT LDS RZ, [RZ] ;  /* 0x00000000fffff984 */ /* 0x000fe20000000800 */
[----:B------:R-:W-:Y:S01]  /*2310*/  @!PT LDS RZ, [RZ] ;  /* 0x00000000fffff984 */ /* 0x000fe20000000800 */
[----:B------:R-:W-:Y:S01]  /*2320*/  @!PT LDS RZ, [RZ] ;  /* 0x00000000fffff984 */ /* 0x000fe20000000800 */
[----:B------:R-:W-:Y:S01]  /*2330*/  @!PT LDS RZ, [RZ] ;  /* 0x00000000fffff984 */ /* 0x000fe20000000800 */
[----:B------:R3:W-:Y:S06]  /*2340*/  MEMBAR.ALL.CTA ;  /* 0x0000000000007992 */ /* 0x0007ec0000008000 */
[----:B---3--:R-:W3:Y:S01]  /*2350*/  FENCE.VIEW.ASYNC.S ;  /* 0x00000000000073c6 */ /* 0x008ee20000000000 */
[----:B--2---:R-:W-:-:S13]  /*2360*/  LOP3.LUT P0, RZ, R6, 0x1, RZ, 0xc0, !PT ;  /* 0x0000000106ff7812 */ /* 0x004fda000780c0ff */
[----:B---3--:R-:W-:Y:S01]  /*2370*/  VOTEU.ANY UP1, P0 ;  /* 0x0000000000ff7886 */ /* 0x008fe20000020100 */
[----:B------:R-:W-:-:S13]  /*2380*/  PLOP3.LUT P0, PT, PT, PT, UP1, 0x80, 0x8 ;  /* 0x000000000008781c */ /* 0x000fda0003f0f018 */
[----:B-1----:R-:W-:Y:S02]  /*2390*/  @P0 LOP3.LUT R0, R5, 0xffff, RZ, 0xc0, !PT ;  /* 0x0000ffff05000812 */ /* 0x002fe400078ec0ff */
[----:B------:R-:W-:Y:S02]  /*23a0*/  @P0 MOV R2, R4 ;  /* 0x0000000400020202 */ /* 0x000fe40000000f00 */
[----:B------:R-:W-:Y:S01]  /*23b0*/  @P0 R2UR UR5, R0 ;  /* 0x00000000000502ca */ /* 0x000fe200000e0000 */
[----:B------:R-:W-:Y:S01]  /*23c0*/  VIADD R0, R3, 0x100 ;  /* 0x0000010003007836 */ /* 0x000fe20000000000 */
[----:B------:R-:W-:Y:S02]  /*23d0*/  @P0 SHF.R.U32.HI R4, RZ, 0x10, R5 ;  /* 0x00000010ff040819 */ /* 0x000fe40000011605 */
[----:B------:R-:W-:Y:S02]  /*23e0*/  @P0 R2UR UR8, R2 ;  /* 0x00000000020802ca */ /* 0x000fe400000e0000 */
[----:B------:R-:W-:-:S02]  /*23f0*/  PRMT R0, RZ, 0x654, R0 ;  /* 0x00000654ff007816 */ /* 0x000fc40000000000 */
[----:B------:R-:W-:Y:S02]  /*2400*/  @P0 R2UR UR4, R4 ;  /* 0x00000000040402ca */ /* 0x000fe400000e0000 */
[----:B------:R1:W-:Y:S03]  /*2410*/  SYNCS.ARRIVE.TRANS64.RED.A1T0 RZ, [R0+URZ], RZ ;  /* 0x000000ff00ff79a7 */ /* 0x0003e600081004ff */
[----:B------:R-:W-:-:S04]  /*2420*/  @UP1 UMOV UR30, UR5 ;  /* 0x00000005001e1c82 */ /* 0x000fc80008000000 */
[----:B------:R-:W-:-:S04]  /*2430*/  @UP1 UMOV UR31, UR8 ;  /* 0x00000008001f1c82 */ /* 0x000fc80008000000 */
[----:B------:R-:W-:Y:S01]  /*2440*/  @UP1 UMOV UR36, UR4 ;  /* 0x0000000400241c82 */ /* 0x000fe20008000000 */
[----:B------:R-:W-:Y:S05]  /*2450*/  BRA.U !UP0, `(.L_x_41) ;  /* 0x0000000108d47547 */ /* 0x000fea000b800000 */
[----:B------:R-:W2:Y:S01]  /*2460*/  LDCU.128 UR12, c[0x0][0xb10] ;  /* 0x00016200ff0c77ac */ /* 0x000ea20008000c00 */
[----:B------:R-:W3:Y:S01]  /*2470*/  LDCU UR24, c[0x0][0xb20] ;  /* 0x00016400ff1877ac */ /* 0x000ee20008000800 */
[----:B------:R-:W4:Y:S01]  /*2480*/  LDCU UR20, c[0x0][0xb0c] ;  /* 0x00016180ff1477ac */ /* 0x000f220008000800 */
[----:B------:R-:W1:Y:S01]  /*2490*/  LDCU.64 UR10, c[0x0][0xb28] ;  /* 0x00016500ff0a77ac */ /* 0x000e620008000a00 */
[----:B------:R-:W-:Y:S02]  /*24a0*/  UISETP.NE.AND UP3, UPT, UR42, 0x1, UPT ;  /* 0x000000012a00788c */ /* 0x000fe4000bf65270 */
[----:B--2---:R-:W-:Y:S02]  /*24b0*/  UIMAD.WIDE.U32 UR8, UR37, UR15, URZ ;  /* 0x0000000f250872a5 */ /* 0x004fe4000f8e00ff */
[----:B------:R-:W-:Y:S02]  /*24c0*/  UIMAD.WIDE.U32 UR4, UR38, UR12, URZ ;  /* 0x0000000c260472a5 */ /* 0x000fe4000f8e00ff */
[----:B------:R-:W-:-:S02]  /*24d0*/  UISETP.NE.AND UP0, UPT, UR14, 0x1, UPT ;  /* 0x000000010e00788c */ /* 0x000fc4000bf05270 */
[----:B------:R-:W-:Y:S01]  /*24e0*/  UIMAD.WIDE.U32 UR28, UR30, UR15, URZ ;  /* 0x0000000f1e1c72a5 */ /* 0x000fe2000f8e00ff */
[----:B------:R-:W-:Y:S02]  /*24f0*/  UMOV UR8, UR9 ;  /* 0x0000000900087c82 */ /* 0x000fe40008000000 */
[----:B------:R-:W-:Y:S01]  /*2500*/  UMOV UR4, UR5 ;  /* 0x0000000500047c82 */ /* 0x000fe20008000000 */
[----:B---3--:R-:W-:Y:S02]  /*2510*/  USHF.R.U32.HI UR8, URZ, UR24, UR8 ;  /* 0x00000018ff087299 */ /* 0x008fe40008011608 */
[----:B----4-:R-:W-:Y:S02]  /*2520*/  UISETP.NE.AND UP2, UPT, UR20, 0x1, UPT ;  /* 0x000000011400788c */ /* 0x010fe4000bf45270 */
[----:B------:R-:W-:Y:S02]  /*2530*/  USHF.R.U32.HI UR4, URZ, UR13, UR4 ;  /* 0x0000000dff047299 */ /* 0x000fe40008011604 */
[----:B------:R-:W-:-:S02]  /*2540*/  USEL UR5, UR37, UR8, !UP0 ;  /* 0x0000000825057287 */ /* 0x000fc4000c000000 */
[----:B------:R-:W-:Y:S02]  /*2550*/  USEL UR8, UR38, UR4, !UP2 ;  /* 0x0000000426087287 */ /* 0x000fe4000d000000 */
[----:B-1----:R-:W-:Y:S01]  /*2560*/  UIMAD.WIDE.U32 UR16, UR5, UR10, URZ ;  /* 0x0000000a051072a5 */ /* 0x002fe2000f8e00ff */
[----:B------:R-:W-:Y:S01]  /*2570*/  UMOV UR4, UR29 ;  /* 0x0000001d00047c82 */ /* 0x000fe20008000000 */
[----:B------:R-:W-:Y:S02]  /*2580*/  UIMAD.WIDE.U32 UR18, UR31, UR12, URZ ;  /* 0x0000000c1f1272a5 */ /* 0x000fe4000f8e00ff */
[----:B------:R-:W-:-:S03]  /*2590*/  UIMAD.WIDE.U32 UR28, UR8, UR10, URZ ;  /* 0x0000000a081c72a5 */ /* 0x000fc6000f8e00ff */
[----:B------:R-:W-:Y:S01]  /*25a0*/  UMOV UR16, UR17 ;  /* 0x0000001100107c82 */ /* 0x000fe20008000000 */
[----:B------:R-:W-:Y:S02]  /*25b0*/  USHF.R.U32.HI UR4, URZ, UR24, UR4 ;  /* 0x00000018ff047299 */ /* 0x000fe40008011604 */
[----:B------:R-:W-:Y:S01]  /*25c0*/  @UP3 USHF.R.U32.HI UR5, URZ, UR11, UR16 ;  /* 0x0000000bff053299 */ /* 0x000fe20008011610 */
[----:B------:R-:W-:Y:S01]  /*25d0*/  UMOV UR18, UR19 ;  /* 0x0000001300127c82 */ /* 0x000fe20008000000 */
[----:B------:R-:W-:Y:S01]  /*25e0*/  UMOV UR28, UR29 ;  /* 0x0000001d001c7c82 */ /* 0x000fe20008000000 */
[----:B------:R-:W-:Y:S02]  /*25f0*/  USHF.R.U32.HI UR13, URZ, UR13, UR18 ;  /* 0x0000000dff0d7299 */ /* 0x000fe40008011612 */
[----:B------:R-:W-:Y:S02]  /*2600*/  USEL UR4, UR30, UR4, !UP0 ;  /* 0x000000041e047287 */ /* 0x000fe4000c000000 */
[----:B------:R-:W-:-:S02]  /*2610*/  @UP3 USHF.R.U32.HI UR8, URZ, UR11, UR28 ;  /* 0x0000000bff083299 */ /* 0x000fc4000801161c */
[----:B------:R-:W-:Y:S02]  /*2620*/  UIMAD UR9, UR42, UR5, URZ ;  /* 0x000000052a0972a4 */ /* 0x000fe4000f8e02ff */
[----:B------:R-:W-:Y:S02]  /*2630*/  USEL UR5, UR31, UR13, !UP2 ;  /* 0x0000000d1f057287 */ /* 0x000fe4000d000000 */
[----:B------:R-:W-:Y:S02]  /*2640*/  UIMAD UR12, UR42, UR8, URZ ;  /* 0x000000082a0c72a4 */ /* 0x000fe4000f8e02ff */
[----:B------:R-:W-:Y:S02]  /*2650*/  UISETP.GE.AND UP0, UPT, UR4, UR9, UPT ;  /* 0x000000090400728c */ /* 0x000fe4000bf06270 */
[----:B------:R-:W-:Y:S02]  /*2660*/  UIMAD.WIDE.U32 UR16, UR4, UR10, URZ ;  /* 0x0000000a041072a5 */ /* 0x000fe4000f8e00ff */
[----:B------:R-:W-:-:S02]  /*2670*/  UISETP.GE.OR UP0, UPT, UR5, UR12, UP0 ;  /* 0x0000000c0500728c */ /* 0x000fc40008706670 */
        /* <DEDUP_REMOVED lines=19> */
.L_x_41:
[----:B------:R-:W2:Y:S02]  /*27b0*/  LDCU UR4, c[0x0][0xb30] ;  /* 0x00016600ff0477ac */ /* 0x000ea40008000800 */
[----:B--2---:R-:W-:-:S09]  /*27c0*/  UISETP.NE.AND UP0, UPT, UR4, 0x1, UPT ;  /* 0x000000010400788c */ /* 0x004fd2000bf05270 */
[----:B------:R-:W-:Y:S05]  /*27d0*/  BRA.U UP0, `(.L_x_42) ;  /* 0x0000000100447547 */ /* 0x000fea000b800000 */
[----:B------:R-:W2:Y:S01]  /*27e0*/  LDCU.128 UR12, c[0x0][0xb10] ;  /* 0x00016200ff0c77ac */ /* 0x000ea20008000c00 */
[----:B------:R-:W3:Y:S01]  /*27f0*/  LDCU UR10, c[0x0][0xb0c] ;  /* 0x00016180ff0a77ac */ /* 0x000ee20008000800 */
[----:B------:R-:W4:Y:S01]  /*2800*/  LDCU UR11, c[0x0][0xb20] ;  /* 0x00016400ff0b77ac */ /* 0x000f220008000800 */
[----:B--2---:R-:W-:Y:S02]  /*2810*/  UIMAD.WIDE.U32 UR8, UR31, UR12, URZ ;  /* 0x0000000c1f0872a5 */ /* 0x004fe4000f8e00ff */
[----:B------:R-:W-:Y:S02]  /*2820*/  UIMAD.WIDE.U32 UR4, UR30, UR15, URZ ;  /* 0x0000000f1e0472a5 */ /* 0x000fe4000f8e00ff */
[----:B---3--:R-:W-:Y:S02]  /*2830*/  UISETP.NE.AND UP2, UPT, UR10, 0x1, UPT ;  /* 0x000000010a00788c */ /* 0x008fe4000bf45270 */
[----:B------:R-:W-:Y:S01]  /*2840*/  UISETP.NE.AND UP0, UPT, UR14, 0x1, UPT ;  /* 0x000000010e00788c */ /* 0x000fe2000bf05270 */
[----:B------:R-:W-:-:S02]  /*2850*/  UMOV UR8, UR9 ;  /* 0x0000000900087c82 */ /* 0x000fc40008000000 */
[----:B------:R-:W-:Y:S01]  /*2860*/  UMOV UR4, UR5 ;  /* 0x0000000500047c82 */ /* 0x000fe20008000000 */
[----:B------:R-:W-:Y:S02]  /*2870*/  USHF.R.U32.HI UR13, URZ, UR13, UR8 ;  /* 0x0000000dff0d7299 */ /* 0x000fe40008011608 */
[----:B----4-:R-:W-:Y:S02]  /*2880*/  USHF.R.U32.HI UR4, URZ, UR11, UR4 ;  /* 0x0000000bff047299 */ /* 0x010fe40008011604 */
[----:B------:R-:W-:Y:S02]  /*2890*/  USEL UR5, UR31, UR13, !UP2 ;  /* 0x0000000d1f057287 */ /* 0x000fe4000d000000 */
[----:B------:R-:W-:-:S04]  /*28a0*/  USEL UR4, UR30, UR4, !UP0 ;  /* 0x000000041e047287 */ /* 0x000fc8000c000000 */
[----:B------:R-:W-:Y:S02]  /*28b0*/  UIADD3 UR8, UPT, UPT, UR5, -UR4, URZ ;  /* 0x8000000405087290 */ /* 0x000fe4000fffe0ff */
[----:B------:R-:W-:Y:S02]  /*28c0*/  UIADD3 UR4, UPT, UPT, -UR5, UR4, URZ ;  /* 0x0000000405047290 */ /* 0x000fe4000fffe1ff */
[----:B------:R-:W-:Y:S02]  /*28d0*/  UIMAD UR30, UR8, UR14, UR30 ;  /* 0x0000000e081e72a4 */ /* 0x000fe4000f8e021e */
[----:B------:R-:W-:-:S12]  /*28e0*/  UIMAD UR31, UR4, UR10, UR31 ;  /* 0x0000000a041f72a4 */ /* 0x000fd8000f8e021f */
.L_x_42:
[----:B------:R-:W-:Y:S01]  /*28f0*/  VIADD R11, R11, 0x1 ;  /* 0x000000010b0b7836 */ /* 0x000fe20000000000 */
[----:B------:R-:W-:Y:S01]  /*2900*/  R2UR UR4, R148 ;  /* 0x00000000940472ca */ /* 0x000fe200000e0000 */
[----:B------:R-:W-:Y:S01]  /*2910*/  UIADD3 UR20, UPT, UPT, UR30, UR63, URZ ;  /* 0x0000003f1e147290 */ /* 0x000fe2000fffe0ff */
[----:B------:R-:W-:Y:S02]  /*2920*/  PLOP3.LUT P1, PT, PT, PT, PT, 0x80, 0x8 ;  /* 0x000000000008781c */ /* 0x000fe40003f2f070 */
[----:B------:R-:W-:-:S04]  /*2930*/  ISETP.NE.AND P0, PT, R11, 0x2, PT ;  /* 0x000000020b00780c */ /* 0x000fc80003f05270 */
[----:B------:R-:W-:Y:S02]  /*2940*/  SEL R3, RZ, 0x1, P0 ;  /* 0x00000001ff037807 */ /* 0x000fe40000000000 */
[----:B------:R-:W-:Y:S02]  /*2950*/  SEL R11, R11, RZ, P0 ;  /* 0x000000ff0b0b7207 */ /* 0x000fe40000000000 */
[----:B------:R-:W-:Y:S01]  /*2960*/  LOP3.LUT R10, R10, R3, RZ, 0x3c, !PT ;  /* 0x000000030a0a7212 */ /* 0x000fe200078e3cff */
[----:B------:R-:W-:Y:S01]  /*2970*/  UIADD3 UR16, UPT, UPT, UR31, UR4, URZ ;  /* 0x000000041f107290 */ /* 0x000fe2000fffe0ff */
[----:B------:R-:W-:Y:S11]  /*2980*/  BRA.U UP1, `(.L_x_43) ;  /* 0xfffffff101287547 */ /* 0x000ff6000b83ffff */
[----:B------:R-:W-:Y:S01]  /*2990*/  UIADD3 UR8, UPT, UPT, UR6, 0x50, URZ ;  /* 0x0000005006087890 */ /* 0x000fe2000fffe0ff */
[----:B------:R-:W-:-:S03]  /*29a0*/  SHF.L.U32 R3, R12, 0x1f, RZ ;  /* 0x0000001f0c037819 */ /* 0x000fc600000006ff */
[----:B------:R-:W-:-:S09]  /*29b0*/  ULEA UR4, UR7, UR8, 0x3 ;  /* 0x0000000807047291 */ /* 0x000fd2000f8e18ff */
[----:B------:R-:W2:Y:S02]  /*29c0*/  SYNCS.PHASECHK.TRANS64.TRYWAIT P0, [UR4], R3 ;  /* 0x00000003ff0075a7 */ /* 0x000ea40008001104 */
[----:B--2---:R-:W-:Y:S05]  /*29d0*/  @!P0 BRA `(.L_x_44) ;  /* 0x00000094003c8947 */ /* 0x004fea0003800000 */
.L_x_159:
[----:B------:R-:W-:-:S04]  /*29e0*/  UIADD3 UR4, UPT, UPT, UR7, 0x1, URZ ;  /* 0x0000000107047890 */ /* 0x000fc8000fffe0ff */
[----:B------:R-:W-:-:S04]  /*29f0*/  UISETP.NE.AND UP0, UPT, UR4, 0xa, UPT ;  /* 0x0000000a0400788c */ /* 0x000fc8000bf05270 */
[----:B------:R-:W-:Y:S02]  /*2a00*/  USEL UR6, URZ, 0x1, UP0 ;  /* 0x00000001ff067887 */ /* 0x000fe40008000000 */
[----:B------:R-:W-:-:S04]  /*2a10*/  USEL UR4, UR4, URZ, UP0 ;  /* 0x000000ff04047287 */ /* 0x000fc80008000000 */
[----:B------:R-:W-:Y:S01]  /*2a20*/  ULEA UR5, UR4, UR8, 0x3 ;  /* 0x0000000804057291 */ /* 0x000fe2000f8e18ff */
[----:B------:R-:W-:-:S04]  /*2a30*/  LOP3.LUT R2, R12, UR6, RZ, 0x3c, !PT ;  /* 0x000000060c027c12 */ /* 0x000fc8000f8e3cff */
[----:B-1----:R-:W-:-:S04]  /*2a40*/  SHF.L.U32 R3, R2, 0x1f, RZ ;  /* 0x0000001f02037819 */ /* 0x002fc800000006ff */
[----:B------:R-:W1:Y:S02]  /*2a50*/  SYNCS.PHASECHK.TRANS64.TRYWAIT P0, [UR5], R3 ;  /* 0x00000003ff0075a7 */ /* 0x000e640008001105 */
[----:B-1----:R-:W-:Y:S05]  /*2a60*/  @!P0 BRA `(.L_x_45) ;  /* 0x0000009400308947 */ /* 0x002fea0003800000 */
.L_x_161:
        /* <DEDUP_REMOVED lines=9> */
.L_x_163:
        /* <DEDUP_REMOVED lines=9> */
.L_x_165:
        /* <DEDUP_REMOVED lines=9> */
.L_x_167:
        /* <DEDUP_REMOVED lines=9> */
.L_x_169:
        /* <DEDUP_REMOVED lines=9> */
.L_x_171:
        /* <DEDUP_REMOVED lines=9> */
.L_x_173:
        /* <DEDUP_REMOVED lines=9> */
.L_x_175:
[----:B------:R-:W-:-:S04]  /*2e60*/  UIADD3 UR4, UPT, UPT, UR4, 0x1, URZ ;  /* 0x0000000104047890 */ /* 0x000fc8000fffe0ff */
[----:B------:R-:W-:-:S04]  /*2e70*/  UISETP.NE.AND UP0, UPT, UR4, 0xa, UPT ;  /* 0x0000000a0400788c */ /* 0x000fc8000bf05270 */
[----:B------:R-:W-:Y:S02]  /*2e80*/  USEL UR5, URZ, 0x1, UP0 ;  /* 0x00000001ff057887 */ /* 0x000fe40008000000 */
[----:B------:R-:W-:-:S04]  /*2e90*/  USEL UR4, UR4, URZ, UP0 ;  /* 0x000000ff04047287 */ /* 0x000fc80008000000 */
[----:B------:R-:W-:Y:S01]  /*2ea0*/  ULEA UR4, UR4, UR8, 0x3 ;  /* 0x0000000804047291 */ /* 0x000fe2000f8e18ff */
[----:B-1----:R-:W-:-:S04]  /*2eb0*/  LOP3.LUT R3, R2, UR5, RZ, 0x3c, !PT ;  /* 0x0000000502037c12 */ /* 0x002fc8000f8e3cff */
[----:B------:R-:W-:Y:S01]  /*2ec0*/  SHF.L.U32 R3, R3, 0x1f, RZ ;  /* 0x0000001f03037819 */ /* 0x000fe200000006ff */
[----:B------:R-:W-:-:S07]  /*2ed0*/  IMAD.U32 R0, RZ, RZ, UR4 ;  /* 0x00000004ff007e24 */ /* 0x000fce000f8e00ff */
.L_x_53:
[----:B-1----:R1:W2:Y:S02]  /*2ee0*/  SYNCS.PHASECHK.TRANS64.TRYWAIT P0, [R0+URZ], R3 ;  /* 0x00000003000075a7 */ /* 0x0022a400080011ff */
[----:B--2---:R-:W-:Y:S05]  /*2ef0*/  @!P0 NANOSLEEP.SYNCS 0x989680 ;  /* 0x009896800000895d */ /* 0x004fea0003900000 */
[----:B------:R-:W2:Y:S02]  /*2f00*/  @!P0 SYNCS.PHASECHK.TRANS64 P0, [R0+URZ], R3 ;  /* 0x00000003000085a7 */ /* 0x000ea400080010ff */
[----:B--2---:R-:W-:Y:S05]  /*2f10*/  @P0 EXIT ;  /* 0x000000000000094d */ /* 0x004fea0003800000 */
[----:B------:R-:W-:Y:S05]  /*2f20*/  BRA `(.L_x_53) ;  /* 0xfffffffc00ec7947 */ /* 0x000fea000383ffff */
.L_x_23:
[----:B------:R-:W-:-:S04]  /*2f30*/  UISETP.NE.AND UP0, UPT, UR47, URZ, UPT ;  /* 0x000000ff2f00728c */ /* 0x000fc8000bf05270 */
[----:B------:R-:W-:-:S09]  /*2f40*/  UISETP.NE.OR UP0, UPT, UR17, 0x1, UP0 ;  /* 0x000000011100788c */ /* 0x000fd20008705670 */
[----:B------:R-:W-:Y:S05]  /*2f50*/  BRA.U UP0, `(.L_x_54) ;  /* 0x0000000500487547 */ /* 0x000fea000b800000 */
[----:B------:R-:W-:Y:S01]  /*2f60*/  ISETP.GE.U32.AND P2, PT, R0, 0x4, PT ;  /* 0x000000040000780c */ /* 0x000fe20003f46070 */
[----:B------:R-:W-:Y:S01]  /*2f70*/  IMAD.MOV.U32 R12, RZ, RZ, 0x1 ;  /* 0x00000001ff0c7424 */ /* 0x000fe200078e00ff */
[----:B------:R-:W-:Y:S02]  /*2f80*/  CS2R R10, SRZ ;  /* 0x00000000000a7805 */ /* 0x000fe4000001ff00 */
[----:B------:R-:W-:Y:S01]  /*2f90*/  CS2R R8, SRZ ;  /* 0x0000000000087805 */ /* 0x000fe2000001ff00 */
[----:B------:R-:W-:Y:S01]  /*2fa0*/  UMOV UR6, 0x400 ;  /* 0x0000040000067882 */ /* 0x000fe20000000000 */
[----:B------:R-:W-:Y:S01]  /*2fb0*/  UMOV UR5, URZ ;  /* 0x000000ff00057c82 */ /* 0x000fe20008000000 */
[----:B------:R-:W-:-:S12]  /*2fc0*/  ULEA UR6, UR47, UR6, 0x18 ;  /* 0x000000062f067291 */ /* 0x000fd8000f8ec0ff */
.L_x_58:
[----:B------:R-:W-:Y:S02]  /*2fd0*/  LEA R2, R8, UR6, 0x3 ;  /* 0x0000000608027c11 */ /* 0x000fe4000f8e18ff */
[----:B------:R-:W-:-:S03]  /*2fe0*/  SHF.L.U32 R5, R9, 0x1f, RZ ;  /* 0x0000001f09057819 */ /* 0x000fc600000006ff */
[----:B------:R-:W-:Y:S01]  /*2ff0*/  VIADD R4, R2, 0x140 ;  /* 0x0000014002047836 */ /* 0x000fe20000000000 */
[----:B------:R-:W1:Y:S02]  /*3000*/  SYNCS.PHASECHK.TRANS64.TRYWAIT P0, [R2+URZ+0x130], R5 ;  /* 0x00013005020075a7 */ /* 0x000e6400080011ff */
[----:B-1----:R-:W-:Y:S05]  /*3010*/  @!P0 BRA `(.L_x_55) ;  /* 0x0000009000848947 */ /* 0x002fea0003800000 */
.L_x_176:
[----:B------:R-:W-:Y:S01]  /*3020*/  ULEA UR4, UR5, UR6, 0x3 ;  /* 0x0000000605047291 */ /* 0x000fe2000f8e18ff */
[----:B------:R-:W-:Y:S02]  /*3030*/  PRMT R4, RZ, 0x654, R4 ;  /* 0x00000654ff047816 */ /* 0x000fe40000000004 */
[----:B-1----:R-:W-:Y:S01]  /*3040*/  SHF.L.U32 R5, R12, 0x1f, RZ ;  /* 0x0000001f0c057819 */ /* 0x002fe200000006ff */
[----:B------:R-:W-:Y:S01]  /*3050*/  UIADD3 UR7, UPT, UPT, UR4, 0xf0, URZ ;  /* 0x000000f004077890 */ /* 0x000fe2000fffe0ff */
[----:B------:R1:W-:Y:S05]  /*3060*/  SYNCS.ARRIVE.TRANS64.RED.A1T0 RZ, [R4+URZ], RZ ;  /* 0x000000ff04ff79a7 */ /* 0x0003ea00081004ff */
[----:B------:R-:W-:Y:S01]  /*3070*/  IMAD.U32 R7, RZ, RZ, UR7 ;  /* 0x00000007ff077e24 */ /* 0x000fe2000f8e00ff */
[----:B------:R-:W2:Y:S04]  /*3080*/  SYNCS.PHASECHK.TRANS64.TRYWAIT P0, [UR4+0x100], R5 ;  /* 0x00010005ff0075a7 */ /* 0x000ea80008001104 */
[----:B------:R-:W-:Y:S01]  /*3090*/  PRMT R6, R0, 0x654, R7 ;  /* 0x0000065400067816 */ /* 0x000fe20000000007 */
[----:B-1----:R-:W-:Y:S01]  /*30a0*/  @!P2 IMAD.MOV.U32 R4, RZ, RZ, 0x10 ;  /* 0x00000010ff04a424 */ /* 0x002fe200078e00ff */
[----:B--2---:R-:W-:Y:S06]  /*30b0*/  @!P0 BRA `(.L_x_56) ;  /* 0x0000009000708947 */ /* 0x004fec0003800000 */
.L_x_178:
[----:B------:R-:W-:Y:S01]  /*30c0*/  ULEA UR8, UR5, UR6, 0x4 ;  /* 0x0000000605087291 */ /* 0x000fe2000f8e20ff */
[----:B------:R-:W-:Y:S01]  /*30d0*/  SEL R3, R6, R3, !P2 ;  /* 0x0000000306037207 */ /* 0x000fe20005000000 */
[----:B------:R-:W-:Y:S01]  /*30e0*/  UIADD3 UR9, UPT, UPT, UR4, 0xf0, URZ ;  /* 0x000000f004097890 */ /* 0x000fe2000fffe0ff */
[----:B-1----:R-:W-:Y:S01]  /*30f0*/  LEA R2, R11, UR6, 0x3 ;  /* 0x000000060b027c11 */ /* 0x002fe2000f8e18ff */
[----:B------:R-:W-:Y:S01]  /*3100*/  UIADD3 UR8, UPT, UPT, UR8, 0x160, URZ ;  /* 0x0000016008087890 */ /* 0x000fe2000fffe0ff */
[----:B------:R-:W-:Y:S01]  /*3110*/  SHF.L.U32 R5, R10, 0x1f, RZ ;  /* 0x0000001f0a057819 */ /* 0x000fe200000006ff */
[----:B------:R1:W-:Y:S01]  /*3120*/  @!P2 SYNCS.ARRIVE.TRANS64.RED RZ, [R3+URZ], R4 ;  /* 0x0000000403ffa9a7 */ /* 0x0003e200080004ff */
[----:B------:R-:W-:Y:S01]  /*3130*/  UIADD3 UR4, UPT, UPT, UR5, 0x1, URZ ;  /* 0x0000000105047890 */ /* 0x000fe2000fffe0ff */
[----:B------:R-:W-:-:S03]  /*3140*/  VIADD R8, R8, 0x1 ;  /* 0x0000000108087836 */ /* 0x000fc60000000000 */
[----:B------:R-:W-:Y:S02]  /*3150*/  UISETP.NE.AND UP0, UPT, UR4, 0x2, UPT ;  /* 0x000000020400788c */ /* 0x000fe4000bf05270 */
[----:B------:R-:W-:Y:S06]  /*3160*/  UGETNEXTWORKID.BROADCAST [UR8], [UR9] ;  /* 0x00000000080073ca */ /* 0x000fec0008000100 */
[----:B------:R-:W-:Y:S01]  /*3170*/  USEL UR7, URZ, 0x1, UP0 ;  /* 0x00000001ff077887 */ /* 0x000fe20008000000 */
[----:B------:R-:W-:Y:S01]  /*3180*/  ISETP.NE.AND P0, PT, R8, 0x2, PT ;  /* 0x000000020800780c */ /* 0x000fe20003f05270 */
[----:B------:R-:W-:Y:S01]  /*3190*/  USEL UR5, UR4, URZ, UP0 ;  /* 0x000000ff04057287 */ /* 0x000fe20008000000 */
[----:B------:R-:W2:Y:S03]  /*31a0*/  SYNCS.PHASECHK.TRANS64.TRYWAIT P1, [R2+URZ+0xf0], R5 ;  /* 0x0000f005020075a7 */ /* 0x000ea600080211ff */
[----:B------:R-:W-:Y:S01]  /*31b0*/  LOP3.LUT R12, R12, UR7, RZ, 0x3c, !PT ;  /* 0x000000070c0c7c12 */ /* 0x000fe2000f8e3cff */
[----:B-12---:R-:W-:Y:S07]  /*31c0*/  @!P1 BRA `(.L_x_57) ;  /* 0x0000009000449947 */ /* 0x006fee0003800000 */
.L_x_179:
[C---:B------:R-:W-:Y:S01]  /*31d0*/  LEA R4, R11.reuse, UR6, 0x4 ;  /* 0x000000060b047c11 */ /* 0x040fe2000f8e20ff */
[----:B-1----:R-:W-:Y:S01]  /*31e0*/  VIADD R2, R2, 0x100 ;  /* 0x0000010002027836 */ /* 0x002fe20000000000 */
[----:B------:R-:W-:Y:S01]  /*31f0*/  SEL R8, R8, RZ, P0 ;  /* 0x000000ff08087207 */ /* 0x000fe20000000000 */
[----:B------:R-:W-:-:S03]  /*3200*/  VIADD R11, R11, 0x1 ;  /* 0x000000010b0b7836 */ /* 0x000fc60000000000 */
[----:B------:R-:W1:Y:S01]  /*3210*/  LDS.128 R4, [R4+0x160] ;  /* 0x0001600004047984 */ /* 0x000e620000000c00 */
[----:B------:R-:W-:Y:S02]  /*3220*/  PRMT R2, RZ, 0x654, R2 ;  /* 0x00000654ff027816 */ /* 0x000fe40000000002 */
[C---:B------:R-:W-:Y:S01]  /*3230*/  ISETP.NE.AND P1, PT, R11.reuse, 0x2, PT ;  /* 0x000000020b00780c */ /* 0x040fe20003f25270 */
[----:B------:R-:W-:Y:S01]  /*3240*/  @!PT LDS RZ, [RZ] ;  /* 0x00000000fffff984 */ /* 0x000fe20000000800 */
[----:B------:R-:W-:Y:S01]  /*3250*/  @!PT LDS RZ, [RZ] ;  /* 0x00000000fffff984 */ /* 0x000fe20000000800 */
[----:B------:R-:W-:Y:S01]  /*3260*/  @!PT LDS RZ, [RZ] ;  /* 0x00000000fffff984 */ /* 0x000fe20000000800 */
[----:B------:R-:W-:Y:S01]  /*3270*/  @!PT LDS RZ, [RZ] ;  /* 0x00000000fffff984 */ /* 0x000fe20000000800 */
[----:B------:R2:W-:Y:S06]  /*3280*/  MEMBAR.ALL.CTA ;  /* 0x0000000000007992 */ /* 0x0005ec0000008000 */
[----:B--2---:R-:W2:Y:S01]  /*3290*/  FENCE.VIEW.ASYNC.S ;  /* 0x00000000000073c6 */ /* 0x004ea20000000000 */
[----:B------:R-:W-:Y:S01]  /*32a0*/  SEL R11, R11, RZ, P1 ;  /* 0x000000ff0b0b7207 */ /* 0x000fe20000800000 */
[----:B--2---:R2:W-:Y:S01]  /*32b0*/  SYNCS.ARRIVE.TRANS64.RED.A1T0 RZ, [R2+URZ], RZ ;  /* 0x000000ff02ff79a7 */ /* 0x0045e200081004ff */
[----:B-1----:R-:W-:-:S02]  /*32c0*/  LOP3.LUT P3, RZ, R6, 0x1, RZ, 0xc0, !PT ;  /* 0x0000000106ff7812 */ /* 0x002fc4000786c0ff */
[----:B------:R-:W-:-:S04]  /*32d0*/  SEL R5, RZ, 0x1, P1 ;  /* 0x00000001ff057807 */ /* 0x000fc80000800000 */
[----:B------:R-:W-:Y:S02]  /*32e0*/  LOP3.LUT R10, R10, R5, RZ, 0x3c, !PT ;  /* 0x000000050a0a7212 */ /* 0x000fe400078e3cff */
[----:B--2---:R-:W-:-:S04]  /*32f0*/  SEL R2, RZ, 0x1, P0 ;  /* 0x00000001ff027807 */ /* 0x004fc80000000000 */
[----:B------:R-:W-:Y:S01]  /*3300*/  LOP3.LUT R9, R9, R2, RZ, 0x3c, !PT ;  /* 0x0000000209097212 */ /* 0x000fe200078e3cff */
[----:B------:R-:W-:Y:S06]  /*3310*/  @P3 BRA `(.L_x_58) ;  /* 0xfffffffc002c3947 */ /* 0x000fec000383ffff */
[----:B------:R-:W-:Y:S01]  /*3320*/  ULEA UR4, UR5, UR6, 0x3 ;  /* 0x0000000605047291 */ /* 0x000fe2000f8e18ff */
[----:B------:R-:W-:-:S08]  /*3330*/  SHF.L.U32 R3, R12, 0x1f, RZ ;  /* 0x0000001f0c037819 */ /* 0x000fd000000006ff */
[----:B------:R-:W1:Y:S02]  /*3340*/  SYNCS.PHASECHK.TRANS64 P0, [UR4+0x100], R3 ;  /* 0x00010003ff0075a7 */ /* 0x000e640008001004 */
[----:B-1----:R-:W-:Y:S05]  /*3350*/  @P0 BRA `(.L_x_59) ;  /* 0x0000000000080947 */ /* 0x002fea0003800000 */
[----:B------:R-:W1:Y:S02]  /*3360*/  SYNCS.PHASECHK.TRANS64.TRYWAIT P0, [UR4+0x100], R3 ;  /* 0x00010003ff0075a7 */ /* 0x000e640008001104 */
[----:B-1----:R-:W-:Y:S05]  /*3370*/  @!P0 BRA `(.L_x_60) ;  /* 0x0000008c00ec8947 */ /* 0x002fea0003800000 */
.L_x_59:
[----:B------:R-:W-:-:S04]  /*3380*/  UIADD3 UR7, UPT, UPT, UR5, 0x1, URZ ;  /* 0x0000000105077890 */ /* 0x000fc8000fffe0ff */
[----:B------:R-:W-:-:S04]  /*3390*/  UISETP.NE.AND UP0, UPT, UR7, 0x2, UPT ;  /* 0x000000020700788c */ /* 0x000fc8000bf05270 */
[----:B------:R-:W-:Y:S02]  /*33a0*/  USEL UR8, URZ, 0x1, UP0 ;  /* 0x00000001ff087887 */ /* 0x000fe40008000000 */
[----:B------:R-:W-:-:S04]  /*33b0*/  USEL UR7, UR7, URZ, UP0 ;  /* 0x000000ff07077287 */ /* 0x000fc80008000000 */
[----:B------:R-:W-:Y:S01]  /*33c0*/  ULEA UR7, UR7, UR6, 0x3 ;  /* 0x0000000607077291 */ /* 0x000fe2000f8e18ff */
[----:B-1----:R-:W-:-:S04]  /*33d0*/  LOP3.LUT R3, R12, UR8, RZ, 0x3c, !PT ;  /* 0x000000080c037c12 */ /* 0x002fc8000f8e3cff */
[----:B------:R-:W-:-:S04]  /*33e0*/  SHF.L.U32 R0, R3, 0x1f, RZ ;  /* 0x0000001f03007819 */ /* 0x000fc800000006ff */
[----:B------:R-:W1:Y:S02]  /*33f0*/  SYNCS.PHASECHK.TRANS64 P0, [UR7+0x100], R0 ;  /* 0x00010000ff0075a7 */ /* 0x000e640008001007 */
[----:B-1----:R-:W-:Y:S05]  /*3400*/  @P0 EXIT ;  /* 0x000000000000094d */ /* 0x002fea0003800000 */
[----:B------:R-:W-:Y:S02]  /*3410*/  SHF.L.U32 R3, R3, 0x1f, RZ ;  /* 0x0000001f03037819 */ /* 0x000fe400000006ff */
[----:B------:R-:W-:-:S07]  /*3420*/  MOV R0, UR7 ;  /* 0x0000000700007c02 */ /* 0x000fce0008000f00 */
.L_x_61:
[----:B-1----:R1:W2:Y:S02]  /*3430*/  SYNCS.PHASECHK.TRANS64.TRYWAIT P0, [R0+URZ+0x100], R3 ;  /* 0x00010003000075a7 */ /* 0x0022a400080011ff */
[----:B--2---:R-:W-:Y:S05]  /*3440*/  @!P0 NANOSLEEP.SYNCS 0x989680 ;  /* 0x009896800000895d */ /* 0x004fea0003900000 */
[----:B------:R-:W2:Y:S02]  /*3450*/  @!P0 SYNCS.PHASECHK.TRANS64 P0, [R0+URZ+0x100], R3 ;  /* 0x00010003000085a7 */ /* 0x000ea400080010ff */
[----:B--2---:R-:W-:Y:S05]  /*3460*/  @P0 EXIT ;  /* 0x000000000000094d */ /* 0x004fea0003800000 */
[----:B------:R-:W-:Y:S05]  /*3470*/  BRA `(.L_x_61) ;  /* 0xfffffffc00ec7947 */ /* 0x000fea000383ffff */
.L_x_54:
[----:B------:R-:W-:Y:S05]  /*3480*/  BRA.U UP4, `(.L_x_62) ;  /* 0x0000001104587547 */ /* 0x000fea000b800000 */
[----:B------:R-:W-:Y:S01]  /*3490*/  UMOV UR4, 0x40 ;  /* 0x0000004000047882 */ /* 0x000fe20000000000 */
[----:B------:R-:W-:Y:S01]  /*34a0*/  NOP ;  /* 0x0000000000007918 */ /* 0x000fe20000000000 */
[----:B------:R-:W-:Y:S01]  /*34b0*/  ULEA UR5, UR47, UR4, 0x18 ;  /* 0x000000042f057291 */ /* 0x000fe2000f8ec0ff */
[----:B------:R-:W-:Y:S02]  /*34c0*/  UMOV UR6, 0x400 ;  /* 0x0000040000067882 */ /* 0x000fe40000000000 */
[----:B------:R-:W-:-:S06]  /*34d0*/  ULEA UR6, UR47, UR6, 0x18 ;  /* 0x000000062f067291 */ /* 0x000fcc000f8ec0ff */
[----:B------:R-:W1:Y:S02]  /*34e0*/  LDS.U8 R0, [UR5+0x1c] ;  /* 0x00001c05ff007984 */ /* 0x000e640008000000 */
[----:B-1----:R-:W-:-:S13]  /*34f0*/  ISETP.NE.AND P0, PT, R0, RZ, PT ;  /* 0x000000ff0000720c */ /* 0x002fda0003f05270 */
[----:B------:R-:W-:Y:S05]  /*3500*/  @P0 BRA `(.L_x_63) ;  /* 0x0000000400080947 */ /* 0x000fea0003800000 */
[----:B------:R-:W-:Y:S02]  /*3510*/  UISETP.NE.U32.AND UP1, UPT, UR33, 0x1, UPT ;  /* 0x000000012100788c */ /* 0x000fe4000bf25070 */
[----:B------:R-:W-:-:S07]  /*3520*/  UIADD3 UR7, UPT, UPT, UR5, 0x8, URZ ;  /* 0x0000000805077890 */ /* 0x000fce000fffe0ff */
[----:B------:R-:W-:Y:S05]  /*3530*/  BRA.U !UP1, `(.L_x_64) ;  /* 0x00000001099c7547 */ /* 0x000fea000b800000 */
[----:B------:R-:W-:Y:S01]  /*3540*/  ELECT P0, URZ, PT ;  /* 0x0000000000ff782f */ /* 0x000fe20003800000 */
[----:B------:R-:W-:-:S12]  /*3550*/  BSSY B0, `(.L_x_64) ;  /* 0x0000025000007945 */ /* 0x000fd80003800000 */
[----:B------:R-:W-:Y:S05]  /*3560*/  @!P0 BRA `(.L_x_65) ;  /* 0x00000000008c8947 */ /* 0x000fea0003800000 */
[----:B------:R-:W-:-:S05]  /*3570*/  UMOV UR4, 0x10 ;  /* 0x0000001000047882 */ /* 0x000fca0000000000 */
[----:B------:R-:W-:Y:S04]  /*3580*/  DEPBAR.LE SB1, 0x36 ;  /* 0x00009d800000791a */ /* 0x000fe80000000000 */
[----:B------:R-:W1:Y:S02]  /*3590*/  UTCATOMSWS.2CTA.FIND_AND_SET.ALIGN UP0, UR4, UR4 ;  /* 0x00000004000475e3 */ /* 0x000e640008200800 */
[----:B-1----:R-:W-:Y:S01]  /*35a0*/  MOV R11, UR4 ;  /* 0x00000004000b7c02 */ /* 0x002fe20008000f00 */
[----:B------:R-:W-:Y:S06]  /*35b0*/  BRA.U UP0, `(.L_x_66) ;  /* 0x0000000100187547 */ /* 0x000fec000b800000 */
.L_x_67:
[----:B------:R-:W-:Y:S05]  /*35c0*/  NANOSLEEP 0x64 ;  /* 0x000000640000795d */ /* 0x000fea0003800000 */
[----:B------:R-:W-:-:S05]  /*35d0*/  UMOV UR4, 0x10 ;  /* 0x0000001000047882 */ /* 0x000fca0000000000 */
[----:B------:R-:W-:Y:S04]  /*35e0*/  DEPBAR.LE SB1, 0x36 ;  /* 0x00009d800000791a */ /* 0x000fe80000000000 */
[----:B------:R-:W1:Y:S02]  /*35f0*/  UTCATOMSWS.2CTA.FIND_AND_SET.ALIGN UP0, UR4, UR4 ;  /* 0x00000004000475e3 */ /* 0x000e640008200800 */
[----:B-1----:R-:W-:Y:S01]  /*3600*/  MOV R11, UR4 ;  /* 0x00000004000b7c02 */ /* 0x002fe20008000f00 */
[----:B------:R-:W-:Y:S05]  /*3610*/  BRA.U !UP0, `(.L_x_67) ;  /* 0xfffffffd08e87547 */ /* 0x000fea000b83ffff */
.L_x_66:
[----:B------:R-:W1:Y:S01]  /*3620*/  LDS R7, [UR5+0x10] ;  /* 0x00001005ff077984 */ /* 0x000e620008000800 */
[----:B------:R-:W-:Y:S01]  /*3630*/  IMAD.U32 R5, RZ, RZ, UR6 ;  /* 0x00000006ff057e24 */ /* 0x000fe2000f8e00ff */
[----:B------:R-:W-:-:S03]  /*3640*/  MOV R4, UR34 ;  /* 0x0000002200047c02 */ /* 0x000fc60008000f00 */
[----:B------:R-:W-:Y:S01]  /*3650*/  VIADD R5, R5, 0x180 ;  /* 0x0000018005057836 */ /* 0x000fe20000000000 */
[----:B-1----:R-:W-:-:S04]  /*3660*/  SHF.L.U32 R7, R7, 0x1f, RZ ;  /* 0x0000001f07077819 */ /* 0x002fc800000006ff */
[----:B------:R-:W1:Y:S02]  /*3670*/  SYNCS.PHASECHK.TRANS64.TRYWAIT P0, [UR5+0x8], R7 ;  /* 0x00000807ff0075a7 */ /* 0x000e640008001105 */
[----:B-1----:R-:W-:Y:S05]  /*3680*/  @P0 BRA `(.L_x_68) ;  /* 0x0000000000080947 */ /* 0x002fea0003800000 */
[----:B------:R-:W1:Y:S02]  /*3690*/  SYNCS.PHASECHK.TRANS64.TRYWAIT P0, [UR5+0x8], R7 ;  /* 0x00000807ff0075a7 */ /* 0x000e640008001105 */
[----:B-1----:R-:W-:Y:S05]  /*36a0*/  @!P0 BRA `(.L_x_69) ;  /* 0x0000008c00388947 */ /* 0x002fea0003800000 */
.L_x_68:
[----:B-1----:R-:W-:Y:S01]  /*36b0*/  HFMA2 R0, -RZ, RZ, 0, 5.9604644775390625e-08 ;  /* 0x00000001ff007431 */ /* 0x002fe200000001ff */
[----:B------:R-:W-:Y:S01]  /*36c0*/  UPRMT UR4, UR34, 0x654, UR7 ;  /* 0x0000065422047896 */ /* 0x000fe20008000007 */
[----:B------:R-:W-:Y:S01]  /*36d0*/  IMAD.MOV.U32 R8, RZ, RZ, 0xffff ;  /* 0x0000ffffff087424 */ /* 0x000fe200078e00ff */
[----:B------:R-:W-:Y:S01]  /*36e0*/  PRMT R4, R4, 0x654, R5 ;  /* 0x0000065404047816 */ /* 0x000fe20000000005 */
[----:B------:R-:W-:Y:S02]  /*36f0*/  IMAD.MOV.U32 R6, RZ, RZ, 0x4 ;  /* 0x00000004ff067424 */ /* 0x000fe400078e00ff */
[----:B------:R-:W-:Y:S01]  /*3700*/  IMAD.SHL.U32 R9, R11, 0x20, RZ ;  /* 0x000000200b097824 */ /* 0x000fe200078e00ff */
[----:B------:R-:W-:Y:S02]  /*3710*/  MOV R5, UR4 ;  /* 0x0000000400057c02 */ /* 0x000fe40008000f00 */
[-C--:B------:R-:W-:Y:S01]  /*3720*/  SHF.L.U32 R8, R8, R11.reuse, RZ ;  /* 0x0000000b08087219 */ /* 0x080fe200000006ff */
[----:B------:R1:W-:Y:S01]  /*3730*/  SYNCS.ARRIVE.TRANS64.RED RZ, [UR4], R6 ;  /* 0x00000006ffff79a7 */ /* 0x0003e20008000404 */
[----:B------:R-:W-:Y:S01]  /*3740*/  SHF.L.U32 R7, R0, R11, RZ ;  /* 0x0000000b00077219 */ /* 0x000fe200000006ff */
[----:B------:R1:W-:Y:S04]  /*3750*/  STS [UR6+0x180], R9 ;  /* 0x00018009ff007988 */ /* 0x0003e80008000806 */
[----:B------:R1:W-:Y:S04]  /*3760*/  STAS [R4.64], R11 ;  /* 0x0000000b04007dbd */ /* 0x0003e8000c0008ff */
[----:B------:R1:W-:Y:S04]  /*3770*/  ATOMS.OR RZ, [UR5+0x14], R8 ;  /* 0x00001408ffff798c */ /* 0x0003e8000b000005 */
[----:B------:R1:W-:Y:S04]  /*3780*/  ATOMS.OR RZ, [UR5+0x18], R7 ;  /* 0x00001807ffff798c */ /* 0x0003e8000b000005 */
[----:B------:R1:W-:Y:S02]  /*3790*/  ATOMS.XOR RZ, [UR5+0x10], R0 ;  /* 0x00001000ffff798c */ /* 0x0003e4000b800005 */
.L_x_65:
[----:B------:R-:W-:Y:S05]  /*37a0*/  BSYNC B0 ;  /* 0x0000000000007941 */ /* 0x000fea0003800000 */
.L_x_64:
[----:B------:R-:W-:Y:S05]  /*37b0*/  BRA.U UP1, `(.L_x_70) ;  /* 0x00000001016c7547 */ /* 0x000fea000b800000 */
[----:B------:R-:W-:-:S03]  /*37c0*/  UMOV UR4, 0xffffffff ;  /* 0xffffffff00047882 */ /* 0x000fc60000000000 */
[----:B------:R-:W-:Y:S05]  /*37d0*/  BRA.DIV UR4, `(.L_x_71) ;  /* 0x0000008e04047947 */ /* 0x000fea000b800000 */
[----:B------:R-:W-:-:S13]  /*37e0*/  ELECT P6, URZ, PT ;  /* 0x0000000000ff782f */ /* 0x000fda00038c0000 */
.L_x_183:
[----:B------:R-:W-:Y:S05]  /*37f0*/  @!P6 BRA `(.L_x_70) ;  /* 0x00000000005ce947 */ /* 0x000fea0003800000 */
[----:B-1----:R-:W1:Y:S02]  /*3800*/  LDS R5, [UR5+0x10] ;  /* 0x00001005ff057984 */ /* 0x002e640008000800 */
[----:B-1----:R-:W-:-:S04]  /*3810*/  SHF.L.U32 R5, R5, 0x1f, RZ ;  /* 0x0000001f05057819 */ /* 0x002fc800000006ff */
[----:B------:R-:W1:Y:S02]  /*3820*/  SYNCS.PHASECHK.TRANS64.TRYWAIT P0, [UR5+0x8], R5 ;  /* 0x00000805ff0075a7 */ /* 0x000e640008001105 */
[----:B-1----:R-:W-:Y:S05]  /*3830*/  @P0 BRA `(.L_x_72) ;  /* 0x0000000000080947 */ /* 0x002fea0003800000 */
[----:B------:R-:W1:Y:S02]  /*3840*/  SYNCS.PHASECHK.TRANS64.TRYWAIT P0, [UR5+0x8], R5 ;  /* 0x00000805ff0075a7 */ /* 0x000e640008001105 */
[----:B-1----:R-:W-:Y:S05]  /*3850*/  @!P0 BRA `(.L_x_73) ;  /* 0x0000008c00048947 */ /* 0x002fea0003800000 */
.L_x_72:
[----:B------:R-:W2:Y:S01]  /*3860*/  LDS R7, [UR6+0x180] ;  /* 0x00018006ff077984 */ /* 0x000ea20008000800 */
[----:B-1----:R-:W-:Y:S02]  /*3870*/  HFMA2 R0, -RZ, RZ, 0, 5.9604644775390625e-08 ;  /* 0x00000001ff007431 */ /* 0x002fe400000001ff */
[----:B------:R-:W-:Y:S01]  /*3880*/  IMAD.MOV.U32 R4, RZ, RZ, 0xffff ;  /* 0x0000ffffff047424 */ /* 0x000fe200078e00ff */
[----:B------:R-:W-:Y:S01]  /*3890*/  UPRMT UR4, UR34, 0x654, UR7 ;  /* 0x0000065422047896 */ /* 0x000fe20008000007 */
[----:B--2---:R-:W-:-:S03]  /*38a0*/  IMAD.SHL.U32 R5, R7, 0x20, RZ ;  /* 0x0000002007057824 */ /* 0x004fc600078e00ff */
[-C--:B------:R-:W-:Y:S02]  /*38b0*/  SHF.L.U32 R4, R4, R7.reuse, RZ ;  /* 0x0000000704047219 */ /* 0x080fe400000006ff */
[----:B------:R-:W-:Y:S01]  /*38c0*/  SHF.L.U32 R7, R0, R7, RZ ;  /* 0x0000000700077219 */ /* 0x000fe200000006ff */
[----:B------:R2:W-:Y:S04]  /*38d0*/  STS [UR6+0x180], R5 ;  /* 0x00018005ff007988 */ /* 0x0005e80008000806 */
[----:B------:R2:W-:Y:S04]  /*38e0*/  ATOMS.OR RZ, [UR5+0x14], R4 ;  /* 0x00001404ffff798c */ /* 0x0005e8000b000005 */
[----:B------:R2:W-:Y:S01]  /*38f0*/  ATOMS.OR RZ, [UR5+0x18], R7 ;  /* 0x00001807ffff798c */ /* 0x0005e2000b000005 */
[----:B------:R-:W-:Y:S03]  /*3900*/  SYNCS.ARRIVE.TRANS64.RED.A1T0 RZ, [UR4], RZ ;  /* 0x000000ffffff79a7 */ /* 0x000fe60008100404 */
[----:B------:R2:W-:Y:S01]  /*3910*/  ATOMS.XOR RZ, [UR5+0x10], R0 ;  /* 0x00001000ffff798c */ /* 0x0005e2000b800005 */
[----:B------:R-:W-:Y:S05]  /*3920*/  BRA `(.L_x_70) ;  /* 0x0000000000107947 */ /* 0x000fea0003800000 */
.L_x_63:
[----:B------:R-:W-:Y:S02]  /*3930*/  MOV R0, 0xffffffff ;  /* 0xffffffff00007802 */ /* 0x000fe40000000f00 */
[----:B------:R-:W-:-:S03]  /*3940*/  MOV R4, 0x3970 ;  /* 0x0000397000047802 */ /* 0x000fc60000000f00 */
[----:B------:R1:W-:Y:S04]  /*3950*/  STS [UR6+0x180], R0 ;  /* 0x00018000ff007988 */ /* 0x0003e80008000806 */
[----:B-1---5:R-:W-:Y:S05]  /*3960*/  CALL.REL.NOINC `($__internal_1_$__cuda_sm10x_tcgen05_guardrail_trap_phase_invalid_during_alloc) ;  /* 0x0000009000a87944 */ /* 0x022fea0003c00000 */
.L_x_70:
[----:B------:R-:W-:Y:S05]  /*3970*/  WARPSYNC.ALL ;  /* 0x0000000000007948 */ /* 0x000fea0003800000 */
[----:B------:R-:W3:Y:S01]  /*3980*/  S2UR UR4, SR_CgaCtaId ;  /* 0x00000000000479c3 */ /* 0x000ee20000008800 */
[----:B------:R-:W-:Y:S01]  /*3990*/  UMOV UR17, 0x400 ;  /* 0x0000040000117882 */ /* 0x000fe20000000000 */
[----:B------:R-:W-:-:S06]  /*39a0*/  NOP ;  /* 0x0000000000007918 */ /* 0x000fcc0000000000 */
[----:B------:R-:W-:Y:S06]  /*39b0*/  BAR.ARV 0x6, 0xa0 ;  /* 0x0182800000007b1d */ /* 0x000fec0000002000 */
[----:B------:R-:W4:Y:S01]  /*39c0*/  LDCU UR6, c[0x0][0x38c] ;  /* 0x00007180ff0677ac */ /* 0x000f220008000800 */
[----:B------:R-:W-:Y:S01]  /*39d0*/  LOP3.LUT R3, R3, 0xffff, RZ, 0xc0, !PT ;  /* 0x0000ffff03037812 */ /* 0x000fe200078ec0ff */
[----:B-1----:R-:W-:Y:S01]  /*39e0*/  IMAD.MOV.U32 R9, RZ, RZ, 0x1 ;  /* 0x00000001ff097424 */ /* 0x002fe200078e00ff */
[----:B------:R-:W-:Y:S01]  /*39f0*/  LOP3.LUT R2, R2, 0xffff, RZ, 0xc0, !PT ;  /* 0x0000ffff02027812 */ /* 0x000fe200078ec0ff */
[----:B------:R-:W-:Y:S01]  /*3a00*/  IMAD.MOV.U32 R8, RZ, RZ, RZ ;  /* 0x000000ffff087224 */ /* 0x000fe200078e00ff */
[----:B------:R-:W-:Y:S01]  /*3a10*/  R2UR UR20, R3 ;  /* 0x00000000031472ca */ /* 0x000fe200000e0000 */
[----:B------:R-:W-:Y:S01]  /*3a20*/  UMOV UR24, URZ ;  /* 0x000000ff00187c82 */ /* 0x000fe20008000000 */
[----:B------:R-:W-:-:S02]  /*3a30*/  R2UR UR30, R2 ;  /* 0x00000000021e72ca */ /* 0x000fc400000e0000 */
[----:B------:R-:W-:Y:S01]  /*3a40*/  CS2R R2, SRZ ;  /* 0x0000000000027805 */ /* 0x000fe2000001ff00 */
[----:B------:R-:W-:Y:S01]  /*3a50*/  UMOV UR15, URZ ;  /* 0x000000ff000f7c82 */ /* 0x000fe20008000000 */
[----:B---3--:R-:W-:Y:S01]  /*3a60*/  ULEA UR17, UR4, UR17, 0x18 ;  /* 0x0000001104117291 */ /* 0x008fe2000f8ec0ff */
[----:B------:R-:W-:Y:S01]  /*3a70*/  UMOV UR14, URZ ;  /* 0x000000ff000e7c82 */ /* 0x000fe20008000000 */
[----:B------:R-:W-:Y:S02]  /*3a80*/  UISETP.NE.AND UP3, UPT, UR33, URZ, UPT ;  /* 0x000000ff2100728c */ /* 0x000fe4000bf65270 */
[----:B------:R-:W-:Y:S02]  /*3a90*/  UIADD3 UR5, UPT, UPT, UR17, 0x10800, URZ ;  /* 0x0001080011057890 */ /* 0x000fe4000fffe0ff */
[----:B------:R-:W-:-:S03]  /*3aa0*/  UIADD3 UR4, UPT, UPT, UR17, 0x24800, URZ ;  /* 0x0002480011047890 */ /* 0x000fc6000fffe0ff */
[----:B--2---:R-:W1:Y:S01]  /*3ab0*/  LDS R0, [UR17+0x180] ;  /* 0x00018011ff007984 */ /* 0x004e620008000800 */
[----:B----4-:R-:W-:Y:S02]  /*3ac0*/  UIADD3 UR6, UPT, UPT, UR6, 0x1f, URZ ;  /* 0x0000001f06067890 */ /* 0x010fe4000fffe0ff */
[----:B------:R-:W-:Y:S02]  /*3ad0*/  USHF.R.U32.HI UR5, URZ, 0x4, UR5 ;  /* 0x00000004ff057899 */ /* 0x000fe40008011605 */
[----:B------:R-:W-:Y:S02]  /*3ae0*/  USHF.R.S32.HI UR25, URZ, 0x1f, UR6 ;  /* 0x0000001fff197899 */ /* 0x000fe40008011406 */
[----:B------:R-:W-:Y:S02]  /*3af0*/  USHF.R.U32.HI UR4, URZ, 0x4, UR4 ;  /* 0x00000004ff047899 */ /* 0x000fe40008011604 */
[----:B------:R-:W-:Y:S02]  /*3b00*/  ULEA.HI UR25, UR25, UR6, URZ, 0x5 ;  /* 0x0000000619197291 */ /* 0x000fe4000f8f28ff */
[----:B------:R-:W-:-:S02]  /*3b10*/  ULOP3.LUT UR5, UR5, 0x3fff, URZ, 0xc0, !UPT ;  /* 0x00003fff05057892 */ /* 0x000fc4000f8ec0ff */
[----:B------:R-:W-:Y:S02]  /*3b20*/  USHF.R.S32.HI UR25, URZ, 0x5, UR25 ;  /* 0x00000005ff197899 */ /* 0x000fe40008011419 */
[----:B------:R-:W-:Y:S02]  /*3b30*/  ULOP3.LUT UR22, UR4, 0x3fff, URZ, 0xc0, !UPT ;  /* 0x00003fff04167892 */ /* 0x000fe4000f8ec0ff */
[----:B------:R-:W-:Y:S02]  /*3b40*/  UISETP.LT.AND UP0, UPT, UR25, 0x1, UPT ;  /* 0x000000011900788c */ /* 0x000fe4000bf01270 */
[----:B------:R-:W-:Y:S02]  /*3b50*/  ULOP3.LUT UR21, UR5, 0x10000, URZ, 0xfc, !UPT ;  /* 0x0001000005157892 */ /* 0x000fe4000f8efcff */
[----:B------:R-:W-:Y:S02]  /*3b60*/  ULOP3.LUT UR22, UR22, 0x10000, URZ, 0xfc, !UPT ;  /* 0x0001000016167892 */ /* 0x000fe4000f8efcff */
[----:B------:R-:W-:Y:S01]  /*3b70*/  USEL UR31, UR25, 0x1, !UP0 ;  /* 0x00000001191f7887 */ /* 0x000fe2000c000000 */
[----:B------:R-:W-:Y:S01]  /*3b80*/  UMOV UR28, 0x0 ;  /* 0x00000000001c7882 */ /* 0x000fe20000000000 */
[----:B------:R-:W-:Y:S01]  /*3b90*/  UMOV UR29, 0x10400010 ;  /* 0x10400010001d7882 */ /* 0x000fe20000000000 */
[----:B------:R-:W-:Y:S01]  /*3ba0*/  UMOV UR26, 0x0 ;  /* 0x00000000001a7882 */ /* 0x000fe20000000000 */
[----:B------:R-:W-:Y:S01]  /*3bb0*/  UMOV UR27, 0x10400010 ;  /* 0x10400010001b7882 */ /* 0x000fe20000000000 */
[----:B-1----:R-:W-:-:S15]  /*3bc0*/  R2UR UR32, R0 ;  /* 0x00000000002072ca */ /* 0x002fde00000e0000 */
.L_x_81:
[C---:B------:R-:W-:Y:S02]  /*3bd0*/  LEA R0, R8.reuse, UR17, 0x3 ;  /* 0x0000001108007c11 */ /* 0x040fe4000f8e18ff */
[----:B------:R-:W-:Y:S02]  /*3be0*/  SHF.L.U32 R5, R3, 0x1f, RZ ;  /* 0x0000001f03057819 */ /* 0x000fe400000006ff */
[----:B------:R-:W-:Y:S02]  /*3bf0*/  LEA R4, R8, UR17, 0x4 ;  /* 0x0000001108047c11 */ /* 0x000fe4000f8e20ff */
[----:B------:R-:W1:Y:S02]  /*3c00*/  SYNCS.PHASECHK.TRANS64.TRYWAIT P0, [R0+URZ+0xf0], R5 ;  /* 0x0000f005000075a7 */ /* 0x000e6400080011ff */
[----:B-1-3--:R-:W-:Y:S05]  /*3c10*/  @!P0 BRA `(.L_x_74) ;  /* 0x00000088002c8947 */ /* 0x00afea0003800000 */
.L_x_184:
[----:B-1----:R-:W1:Y:S01]  /*3c20*/  LDS.128 R4, [R4+0x160] ;  /* 0x0001600004047984 */ /* 0x002e620000000c00 */
[----:B------:R-:W-:Y:S02]  /*3c30*/  VIADD R0, R0, 0x100 ;  /* 0x0000010000007836 */ /* 0x000fe40000000000 */
[----:B------:R-:W-:Y:S01]  /*3c40*/  VIADD R8, R8, 0x1 ;  /* 0x0000000108087836 */ /* 0x000fe20000000000 */
[----:B------:R-:W-:Y:S01]  /*3c50*/  @!PT LDS RZ, [RZ] ;  /* 0x00000000fffff984 */ /* 0x000fe20000000800 */
[----:B------:R-:W-:Y:S01]  /*3c60*/  @!PT LDS RZ, [RZ] ;  /* 0x00000000fffff984 */ /* 0x000fe20000000800 */
[----:B------:R-:W-:Y:S01]  /*3c70*/  @!PT LDS RZ, [RZ] ;  /* 0x00000000fffff984 */ /* 0x000fe20000000800 */
[----:B------:R-:W-:Y:S01]  /*3c80*/  @!PT LDS RZ, [RZ] ;  /* 0x00000000fffff984 */ /* 0x000fe20000000800 */
[----:B------:R2:W-:Y:S06]  /*3c90*/  MEMBAR.ALL.CTA ;  /* 0x0000000000007992 */ /* 0x0005ec0000008000 */
[----:B--2---:R-:W2:Y:S01]  /*3ca0*/  FENCE.VIEW.ASYNC.S ;  /* 0x00000000000073c6 */ /* 0x004ea20000000000 */
[----:B------:R-:W-:-:S04]  /*3cb0*/  PRMT R0, RZ, 0x654, R0 ;  /* 0x00000654ff007816 */ /* 0x000fc80000000000 */
[----:B--2---:R2:W-:Y:S01]  /*3cc0*/  SYNCS.ARRIVE.TRANS64.RED.A1T0 RZ, [R0+URZ], RZ ;  /* 0x000000ff00ff79a7 */ /* 0x0045e200081004ff */
[----:B-1----:R-:W-:Y:S01]  /*3cd0*/  LOP3.LUT P1, RZ, R6, 0x1, RZ, 0xc0, !PT ;  /* 0x0000000106ff7812 */ /* 0x002fe2000782c0ff */
[----:B--2---:R-:W-:-:S12]  /*3ce0*/  BRA.U UP3, `(.L_x_75) ;  /* 0x0000000103e07547 */ /* 0x004fd8000b800000 */
[----:B------:R-:W1:Y:S01]  /*3cf0*/  LDCU UR4, c[0x0][0x38c] ;  /* 0x00007180ff0477ac */ /* 0x000e620008000800 */
[----:B------:R-:W-:Y:S02]  /*3d00*/  PLOP3.LUT P2, PT, PT, PT, PT, 0x80, 0x8 ;  /* 0x000000000008781c */ /* 0x000fe40003f4f070 */
[----:B------:R-:W-:Y:S01]  /*3d10*/  SHF.L.U32 R5, R9, 0x1f, RZ ;  /* 0x0000001f09057819 */ /* 0x000fe200000006ff */
[----:B------:R-:W-:Y:S02]  /*3d20*/  ULEA UR23, UR24, UR17, 0x3 ;  /* 0x0000001118177291 */ /* 0x000fe4000f8e18ff */
[----:B------:R-:W-:Y:S02]  /*3d30*/  ULEA UR18, UR24, UR32, 0x8 ;  /* 0x0000002018127291 */ /* 0x000fe4000f8e40ff */
[----:B-1----:R-:W-:-:S06]  /*3d40*/  UISETP.GE.AND UP0, UPT, UR4, 0x1, UPT ;  /* 0x000000010400788c */ /* 0x002fcc000bf06270 */
[----:B------:R-:W-:-:S05]  /*3d50*/  PLOP3.LUT P0, PT, PT, PT, UP0, 0x80, 0x8 ;  /* 0x000000000008781c */ /* 0x000fca0003f0f008 */
[----:B------:R-:W-:-:S08]  /*3d60*/  @UP0 ULEA UR4, UR15, UR17, 0x3 ;  /* 0x000000110f040291 */ /* 0x000fd0000f8e18ff */
[----:B------:R-:W-:-:S04]  /*3d70*/  @P0 SHF.L.U32 R0, R2, 0x1f, RZ ;  /* 0x0000001f02000819 */ /* 0x000fc800000006ff */
[----:B------:R1:W2:Y:S01]  /*3d80*/  @P0 SYNCS.PHASECHK.TRANS64.TRYWAIT P2, [UR4], R0 ;  /* 0x00000000ff0005a7 */ /* 0x0002a20008041104 */
[----:B------:R-:W3:Y:S02]  /*3d90*/  SYNCS.PHASECHK.TRANS64.TRYWAIT P0, [UR23+0x120], R5 ;  /* 0x00012005ff0075a7 */ /* 0x000ee40008001117 */
[----:B-123--:R-:W-:Y:S05]  /*3da0*/  @!P0 BRA `(.L_x_76) ;  /* 0x0000008400dc8947 */ /* 0x00efea0003800000 */
.L_x_186:
[----:B------:R-:W-:Y:S01]  /*3db0*/  UMOV UR19, UR14 ;  /* 0x0000000e00137c82 */ /* 0x000fe20008000000 */
[----:B------:R-:W-:Y:S05]  /*3dc0*/  BRA.U !UP0, `(.L_x_77) ;  /* 0x0000000108987547 */ /* 0x000fea000b800000 */
[----:B------:R-:W-:Y:S02]  /*3dd0*/  UIADD3 UR19, UPT, UPT, UR31, UR14, URZ ;  /* 0x0000000e1f137290 */ /* 0x000fe4000fffe0ff */
[----:B------:R-:W-:Y:S01]  /*3de0*/  UPLOP3.LUT UP2, UPT, UPT, UPT, UPT, 0x40, 0x4 ;  /* 0x000000000004789c */ /* 0x000fe20003f4e870 */
[----:B------:R-:W-:Y:S01]  /*3df0*/  UMOV UR16, UR25 ;  /* 0x0000001900107c82 */ /* 0x000fe20008000000 */
[----:B------:R-:W-:-:S09]  /*3e00*/  UMOV UR6, UR15 ;  /* 0x0000000f00067c82 */ /* 0x000fd20008000000 */
.L_x_80:
[----:B--2---:R-:W-:Y:S01]  /*3e10*/  ULEA UR5, UR6, UR17, 0x3 ;  /* 0x0000001106057291 */ /* 0x004fe2000f8e18ff */
[----:B---3--:R-:W-:Y:S11]  /*3e20*/  @P2 BRA `(.L_x_78) ;  /* 0x00000000000c2947 */ /* 0x008ff60003800000 */
[----:B-1----:R-:W-:Y:S04]  /*3e30*/  SHF.L.U32 R5, R2, 0x1f, RZ ;  /* 0x0000001f02057819 */ /* 0x002fe800000006ff */
[----:B------:R-:W1:Y:S02]  /*3e40*/  SYNCS.PHASECHK.TRANS64.TRYWAIT P0, [UR5], R5 ;  /* 0x00000005ff0075a7 */ /* 0x000e640008001105 */
[----:B-1----:R-:W-:Y:S05]  /*3e50*/  @!P0 BRA `(.L_x_79) ;  /* 0x0000008400c88947 */ /* 0x002fea0003800000 */
.L_x_78:
[----:B------:R-:W-:Y:S01]  /*3e60*/  UISETP.NE.AND UP0, UPT, UR16, 0x1, UPT ;  /* 0x000000011000788c */ /* 0x000fe2000bf05270 */
[----:B------:R-:W-:Y:S01]  /*3e70*/  PLOP3.LUT P2, PT, PT, PT, PT, 0x80, 0x8 ;  /* 0x000000000008781c */ /* 0x000fe20003f4f070 */
[----:B------:R-:W-:Y:S02]  /*3e80*/  UIADD3 UR4, UPT, UPT, UR6, 0x1, URZ ;  /* 0x0000000106047890 */ /* 0x000fe4000fffe0ff */
[----:B------:R-:W-:Y:S02]  /*3e90*/  ULEA UR12, UR6, UR22, 0x9 ;  /* 0x00000016060c7291 */ /* 0x000fe4000f8e48ff */
[----:B------:R-:W-:Y:S01]  /*3ea0*/  UISETP.NE.AND UP1, UPT, UR4, 0xa, UPT ;  /* 0x0000000a0400788c */ /* 0x000fe2000bf25270 */
[----:B------:R-:W-:Y:S01]  /*3eb0*/  PLOP3.LUT P0, PT, PT, PT, UP0, 0x80, 0x8 ;  /* 0x000000000008781c */ /* 0x000fe20003f0f008 */
[----:B------:R-:W-:Y:S02]  /*3ec0*/  UIADD3 UR10, UPT, UPT, UR12, 0x2, URZ ;  /* 0x000000020c0a7890 */ /* 0x000fe4000fffe0ff */
[----:B------:R-:W-:Y:S02]  /*3ed0*/  USEL UR7, URZ, 0x1, UP1 ;  /* 0x00000001ff077887 */ /* 0x000fe40008800000 */
[----:B------:R-:W-:Y:S02]  /*3ee0*/  USEL UR15, UR4, URZ, UP1 ;  /* 0x000000ff040f7287 */ /* 0x000fe40008800000 */
[----:B------:R-:W-:Y:S02]  /*3ef0*/  UIADD3 UR14, UPT, UPT, UR14, 0x1, URZ ;  /* 0x000000010e0e7890 */ /* 0x000fe4000fffe0ff */
[----:B------:R-:W-:Y:S01]  /*3f00*/  @UP0 ULEA UR4, UR15, UR17, 0x3 ;  /* 0x000000110f040291 */ /* 0x000fe2000f8e18ff */
[----:B------:R-:W-:Y:S01]  /*3f10*/  LOP3.LUT R2, R2, UR7, RZ, 0x3c, !PT ;  /* 0x0000000702027c12 */ /* 0x000fe2000f8e3cff */
[----:B------:R-:W-:Y:S01]  /*3f20*/  UIADD3 UR7, UPT, UPT, UR5, 0x50, URZ ;  /* 0x0000005005077890 */ /* 0x000fe2000fffe0ff */
[----:B------:R-:W-:Y:S02]  /*3f30*/  UMOV UR13, 0x80004020 ;  /* 0x80004020000d7882 */ /* 0x000fe40000000000 */
[----:B-1----:R-:W-:Y:S01]  /*3f40*/  @P0 SHF.L.U32 R0, R2, 0x1f, RZ ;  /* 0x0000001f02000819 */ /* 0x002fe200000006ff */
[----:B------:R-:W-:Y:S01]  /*3f50*/  UMOV UR5, 0x80004020 ;  /* 0x8000402000057882 */ /* 0x000fe20000000000 */
[----:B------:R-:W-:Y:S01]  /*3f60*/  UMOV UR11, 0x80004020 ;  /* 0x80004020000b7882 */ /* 0x000fe20000000000 */
[----:B------:R-:W-:Y:S01]  /*3f70*/  UMOV UR9, 0x80004020 ;  /* 0x8000402000097882 */ /* 0x000fe20000000000 */
[----:B------:R2:W3:Y:S01]  /*3f80*/  @P0 SYNCS.PHASECHK.TRANS64.TRYWAIT P2, [UR4], R0 ;  /* 0x00000000ff0005a7 */ /* 0x0004e20008041104 */
[----:B------:R-:W-:Y:S02]  /*3f90*/  ULEA UR4, UR6, UR21, 0x9 ;  /* 0x0000001506047291 */ /* 0x000fe4000f8e48ff */
[----:B------:R-:W-:Y:S02]  /*3fa0*/  UISETP.NE.AND UP0, UPT, UR14, UR19, UPT ;  /* 0x000000130e00728c */ /* 0x000fe4000bf05270 */
[----:B------:R-:W-:Y:S02]  /*3fb0*/  UIADD3 UR8, UPT, UPT, UR4, 0x2, URZ ;  /* 0x0000000204087890 */ /* 0x000fe4000fffe0ff */
[----:B------:R-:W-:Y:S01]  /*3fc0*/  UIADD3 UR16, UPT, UPT, UR16, -0x1, URZ ;  /* 0xffffffff10107890 */ /* 0x000fe2000fffe0ff */
[----:B------:R-:W-:Y:S02]  /*3fd0*/  UMOV UR6, UR15 ;  /* 0x0000000f00067c82 */ /* 0x000fe40008000000 */
[----:B------:R2:W-:Y:S01]  /*3fe0*/  UTCHMMA.2CTA gdesc[UR4], gdesc[UR12], tmem[UR18], tmem[UR28], idesc[UR29], UP2 ;  /* 0x00ff1c0c040075ea */ /* 0x0005e20009200012 */
[----:B------:R-:W-:Y:S03]  /*3ff0*/  UPLOP3.LUT UP2, UPT, UPT, UPT, UPT, 0x80, 0x8 ;  /* 0x000000000008789c */ /* 0x000fe60003f4f070 */
[----:B------:R2:W-:Y:S01]  /*4000*/  UTCHMMA.2CTA gdesc[UR8], gdesc[UR10], tmem[UR18], tmem[UR26], idesc[UR27], UPT ;  /* 0x00ff1a0a080075ea */ /* 0x0005e2000ba00012 */
[----:B------:R2:W-:Y:S01]  /*4010*/  UTCBAR.2CTA.MULTICAST [UR7], URZ, UR20 ;  /* 0x000000ff070073e9 */ /* 0x0005e20008200814 */
[----:B------:R-:W-:Y:S06]  /*4020*/  BRA.U UP0, `(.L_x_80) ;  /* 0xfffffffd00787547 */ /* 0x000fec000b83ffff */
.L_x_77:
[----:B--2---:R-:W-:Y:S01]  /*4030*/  UIADD3 UR4, UPT, UPT, UR23, 0x110, URZ ;  /* 0x0000011017047890 */ /* 0x004fe2000fffe0ff */
[----:B------:R-:W-:-:S08]  /*4040*/  UMOV UR14, UR19 ;  /* 0x00000013000e7c82 */ /* 0x000fd00008000000 */
[----:B------:R2:W-:Y:S01]  /*4050*/  UTCBAR.2CTA.MULTICAST [UR4], URZ, UR30 ;  /* 0x000000ff040073e9 */ /* 0x0005e2000820081e */
[----:B------:R-:W-:Y:S02]  /*4060*/  NOP ;  /* 0x0000000000007918 */ /* 0x000fe40000000000 */
.L_x_75:
[----:B--2---:R-:W-:Y:S01]  /*4070*/  UIADD3 UR4, UPT, UPT, UR24, 0x1, URZ ;  /* 0x0000000118047890 */ /* 0x004fe2000fffe0ff */
[----:B------:R-:W-:-:S03]  /*4080*/  ISETP.NE.AND P0, PT, R8, 0x2, PT ;  /* 0x000000020800780c */ /* 0x000fc60003f05270 */
[----:B------:R-:W-:Y:S01]  /*4090*/  UISETP.NE.AND UP0, UPT, UR4, 0x2, UPT ;  /* 0x000000020400788c */ /* 0x000fe2000bf05270 */
[----:B-1----:R-:W-:Y:S02]  /*40a0*/  SEL R0, RZ, 0x1, P0 ;  /* 0x00000001ff007807 */ /* 0x002fe40000000000 */
[----:B------:R-:W-:Y:S01]  /*40b0*/  SEL R8, R8, RZ, P0 ;  /* 0x000000ff08087207 */ /* 0x000fe20000000000 */
[----:B------:R-:W-:Y:S01]  /*40c0*/  USEL UR5, URZ, 0x1, UP0 ;  /* 0x00000001ff057887 */ /* 0x000fe20008000000 */
[----:B------:R-:W-:Y:S01]  /*40d0*/  LOP3.LUT R3, R3, R0, RZ, 0x3c, !PT ;  /* 0x0000000003037212 */ /* 0x000fe200078e3cff */
[----:B------:R-:W-:-:S04]  /*40e0*/  USEL UR24, UR4, URZ, UP0 ;  /* 0x000000ff04187287 */ /* 0x000fc80008000000 */
[----:B------:R-:W-:Y:S01]  /*40f0*/  LOP3.LUT R9, R9, UR5, RZ, 0x3c, !PT ;  /* 0x0000000509097c12 */ /* 0x000fe2000f8e3cff */
[----:B------:R-:W-:Y:S07]  /*4100*/  @P1 BRA `(.L_x_81) ;  /* 0xfffffff800b01947 */ /* 0x000fee000383ffff */
[----:B------:R-:W1:Y:S01]  /*4110*/  S2UR UR8, SR_CgaCtaId ;  /* 0x00000000000879c3 */ /* 0x000e620000008800 */
[----:B------:R-:W-:Y:S01]  /*4120*/  ELECT P0, URZ, PT ;  /* 0x0000000000ff782f */ /* 0x000fe20003800000 */
[----:B------:R-:W-:Y:S01]  /*4130*/  HFMA2 R0, -RZ, RZ, 0, 5.9604644775390625e-08 ;  /* 0x00000001ff007431 */ /* 0x000fe200000001ff */
[----:B------:R-:W-:-:S05]  /*4140*/  UMOV UR4, 0x40 ;  /* 0x0000004000047882 */ /* 0x000fca0000000000 */
[----:B------:R-:W-:Y:S01]  /*4150*/  UVIRTCOUNT.DEALLOC.SMPOOL 0x80 ;  /* 0x000000800000784c */ /* 0x000fe20000000000 */
[----:B------:R-:W-:Y:S02]  /*4160*/  UISETP.NE.AND UP0, UPT, UR33, URZ, UPT ;  /* 0x000000ff2100728c */ /* 0x000fe4000bf05270 */
[----:B-1----:R-:W-:-:S09]  /*4170*/  ULEA UR8, UR8, UR4, 0x18 ;  /* 0x0000000408087291 */ /* 0x002fd2000f8ec0ff */
[----:B------:R1:W-:Y:S01]  /*4180*/  @P0 STS.U8 [UR8+0x1c], R0 ;  /* 0x00001c00ff000988 */ /* 0x0003e20008000008 */
[----:B------:R-:W-:Y:S05]  /*4190*/  BRA.U UP0, `(.L_x_82) ;  /* 0x0000000100587547 */ /* 0x000fea000b800000 */
[----:B------:R-:W-:Y:S01]  /*41a0*/  UIADD3 UR5, UPT, UPT, UR17, 0x120, URZ ;  /* 0x0000012011057890 */ /* 0x000fe2000fffe0ff */
[----:B------:R-:W-:-:S03]  /*41b0*/  SHF.L.U32 R3, R9, 0x1f, RZ ;  /* 0x0000001f09037819 */ /* 0x000fc600000006ff */
[----:B------:R-:W-:-:S09]  /*41c0*/  ULEA UR4, UR24, UR5, 0x3 ;  /* 0x0000000518047291 */ /* 0x000fd2000f8e18ff */
[----:B------:R-:W2:Y:S02]  /*41d0*/  SYNCS.PHASECHK.TRANS64.TRYWAIT P0, [UR4], R3 ;  /* 0x00000003ff0075a7 */ /* 0x000ea40008001104 */
[----:B--2---:R-:W-:Y:S05]  /*41e0*/  @!P0 BRA `(.L_x_83) ;  /* 0x0000008000fc8947 */ /* 0x004fea0003800000 */
.L_x_189:
[----:B------:R-:W-:-:S04]  /*41f0*/  UIADD3 UR4, UPT, UPT, UR24, 0x1, URZ ;  /* 0x0000000118047890 */ /* 0x000fc8000fffe0ff */
[----:B------:R-:W-:-:S04]  /*4200*/  UISETP.NE.AND UP1, UPT, UR4, 0x2, UPT ;  /* 0x000000020400788c */ /* 0x000fc8000bf25270 */
[----:B------:R-:W-:Y:S02]  /*4210*/  USEL UR6, URZ, 0x1, UP1 ;  /* 0x00000001ff067887 */ /* 0x000fe40008800000 */
[----:B------:R-:W-:-:S04]  /*4220*/  USEL UR4, UR4, URZ, UP1 ;  /* 0x000000ff04047287 */ /* 0x000fc80008800000 */
[----:B------:R-:W-:Y:S01]  /*4230*/  ULEA UR4, UR4, UR5, 0x3 ;  /* 0x0000000504047291 */ /* 0x000fe2000f8e18ff */
[----:B-1----:R-:W-:-:S04]  /*4240*/  LOP3.LUT R3, R9, UR6, RZ, 0x3c, !PT ;  /* 0x0000000609037c12 */ /* 0x002fc8000f8e3cff */
[----:B------:R-:W-:Y:S01]  /*4250*/  SHF.L.U32 R3, R3, 0x1f, RZ ;  /* 0x0000001f03037819 */ /* 0x000fe200000006ff */
[----:B------:R-:W-:-:S04]  /*4260*/  IMAD.U32 R0, RZ, RZ, UR4 ;  /* 0x00000004ff007e24 */ /* 0x000fc8000f8e00ff */
[----:B------:R1:W2:Y:S03]  /*4270*/  SYNCS.PHASECHK.TRANS64.TRYWAIT P0, [R0+URZ], R3 ;  /* 0x00000003000075a7 */ /* 0x0002a600080011ff */
[----:B--2---:R-:W-:Y:S05]  /*4280*/  @!P0 NANOSLEEP.SYNCS 0x989680 ;  /* 0x009896800000895d */ /* 0x004fea0003900000 */
[----:B------:R-:W2:Y:S02]  /*4290*/  @!P0 SYNCS.PHASECHK.TRANS64 P0, [R0+URZ], R3 ;  /* 0x00000003000085a7 */ /* 0x000ea400080010ff */
[----:B--2---:R-:W-:Y:S05]  /*42a0*/  @P0 BRA `(.L_x_84) ;  /* 0x0000000000200947 */ /* 0x004fea0003800000 */
.L_x_85:
[----:B--2---:R2:W4:Y:S02]  /*42b0*/  SYNCS.PHASECHK.TRANS64.TRYWAIT P0, [R0+URZ], R3 ;  /* 0x00000003000075a7 */ /* 0x00452400080011ff */
[----:B----4-:R-:W-:Y:S05]  /*42c0*/  @!P0 NANOSLEEP.SYNCS 0x989680 ;  /* 0x009896800000895d */ /* 0x010fea0003900000 */
[----:B------:R-:W4:Y:S02]  /*42d0*/  @!P0 SYNCS.PHASECHK.TRANS64 P0, [R0+URZ], R3 ;  /* 0x00000003000085a7 */ /* 0x000f2400080010ff */
[----:B----4-:R-:W-:Y:S05]  /*42e0*/  @!P0 BRA `(.L_x_85) ;  /* 0xfffffffc00f08947 */ /* 0x010fea000383ffff */
[----:B------:R-:W-:Y:S05]  /*42f0*/  BRA `(.L_x_84) ;  /* 0x00000000000c7947 */ /* 0x000fea0003800000 */
.L_x_82:
[----:B------:R-:W-:-:S04]  /*4300*/  UIADD3 UR4, UPT, UPT, UR17, 0x150, URZ ;  /* 0x0000015011047890 */ /* 0x000fc8000fffe0ff */
[----:B------:R-:W-:-:S09]  /*4310*/  UPRMT UR4, UR34, 0x654, UR4 ;  /* 0x0000065422047896 */ /* 0x000fd20008000004 */
[----:B------:R-:W-:Y:S03]  /*4320*/  SYNCS.ARRIVE.TRANS64.RED.A1T0 RZ, [UR4], RZ ;  /* 0x000000ffffff79a7 */ /* 0x000fe60008100404 */
.L_x_84:
[----:B-12---:R-:W-:Y:S01]  /*4330*/  SHF.L.U32 R3, RZ, 0x1f, RZ ;  /* 0x0000001fff037819 */ /* 0x006fe200000006ff */
[----:B------:R-:W-:Y:S01]  /*4340*/  UIADD3 UR4, UPT, UPT, UR17, 0x150, URZ ;  /* 0x0000015011047890 */ /* 0x000fe2000fffe0ff */
[----:B------:R-:W-:Y:S02]  /*4350*/  PLOP3.LUT P0, PT, PT, PT, UP0, 0x80, 0x8 ;  /* 0x000000000008781c */ /* 0x000fe40003f0f008 */
[----:B------:R-:W1:Y:S02]  /*4360*/  SYNCS.PHASECHK.TRANS64.TRYWAIT P1, [UR17+0x150], R3 ;  /* 0x00015003ff0075a7 */ /* 0x000e640008021111 */
[----:B-1----:R-:W-:Y:S09]  /*4370*/  @!P1 BRA `(.L_x_86) ;  /* 0x0000008000b09947 */ /* 0x002ff20003800000 */
.L_x_191:
[----:B------:R-:W-:Y:S01]  /*4380*/  @!UP0 UPRMT UR4, UR34, 0x654, UR4 ;  /* 0x0000065422048896 */ /* 0x000fe20008000004 */
[----:B------:R-:W-:Y:S01]  /*4390*/  UMOV UR5, 0xffff ;  /* 0x0000ffff00057882 */ /* 0x000fe20000000000 */
[----:B------:R-:W-:-:S07]  /*43a0*/  UMOV UR6, 0x1 ;  /* 0x0000000100067882 */ /* 0x000fce0000000000 */
[----:B------:R-:W-:Y:S01]  /*43b0*/  @!P0 SYNCS.ARRIVE.TRANS64.RED.A1T0 RZ, [UR4], RZ ;  /* 0x000000ffffff89a7 */ /* 0x000fe20008100404 */
[----:B------:R-:W-:Y:S01]  /*43c0*/  NOP ;  /* 0x0000000000007918 */ /* 0x000fe20000000000 */
[----:B-1----:R-:W1:Y:S01]  /*43d0*/  LDS R0, [UR8+0x14] ;  /* 0x00001408ff007984 */ /* 0x002e620008000800 */
[----:B------:R-:W-:-:S04]  /*43e0*/  ULOP3.LUT UR4, UR32, 0xffff, URZ, 0xc0, !UPT ;  /* 0x0000ffff20047892 */ /* 0x000fc8000f8ec0ff */
[----:B------:R-:W-:-:S04]  /*43f0*/  USHF.R.U32.HI UR4, URZ, 0x5, UR4 ;  /* 0x00000005ff047899 */ /* 0x000fc80008011604 */
[----:B------:R-:W-:Y:S02]  /*4400*/  USHF.L.U32 UR5, UR5, UR4, URZ ;  /* 0x0000000405057299 */ /* 0x000fe400080006ff */
[----:B------:R-:W-:-:S04]  /*4410*/  USHF.L.U32 UR4, UR6, UR4, URZ ;  /* 0x0000000406047299 */ /* 0x000fc800080006ff */
[----:B-1----:R-:W-:-:S04]  /*4420*/  LOP3.LUT R0, R0, UR5, RZ, 0xc0, !PT ;  /* 0x0000000500007c12 */ /* 0x002fc8000f8ec0ff */
[----:B------:R-:W-:-:S13]  /*4430*/  ISETP.NE.AND P0, PT, R0, UR5, PT ;  /* 0x0000000500007c0c */ /* 0x000fda000bf05270 */
[----:B------:R-:W-:Y:S05]  /*4440*/  @P0 BRA `(.L_x_87) ;  /* 0x0000000000580947 */ /* 0x000fea0003800000 */
[----:B------:R-:W1:Y:S02]  /*4450*/  LDS R0, [UR8+0x18] ;  /* 0x00001808ff007984 */ /* 0x000e640008000800 */
[----:B-1----:R-:W-:-:S04]  /*4460*/  LOP3.LUT R0, R0, UR4, RZ, 0xc0, !PT ;  /* 0x0000000400007c12 */ /* 0x002fc8000f8ec0ff */
[----:B------:R-:W-:-:S13]  /*4470*/  ISETP.NE.AND P0, PT, R0, UR4, PT ;  /* 0x0000000400007c0c */ /* 0x000fda000bf05270 */
[----:B------:R-:W-:Y:S05]  /*4480*/  @P0 BRA `(.L_x_88) ;  /* 0x00000000003c0947 */ /* 0x000fea0003800000 */
[----:B------:R-:W1:Y:S01]  /*4490*/  S2R R2, SR_LANEID ;  /* 0x0000000000027919 */ /* 0x000e620000000000 */
[----:B------:R-:W-:Y:S01]  /*44a0*/  ULOP3.LUT UR5, URZ, UR5, URZ, 0x33, !UPT ;  /* 0x00000005ff057292 */ /* 0x000fe2000f8e33ff */
[----:B------:R-:W-:Y:S01]  /*44b0*/  LOP3.LUT R4, RZ, UR4, RZ, 0x33, !PT ;  /* 0x00000004ff047c12 */ /* 0x000fe2000f8e33ff */
[----:B------:R-:W-:Y:S02]  /*44c0*/  VOTEU.ANY UR4, UPT, PT ;  /* 0x0000000000047886 */ /* 0x000fe400038e0100 */
[----:B------:R-:W-:Y:S01]  /*44d0*/  UFLO.U32 UR4, UR4 ;  /* 0x00000004000472bd */ /* 0x000fe200080e0000 */
[----:B------:R-:W2:Y:S01]  /*44e0*/  REDUX UR6, R4 ;  /* 0x00000000040673c4 */ /* 0x000ea20000000000 */
[----:B------:R-:W-:-:S06]  /*44f0*/  IMAD.U32 R0, RZ, RZ, UR5 ;  /* 0x00000005ff007e24 */ /* 0x000fcc000f8e00ff */
[----:B------:R4:W-:Y:S01]  /*4500*/  UTCATOMSWS.AND URZ, UR5 ;  /* 0x0000000500ff79e3 */ /* 0x0009e20008000000 */
[----:B------:R-:W3:Y:S01]  /*4510*/  REDUX UR7, R0 ;  /* 0x00000000000773c4 */ /* 0x000ee20000000000 */
[----:B-1----:R-:W-:Y:S01]  /*4520*/  ISETP.EQ.U32.AND P0, PT, R2, UR4, PT ;  /* 0x0000000402007c0c */ /* 0x002fe2000bf02070 */
[----:B--2---:R-:W-:Y:S01]  /*4530*/  IMAD.U32 R2, RZ, RZ, UR6 ;  /* 0x00000006ff027e24 */ /* 0x004fe2000f8e00ff */
[----:B---3--:R-:W-:-:S11]  /*4540*/  MOV R3, UR7 ;  /* 0x0000000700037c02 */ /* 0x008fd60008000f00 */
[----:B------:R4:W-:Y:S04]  /*4550*/  @P0 ATOMS.AND RZ, [UR8+0x14], R3 ;  /* 0x00001403ffff098c */ /* 0x0009e8000a800008 */
[----:B------:R4:W-:Y:S01]  /*4560*/  @P0 ATOMS.AND RZ, [UR8+0x18], R2 ;  /* 0x00001802ffff098c */ /* 0x0009e2000a800008 */
[----:B------:R-:W-:Y:S05]  /*4570*/  BRA `(.L_x_89) ;  /* 0x0000000000147947 */ /* 0x000fea0003800000 */
.L_x_88:
[----:B------:R-:W-:Y:S02]  /*4580*/  MOV R2, 0x45a0 ;  /* 0x000045a000027802 */ /* 0x000fe40000000f00 */
[----:B---3-5:R-:W-:Y:S05]  /*4590*/  CALL.REL.NOINC `($__internal_0_$__cuda_sm10x_tcgen05_guardrail_trap_col_being_dealloced_not_returned_by_alloc) ;  /* 0x0000008400907944 */ /* 0x028fea0003c00000 */
[----:B------:R-:W-:Y:S05]  /*45a0*/  BRA `(.L_x_89) ;  /* 0x0000000000087947 */ /* 0x000fea0003800000 */
.L_x_87:
[----:B------:R-:W-:Y:S02]  /*45b0*/  MOV R2, 0x45d0 ;  /* 0x000045d000027802 */ /* 0x000fe40000000f00 */
[----:B---3-5:R-:W-:Y:S05]  /*45c0*/  CALL.REL.NOINC `($__internal_2_$__cuda_sm10x_tcgen05_guardrail_trap_unallocated_columns_being_dealloced) ;  /* 0x00000084009c7944 */ /* 0x028fea0003c00000 */
.L_x_89:
[----:B------:R-:W-:Y:S01]  /*45d0*/  NOP ;  /* 0x0000000000007918 */ /* 0x000fe20000000000 */
[----:B----4-:R-:W-:Y:S05]  /*45e0*/  EXIT ;  /* 0x000000000000794d */ /* 0x010fea0003800000 */
.L_x_62:
[----:B------:R-:W-:-:S09]  /*45f0*/  UISETP.NE.OR UP0, UPT, UR17, 0x3, !UP3 ;  /* 0x000000031100788c */ /* 0x000fd2000df05670 */
[----:B------:R-:W-:Y:S05]  /*4600*/  BRA.U UP0, `(.L_x_90) ;  /* 0x0000001100547547 */ /* 0x000fea000b800000 */
[----:B------:R-:W1:Y:S01]  /*4610*/  LDCU UR31, c[0x0][0x370] ;  /* 0x00006e00ff1f77ac */ /* 0x000e620008000800 */
[----:B------:R-:W2:Y:S01]  /*4620*/  LDC.64 R16, c[0x0][0x348] ;  /* 0x0000d200ff107b82 */ /* 0x000ea20000000a00 */
[----:B------:R-:W-:Y:S02]  /*4630*/  HFMA2 R13, -RZ, RZ, 0, 0 ;  /* 0x00000000ff0d7431 */ /* 0x000fe400000001ff */
[----:B------:R-:W-:Y:S01]  /*4640*/  IMAD.MOV.U32 R15, RZ, RZ, 0x1 ;  /* 0x00000001ff0f7424 */ /* 0x000fe200078e00ff */
[----:B------:R-:W1:Y:S01]  /*4650*/  LDCU.128 UR48, c[0x0][0xb10] ;  /* 0x00016200ff3077ac */ /* 0x000e620008000c00 */
[----:B------:R-:W-:Y:S01]  /*4660*/  IMAD.MOV.U32 R14, RZ, RZ, RZ ;  /* 0x000000ffff0e7224 */ /* 0x000fe200078e00ff */
[----:B------:R-:W-:Y:S01]  /*4670*/  MOV R7, 0x4000 ;  /* 0x0000400000077802 */ /* 0x000fe20000000f00 */
[----:B------:R-:W3:Y:S01]  /*4680*/  LDCU UR30, c[0x0][0x374] ;  /* 0x00006e80ff1e77ac */ /* 0x000ee20008000800 */
[----:B------:R-:W4:Y:S01]  /*4690*/  LDC.64 R2, c[0x0][0x888] ;  /* 0x00022200ff027b82 */ /* 0x000f220000000a00 */
[----:B------:R-:W3:Y:S01]  /*46a0*/  LDCU UR15, c[0x0][0xb0c] ;  /* 0x00016180ff0f77ac */ /* 0x000ee20008000800 */
[----:B------:R-:W2:Y:S06]  /*46b0*/  LDCU UR40, c[0x0][0xb20] ;  /* 0x00016400ff2877ac */ /* 0x000eac0008000800 */
[----:B------:R-:W4:Y:S01]  /*46c0*/  LDC.64 R4, c[0x0][0x890] ;  /* 0x00022400ff047b82 */ /* 0x000f220000000a00 */
[----:B------:R-:W2:Y:S01]  /*46d0*/  LDCU UR4, c[0x0][0xb30] ;  /* 0x00016600ff0477ac */ /* 0x000ea20008000800 */
[----:B------:R-:W-:Y:S01]  /*46e0*/  UMOV UR21, 0x400 ;  /* 0x0000040000157882 */ /* 0x000fe20000000000 */
[----:B-1----:R-:W-:-:S02]  /*46f0*/  UIMAD.WIDE.U32 UR6, UR31, UR48, URZ ;  /* 0x000000301f0672a5 */ /* 0x002fc4000f8e00ff */
[----:B---3--:R-:W-:Y:S02]  /*4700*/  UIMAD.WIDE.U32 UR8, UR30, UR51, URZ ;  /* 0x000000331e0872a5 */ /* 0x008fe4000f8e00ff */
[----:B------:R-:W-:Y:S02]  /*4710*/  ULEA UR21, UR47, UR21, 0x18 ;  /* 0x000000152f157291 */ /* 0x000fe4000f8ec0ff */
[----:B------:R-:W-:Y:S02]  /*4720*/  UPLOP3.LUT UP3, UPT, UPT, UPT, UPT, 0x40, 0x4 ;  /* 0x000000000004789c */ /* 0x000fe40003f6e870 */
[----:B------:R-:W-:Y:S01]  /*4730*/  UIADD3 UR37, UPT, UPT, UR21, 0xb8, URZ ;  /* 0x000000b815257890 */ /* 0x000fe2000fffe0ff */
[----:B------:R-:W-:Y:S01]  /*4740*/  UMOV UR6, UR7 ;  /* 0x0000000700067c82 */ /* 0x000fe20008000000 */
[----:B------:R-:W-:Y:S01]  /*4750*/  UMOV UR38, UR9 ;  /* 0x0000000900267c82 */ /* 0x000fe20008000000 */
[----:B------:R-:W-:Y:S02]  /*4760*/  UISETP.GE.AND UP0, UPT, UR42, 0x1, UPT ;  /* 0x000000012a00788c */ /* 0x000fe4000bf06270 */
[----:B------:R-:W-:Y:S01]  /*4770*/  UISETP.NE.AND UP4, UPT, UR42, 0x1, UPT ;  /* 0x000000012a00788c */ /* 0x000fe2000bf85270 */
[----:B------:R-:W1:Y:S01]  /*4780*/  LDCU.64 UR22, c[0x0][0xb28] ;  /* 0x00016500ff1677ac */ /* 0x000e620008000a00 */
[----:B------:R-:W-:-:S02]  /*4790*/  UISETP.NE.AND UP6, UPT, UR15, 0x1, UPT ;  /* 0x000000010f00788c */ /* 0x000fc4000bfc5270 */
[----:B------:R-:W-:Y:S02]  /*47a0*/  UISETP.NE.AND UP5, UPT, UR50, 0x1, UPT ;  /* 0x000000013200788c */ /* 0x000fe4000bfa5270 */
[----:B------:R-:W-:Y:S02]  /*47b0*/  UIADD3 UR33, UPT, UPT, UR21, 0xa0, URZ ;  /* 0x000000a015217890 */ /* 0x000fe4000fffe0ff */
[----:B------:R-:W-:Y:S02]  /*47c0*/  UIADD3 UR25, UPT, UPT, UR21, 0xa8, URZ ;  /* 0x000000a815197890 */ /* 0x000fe4000fffe0ff */
[----:B------:R-:W-:Y:S02]  /*47d0*/  UIADD3 UR17, UPT, UPT, UR21, 0xb0, URZ ;  /* 0x000000b015117890 */ /* 0x000fe4000fffe0ff */
[----:B------:R-:W-:Y:S02]  /*47e0*/  UPRMT UR37, UR47, 0x654, UR37 ;  /* 0x000006542f257896 */ /* 0x000fe40008000025 */
[----:B------:R-:W-:-:S02]  /*47f0*/  USHF.R.U32.HI UR39, URZ, UR49, UR6 ;  /* 0x00000031ff277299 */ /* 0x000fc40008011606 */
[----:B--2---:R-:W-:Y:S02]  /*4800*/  USHF.R.U32.HI UR38, URZ, UR40, UR38 ;  /* 0x00000028ff267299 */ /* 0x004fe40008011626 */
[----:B------:R-:W-:-:S11]  /*4810*/  UISETP.NE.AND UP2, UPT, UR4, 0x1, UPT ;  /* 0x000000010400788c */ /* 0x000fd6000bf45270 */
.L_x_101:
[C---:B------:R-:W-:Y:S02]  /*4820*/  LEA R12, R14.reuse, UR21, 0x3 ;  /* 0x000000150e0c7c11 */ /* 0x040fe4000f8e18ff */
[----:B------:R-:W-:Y:S02]  /*4830*/  SHF.L.U32 R9, R13, 0x1f, RZ ;  /* 0x0000001f0d097819 */ /* 0x000fe400000006ff */
[----:B------:R-:W-:Y:S02]  /*4840*/  LEA R10, R14, UR21, 0x4 ;  /* 0x000000150e0a7c11 */ /* 0x000fe4000f8e20ff */
[----:B--2---:R-:W2:Y:S02]  /*4850*/  SYNCS.PHASECHK.TRANS64.TRYWAIT P0, [R12+URZ+0xf0], R9 ;  /* 0x0000f0090c0075a7 */ /* 0x004ea400080011ff */
[----:B--2---:R-:W-:Y:S05]  /*4860*/  @!P0 BRA `(.L_x_91) ;  /* 0x0000007c008c8947 */ /* 0x004fea0003800000 */
.L_x_192:
[----:B--2---:R-:W2:Y:S01]  /*4870*/  LDS.128 R8, [R10+0x160] ;  /* 0x000160000a087984 */ /* 0x004ea20000000c00 */
[----:B------:R-:W-:Y:S01]  /*4880*/  UISETP.GE.AND UP0, UPT, UR42, 0x1, UPT ;  /* 0x000000012a00788c */ /* 0x000fe2000bf06270 */
[----:B------:R-:W-:Y:S01]  /*4890*/  @!PT LDS RZ, [RZ] ;  /* 0x00000000fffff984 */ /* 0x000fe20000000800 */
[----:B------:R-:W-:Y:S01]  /*48a0*/  @!PT LDS RZ, [RZ] ;  /* 0x00000000fffff984 */ /* 0x000fe20000000800 */
[----:B------:R-:W-:Y:S01]  /*48b0*/  @!PT LDS RZ, [RZ] ;  /* 0x00000000fffff984 */ /* 0x000fe20000000800 */
[----:B------:R-:W-:Y:S01]  /*48c0*/  @!PT LDS RZ, [RZ] ;  /* 0x00000000fffff984 */ /* 0x000fe20000000800 */
[----:B------:R3:W-:Y:S06]  /*48d0*/  MEMBAR.ALL.CTA ;  /* 0x0000000000007992 */ /* 0x0007ec0000008000 */
[----:B---3--:R-:W3:Y:S01]  /*48e0*/  FENCE.VIEW.ASYNC.S ;  /* 0x00000000000073c6 */ /* 0x008ee20000000000 */
[----:B--2---:R-:W-:Y:S11]  /*48f0*/  LOP3.LUT P0, RZ, R10, 0x1, RZ, 0xc0, !PT ;  /* 0x000000010aff7812 */ /* 0x004ff6000780c0ff */
[----:B------:R-:W-:Y:S02]  /*4900*/  @!UPT UIADD3 URZ, UPT, UPT, URZ, URZ, URZ ;  /* 0x000000fffffff290 */ /* 0x000fe4000fffe0ff */
[----:B---3--:R-:W-:Y:S01]  /*4910*/  VOTEU.ANY UP1, P0 ;  /* 0x0000000000ff7886 */ /* 0x008fe20000020100 */
[----:B------:R-:W-:Y:S11]  /*4920*/  PLOP3.LUT P0, PT, PT, PT, UP1, 0x80, 0x8 ;  /* 0x000000000008781c */ /* 0x000ff60003f0f018 */
[----:B------:R-:W-:Y:S02]  /*4930*/  @!UPT UIADD3 URZ, UPT, UPT, URZ, URZ, URZ ;  /* 0x000000fffffff290 */ /* 0x000fe4000fffe0ff */
[----:B------:R-:W-:Y:S02]  /*4940*/  @P0 SHF.R.U32.HI R0, RZ, 0x10, R9 ;  /* 0x00000010ff000819 */ /* 0x000fe40000011609 */
[----:B------:R-:W-:Y:S02]  /*4950*/  @P0 MOV R6, R8 ;  /* 0x0000000800060202 */ /* 0x000fe40000000f00 */
[----:B------:R-:W-:Y:S01]  /*4960*/  @P0 R2UR UR4, R0 ;  /* 0x00000000000402ca */ /* 0x000fe200000e0000 */
[----:B------:R-:W-:Y:S01]  /*4970*/  VIADD R0, R12, 0x100 ;  /* 0x000001000c007836 */ /* 0x000fe20000000000 */
[----:B------:R-:W-:Y:S02]  /*4980*/  @P0 LOP3.LUT R8, R9, 0xffff, RZ, 0xc0, !PT ;  /* 0x0000ffff09080812 */ /* 0x000fe400078ec0ff */
[----:B------:R-:W-:Y:S02]  /*4990*/  @P0 R2UR UR6, R6 ;  /* 0x00000000060602ca */ /* 0x000fe400000e0000 */
[----:B------:R-:W-:Y:S02]  /*49a0*/  PRMT R0, RZ, 0x654, R0 ;  /* 0x00000654ff007816 */ /* 0x000fe40000000000 */
[----:B------:R-:W-:Y:S02]  /*49b0*/  @P0 R2UR UR5, R8 ;  /* 0x00000000080502ca */ /* 0x000fe400000e0000 */
[----:B------:R2:W-:Y:S03]  /*49c0*/  SYNCS.ARRIVE.TRANS64.RED.A1T0 RZ, [R0+URZ], RZ ;  /* 0x000000ff00ff79a7 */ /* 0x0005e600081004ff */
[----:B------:R-:W-:Y:S04]  /*49d0*/  @UP1 UMOV UR29, UR4 ;  /* 0x00000004001d1c82 */ /* 0x000fe80008000000 */
[----:B------:R-:W-:Y:S04]  /*49e0*/  @UP1 UMOV UR14, UR6 ;  /* 0x00000006000e1c82 */ /* 0x000fe80008000000 */
[----:B------:R-:W-:Y:S01]  /*49f0*/  @UP1 UMOV UR13, UR5 ;  /* 0x00000005000d1c82 */ /* 0x000fe20008000000 */
[----:B------:R-:W-:Y:S05]  /*4a00*/  BRA.U !UP0, `(.L_x_92) ;  /* 0x0000000108a47547 */ /* 0x000fea000b800000 */
[----:B------:R-:W-:Y:S02]  /*4a10*/  UIMAD.WIDE.U32 UR18, UR13, UR51, URZ ;  /* 0x000000330d1272a5 */ /* 0x000fe4000f8e00ff */
[----:B------:R-:W-:Y:S02]  /*4a20*/  UIMAD.WIDE.U32 UR26, UR14, UR48, URZ ;  /* 0x000000300e1a72a5 */ /* 0x000fe4000f8e00ff */
[----:B------:R-:W-:Y:S02]  /*4a30*/  USEL UR4, UR30, UR38, !UP5 ;  /* 0x000000261e047287 */ /* 0x000fe4000e800000 */
[----:B------:R-:W-:Y:S02]  /*4a40*/  USEL UR7, UR31, UR39, !UP6 ;  /* 0x000000271f077287 */ /* 0x000fe4000f000000 */
[----:B-1----:R-:W-:Y:S02]  /*4a50*/  UIMAD.WIDE.U32 UR8, UR4, UR22, URZ ;  /* 0x00000016040872a5 */ /* 0x002fe4000f8e00ff */
[----:B------:R-:W-:Y:S01]  /*4a60*/  UIMAD.WIDE.U32 UR10, UR7, UR22, URZ ;  /* 0x00000016070a72a5 */ /* 0x000fe2000f8e00ff */
[----:B------:R-:W-:Y:S02]  /*4a70*/  UMOV UR5, UR19 ;  /* 0x0000001300057c82 */ /* 0x000fe40008000000 */
[----:B------:R-:W-:Y:S03]  /*4a80*/  USHF.R.U32.HI UR6, URZ, UR40, UR5 ;  /* 0x00000028ff067299 */ /* 0x000fe60008011605 */
[----:B------:R-:W-:Y:S01]  /*4a90*/  UMOV UR5, UR27 ;  /* 0x0000001b00057c82 */ /* 0x000fe20008000000 */
[----:B------:R-:W-:Y:S02]  /*4aa0*/  USEL UR6, UR13, UR6, !UP5 ;  /* 0x000000060d067287 */ /* 0x000fe4000e800000 */
[----:B------:R-:W-:Y:S03]  /*4ab0*/  USHF.R.U32.HI UR12, URZ, UR49, UR5 ;  /* 0x00000031ff0c7299 */ /* 0x000fe60008011605 */
[----:B------:R-:W-:Y:S02]  /*4ac0*/  UMOV UR5, UR9 ;  /* 0x0000000900057c82 */ /* 0x000fe40008000000 */
[----:B------:R-:W-:Y:S03]  /*4ad0*/  @UP4 USHF.R.U32.HI UR4, URZ, UR23, UR5 ;  /* 0x00000017ff044299 */ /* 0x000fe60008011605 */
[----:B------:R-:W-:Y:S01]  /*4ae0*/  UMOV UR5, UR11 ;  /* 0x0000000b00057c82 */ /* 0x000fe20008000000 */
[----:B------:R-:W-:Y:S02]  /*4af0*/  UIMAD UR4, UR42, UR4, URZ ;  /* 0x000000042a0472a4 */ /* 0x000fe4000f8e02ff */
[----:B------:R-:W-:Y:S02]  /*4b00*/  @UP4 USHF.R.U32.HI UR7, URZ, UR23, UR5 ;  /* 0x00000017ff074299 */ /* 0x000fe40008011605 */
[----:B------:R-:W-:Y:S02]  /*4b10*/  UIMAD.WIDE.U32 UR10, UR6, UR22, URZ ;  /* 0x00000016060a72a5 */ /* 0x000fe4000f8e00ff */
[----:B------:R-:W-:Y:S02]  /*4b20*/  USEL UR5, UR14, UR12, !UP6 ;  /* 0x0000000c0e057287 */ /* 0x000fe4000f000000 */
[----:B------:R-:W-:Y:S02]  /*4b30*/  UIMAD UR8, UR42, UR7, URZ ;  /* 0x000000072a0872a4 */ /* 0x000fe4000f8e02ff */
[----:B------:R-:W-:Y:S03]  /*4b40*/  UISETP.GE.AND UP0, UPT, UR6, UR4, UPT ;  /* 0x000000040600728c */ /* 0x000fe6000bf06270 */
[----:B------:R-:W-:Y:S01]  /*4b50*/  UMOV UR4, UR11 ;  /* 0x0000000b00047c82 */ /* 0x000fe20008000000 */
[----:B------:R-:W-:Y:S02]  /*4b60*/  UISETP.GE.OR UP0, UPT, UR5, UR8, UP0 ;  /* 0x000000080500728c */ /* 0x000fe40008706670 */
[----:B------:R-:W-:Y:S02]  /*4b70*/  USHF.R.U32.HI UR4, URZ, UR23, UR4 ;  /* 0x00000017ff047299 */ /* 0x000fe40008011604 */
[----:B------:R-:W-:Y:S02]  /*4b80*/  UIMAD.WIDE.U32 UR8, UR5, UR22, URZ ;  /* 0x00000016050872a5 */ /* 0x000fe4000f8e00ff */
[----:B------:R-:W-:Y:S04]  /*4b90*/  USEL UR10, UR6, UR4, !UP4 ;  /* 0x00000004060a7287 */ /* 0x000fe8000e000000 */
[----:B------:R-:W-:Y:S01]  /*4ba0*/  UIADD3 UR11, UPT, UPT, -UR10, URZ, URZ ;  /* 0x000000ff0a0b7290 */ /* 0x000fe2000fffe1ff */
[----:B------:R-:W-:Y:S02]  /*4bb0*/  @!UP0 UMOV UR4, UR9 ;  /* 0x0000000900048c82 */ /* 0x000fe40008000000 */
[----:B------:R-:W-:Y:S02]  /*4bc0*/  @!UP0 USHF.R.U32.HI UR4, URZ, UR23, UR4 ;  /* 0x00000017ff048299 */ /* 0x000fe40008011604 */
[----:B------:R-:W-:Y:S02]  /*4bd0*/  UIMAD UR8, UR42, UR11, UR6 ;  /* 0x0000000b2a0872a4 */ /* 0x000fe4000f8e0206 */
[----:B------:R-:W-:Y:S04]  /*4be0*/  @!UP0 USEL UR4, UR5, UR4, !UP4 ;  /* 0x0000000405048287 */ /* 0x000fe8000e000000 */
[----:B------:R-:W-:Y:S02]  /*4bf0*/  @!UP0 UIMAD UR8, UR7, UR8, UR4 ;  /* 0x00000008070882a4 */ /* 0x000fe4000f8e0204 */
[----:B------:R-:W-:Y:S02]  /*4c00*/  @!UP0 UIADD3 UR9, UPT, UPT, UR10, -UR4, URZ ;  /* 0x800000040a098290 */ /* 0x000fe4000fffe0ff */
[----:B------:R-:W-:Y:S02]  /*4c10*/  UIADD3 UR4, UPT, UPT, -UR5, URZ, URZ ;  /* 0x000000ff05047290 */ /* 0x000fe4000fffe1ff */
[----:B------:R-:W-:Y:S02]  /*4c20*/  UIADD3 UR7, UPT, UPT, -UR6, URZ, URZ ;  /* 0x000000ff06077290 */ /* 0x000fe4000fffe1ff */
[----:B------:R-:W-:Y:S02]  /*4c30*/  @!UP0 UIMAD UR6, UR9, UR42, UR5 ;  /* 0x0000002a090682a4 */ /* 0x000fe4000f8e0205 */
[----:B------:R-:W-:Y:S02]  /*4c40*/  UIMAD UR14, UR15, UR4, UR14 ;  /* 0x000000040f0e72a4 */ /* 0x000fe4000f8e020e */
[----:B------:R-:W-:Y:S01]  /*4c50*/  UIMAD UR13, UR50, UR7, UR13 ;  /* 0x00000007320d72a4 */ /* 0x000fe2000f8e020d */
[----:B------:R-:W-:Y:S02]  /*4c60*/  @!UP0 UMOV UR5, UR8 ;  /* 0x0000000800058c82 */ /* 0x000fe40008000000 */
[----:B------:R-:W-:Y:S02]  /*4c70*/  UIMAD UR14, UR5, UR15, UR14 ;  /* 0x0000000f050e72a4 */ /* 0x000fe4000f8e020e */
[----:B------:R-:W-:Y:S11]  /*4c80*/  UIMAD UR13, UR6, UR50, UR13 ;  /* 0x00000032060d72a4 */ /* 0x000ff6000f8e020d */
[----:B------:R-:W-:Y:S01]  /*4c90*/  @!UPT UIADD3 URZ, UPT, UPT, URZ, URZ, URZ ;  /* 0x000000fffffff290 */ /* 0x000fe2000fffe0ff */
.L_x_92:
[----:B------:R-:W3:Y:S01]  /*4ca0*/  @!UP2 LDCU.128 UR8, c[0x0][0xb10] ;  /* 0x00016200ff08a7ac */ /* 0x000ee20008000c00 */
[C---:B----4-:R-:W-:Y:S02]  /*4cb0*/  ISETP.NE.U32.AND P1, PT, R4.reuse, RZ, PT ;  /* 0x000000ff0400720c */ /* 0x050fe40003f25070 */
[----:B------:R-:W-:Y:S02]  /*4cc0*/  ISETP.NE.U32.AND P0, PT, R4, RZ, PT ;  /* 0x000000ff0400720c */ /* 0x000fe40003f05070 */
[C---:B------:R-:W-:Y:S02]  /*4cd0*/  ISETP.NE.AND.EX P1, PT, R5.reuse, RZ, PT, P1 ;  /* 0x000000ff0500720c */ /* 0x040fe40003f25310 */
[----:B------:R-:W-:Y:S01]  /*4ce0*/  ISETP.NE.AND.EX P0, PT, R5, RZ, PT, P0 ;  /* 0x000000ff0500720c */ /* 0x000fe20003f05300 */
[----:B------:R-:W4:Y:S01]  /*4cf0*/  @!UP2 LDCU UR5, c[0x0][0xb0c] ;  /* 0x00016180ff05a7ac */ /* 0x000f220008000800 */
[----:B------:R-:W-:Y:S01]  /*4d00*/  SHF.L.U32 R9, R15, 0x1f, RZ ;  /* 0x0000001f0f097819 */ /* 0x000fe200000006ff */
[----:B------:R-:W-:Y:S02]  /*4d10*/  USHF.L.U32 UR35, UR16, 0x7, URZ ;  /* 0x0000000710237899 */ /* 0x000fe400080006ff */
[----:B------:R-:W-:Y:S02]  /*4d20*/  USHF.L.U32 UR34, UR20, 0x8, URZ ;  /* 0x0000000814227899 */ /* 0x000fe400080006ff */
[----:B---3--:R-:W-:Y:S07]  /*4d30*/  UIMAD.WIDE.U32 UR6, UR14, UR8, URZ ;  /* 0x000000080e0672a5 */ /* 0x008fee000f8e00ff */
[----:B------:R-:W-:Y:S01]  /*4d40*/  @!UP2 UMOV UR4, UR7 ;  /* 0x000000070004ac82 */ /* 0x000fe20008000000 */
[----:B----4-:R-:W-:Y:S02]  /*4d50*/  @!UP2 UISETP.NE.AND UP0, UPT, UR5, 0x1, UPT ;  /* 0x000000010500a88c */ /* 0x010fe4000bf05270 */
[----:B------:R-:W-:Y:S02]  /*4d60*/  @!UP2 USHF.R.U32.HI UR4, URZ, UR9, UR4 ;  /* 0x00000009ff04a299 */ /* 0x000fe40008011604 */
[----:B------:R-:W-:Y:S02]  /*4d70*/  UIMAD.WIDE.U32 UR6, UR13, UR11, URZ ;  /* 0x0000000b0d0672a5 */ /* 0x000fe4000f8e00ff */
[----:B------:R-:W-:Y:S02]  /*4d80*/  @!UP2 USEL UR8, UR14, UR4, !UP0 ;  /* 0x000000040e08a287 */ /* 0x000fe4000c000000 */
[----:B------:R-:W-:Y:S03]  /*4d90*/  @!UP2 UISETP.NE.AND UP0, UPT, UR10, 0x1, UPT ;  /* 0x000000010a00a88c */ /* 0x000fe6000bf05270 */
[----:B------:R-:W-:Y:S02]  /*4da0*/  @!UP2 UMOV UR6, UR7 ;  /* 0x000000070006ac82 */ /* 0x000fe40008000000 */
[----:B------:R-:W3:Y:S02]  /*4db0*/  @!UP2 LDCU UR4, c[0x0][0xb20] ;  /* 0x00016400ff04a7ac */ /* 0x000ee40008000800 */
[----:B---3--:R-:W-:Y:S04]  /*4dc0*/  @!UP2 USHF.R.U32.HI UR6, URZ, UR4, UR6 ;  /* 0x00000004ff06a299 */ /* 0x008fe80008011606 */
[----:B------:R-:W-:Y:S04]  /*4dd0*/  @!UP2 USEL UR6, UR13, UR6, !UP0 ;  /* 0x000000060d06a287 */ /* 0x000fe8000c000000 */
[----:B------:R-:W-:Y:S02]  /*4de0*/  @!UP2 UIADD3 UR4, UPT, UPT, -UR8, UR6, URZ ;  /* 0x000000060804a290 */ /* 0x000fe4000fffe1ff */
[----:B------:R-:W-:Y:S02]  /*4df0*/  @!UP2 UIADD3 UR6, UPT, UPT, UR8, -UR6, URZ ;  /* 0x800000060806a290 */ /* 0x000fe4000fffe0ff */
[----:B------:R-:W-:Y:S02]  /*4e00*/  @!UP2 UIMAD UR14, UR4, UR5, UR14 ;  /* 0x00000005040ea2a4 */ /* 0x000fe4000f8e020e */
[----:B------:R-:W-:Y:S01]  /*4e10*/  @!UP2 UIMAD UR13, UR6, UR10, UR13 ;  /* 0x0000000a060da2a4 */ /* 0x000fe2000f8e020d */
[----:B------:R-:W-:Y:S11]  /*4e20*/  BRA.U UP3, `(.L_x_93) ;  /* 0x0000000103107547 */ /* 0x000ff6000b800000 */
[----:B--2---:R-:W-:Y:S04]  /*4e30*/  MOV R0, UR41 ;  /* 0x0000002900007c02 */ /* 0x004fe80008000f00 */
[----:B------:R-:W-:Y:S04]  /*4e40*/  SHF.L.U32 R11, R0, 0x1f, RZ ;  /* 0x0000001f000b7819 */ /* 0x000fe800000006ff */
[----:B------:R-:W2:Y:S02]  /*4e50*/  SYNCS.PHASECHK.TRANS64.TRYWAIT P2, [UR21+0xe8], R11 ;  /* 0x0000e80bff0075a7 */ /* 0x000ea40008041115 */
[----:B--2---:R-:W-:Y:S05]  /*4e60*/  @!P2 BRA `(.L_x_94) ;  /* 0x000000780020a947 */ /* 0x004fea0003800000 */
.L_x_93:
[----:B------:R-:W-:Y:S05]  /*4e70*/  @!P1 BRA `(.L_x_95) ;  /* 0x0000000000309947 */ /* 0x000fea0003800000 */
[----:B------:R-:W-:Y:S01]  /*4e80*/  ISETP.NE.U32.AND P1, PT, R2, RZ, PT ;  /* 0x000000ff0200720c */ /* 0x000fe20003f25070 */
[----:B------:R-:W3:Y:S01]  /*4e90*/  LDCU.64 UR4, c[0x0][0x358] ;  /* 0x00006b00ff0477ac */ /* 0x000ee20008000a00 */
[----:B------:R-:W-:Y:S02]  /*4ea0*/  IMAD.MOV.U32 R146, RZ, RZ, 0x1 ;  /* 0x00000001ff927424 */ /* 0x000fe400078e00ff */
[----:B------:R-:W-:Y:S11]  /*4eb0*/  ISETP.NE.AND.EX P1, PT, R3, RZ, PT, P1 ;  /* 0x000000ff0300720c */ /* 0x000ff60003f25310 */
[----:B------:R-:W-:Y:S02]  /*4ec0*/  @!UPT UIADD3 URZ, UPT, UPT, URZ, URZ, URZ ;  /* 0x000000fffffff290 */ /* 0x000fe4000fffe0ff */
[----:B--2---:R-:W2:Y:S01]  /*4ed0*/  @P1 LDC.64 R10, c[0x0][0x888] ;  /* 0x00022200ff0a1b82 */ /* 0x004ea20000000a00 */
[----:B------:R-:W-:Y:S04]  /*4ee0*/  @P1 IMAD R0, R4, UR36, RZ ;  /* 0x0000002404001c24 */ /* 0x000fe8000f8e02ff */
[----:B--2---:R-:W-:Y:S04]  /*4ef0*/  @P1 IMAD.WIDE R10, R0, 0x4, R10 ;  /* 0x00000004000a1825 */ /* 0x004fe800078e020a */
[----:B------:R-:W-:Y:S01]  /*4f00*/  HFMA2 R0, -RZ, RZ, 0, 5.9604644775390625e-08 ;  /* 0x00000001ff007431 */ /* 0x000fe200000001ff */
[----:B---3-5:R3:W5:Y:S04]  /*4f10*/  @P1 LDG.E R73, desc[UR4][R10.64] ;  /* 0x000000040a491981 */ /* 0x028768000c1e1900 */
[----:B------:R-:W-:Y:S01]  /*4f20*/  @!P1 PRMT R146, R0, 0x7610, R146 ;  /* 0x0000761000929816 */ /* 0x000fe20000000092 */
[----:B---3--:R-:W4:Y:S06]  /*4f30*/  @!P1 LDC R73, c[0x0][0x880] ;  /* 0x00022000ff499b82 */ /* 0x008f2c0000000800 */
.L_x_95:
[----:B----45:R-:W-:Y:S01]  /*4f40*/  @!P0 FSETP.EQ.AND P1, PT, R73, RZ, PT ;  /* 0x000000ff4900820b */ /* 0x030fe20003f22000 */
[----:B------:R-:W-:Y:S01]  /*4f50*/  @!UPT UIADD3 URZ, UPT, UPT, URZ, URZ, URZ ;  /* 0x000000fffffff290 */ /* 0x000fe2000fffe0ff */
[----:B------:R-:W-:Y:S11]  /*4f60*/  @!P0 BRA `(.L_x_96) ;  /* 0x0000000000188947 */ /* 0x000ff60003800000 */
[----:B------:R-:W-:Y:S02]  /*4f70*/  LOP3.LUT P0, RZ, R146, 0xff, RZ, 0xc0, !PT ;  /* 0x000000ff92ff7812 */ /* 0x000fe4000780c0ff */
[----:B------:R-:W-:Y:S04]  /*4f80*/  ISETP.NE.U32.AND P1, PT, R2, RZ, PT ;  /* 0x000000ff0200720c */ /* 0x000fe80003f25070 */
[----:B------:R-:W-:Y:S04]  /*4f90*/  ISETP.NE.AND.EX P1, PT, R3, RZ, PT, P1 ;  /* 0x000000ff0300720c */ /* 0x000fe80003f25310 */
[----:B------:R-:W-:Y:S03]  /*4fa0*/  PLOP3.LUT P1, PT, P1, PT, PT, 0x8, 0x80 ;  /* 0x000000000080781c */ /* 0x000fe60000f2e170 */
[----:B------:R-:W-:Y:S11]  /*4fb0*/  @P0 FSETP.EQ.AND P1, PT, R73, RZ, PT ;  /* 0x000000ff4900020b */ /* 0x000ff60003f22000 */
[----:B------:R-:W-:Y:S02]  /*4fc0*/  @!UPT UIADD3 URZ, UPT, UPT, URZ, URZ, URZ ;  /* 0x000000fffffff290 */ /* 0x000fe4000fffe0ff */
.L_x_96:
[----:B------:R-:W3:Y:S01]  /*4fd0*/  SYNCS.PHASECHK.TRANS64.TRYWAIT P2, [UR21+0xc0], R9 ;  /* 0x0000c009ff0075a7 */ /* 0x000ee20008041115 */
[----:B------:R-:W-:Y:S04]  /*4fe0*/  ELECT P0, URZ, PT ;  /* 0x0000000000ff782f */ /* 0x000fe80003800000 */
[----:B------:R-:W-:Y:S11]  /*4ff0*/  PLOP3.LUT P1, PT, P1, P0, PT, 0xf2, 0x2f ;  /* 0x00000000002f781c */ /* 0x000ff60000f21e72 */
[----:B------:R-:W-:Y:S02]  /*5000*/  @!UPT UIADD3 URZ, UPT, UPT, URZ, URZ, URZ ;  /* 0x000000fffffff290 */ /* 0x000fe4000fffe0ff */
[----:B------:R-:W-:Y:S05]  /*5010*/  @!P1 IADD3 R8, P0, PT, R16, 0x580, RZ ;  /* 0x0000058010089810 */ /* 0x000fea0007f1e0ff */
[----:B------:R-:W-:Y:S01]  /*5020*/  @!P1 IMAD.X R6, RZ, RZ, R17, P0 ;  /* 0x000000ffff069224 */ /* 0x000fe200000e0611 */
[----:B---3--:R-:W-:Y:S07]  /*5030*/  @!P2 BRA `(.L_x_97) ;  /* 0x0000007400c4a947 */ /* 0x008fee0003800000 */
.L_x_195:
[----:B------:R-:W-:Y:S01]  /*5040*/  @!P1 R2UR UR5, R8 ;  /* 0x00000000080592ca */ /* 0x000fe200000e0000 */
[----:B------:R-:W-:Y:S01]  /*5050*/  VOTEU.ALL UP0, P1 ;  /* 0x0000000000ff7886 */ /* 0x000fe20000800000 */
[----:B------:R-:W-:Y:S01]  /*5060*/  @!P1 R2UR UR4, R6 ;  /* 0x00000000060492ca */ /* 0x000fe200000e0000 */
[----:B--2---:R-:W-:Y:S01]  /*5070*/  @!P1 IMAD.MOV.U32 R0, RZ, RZ, 0x4000 ;  /* 0x00004000ff009424 */ /* 0x004fe200078e00ff */
[----:B------:R-:W-:Y:S01]  /*5080*/  UMOV UR8, 0x0 ;  /* 0x0000000000087882 */ /* 0x000fe20000000000 */
[----:B------:R-:W-:Y:S01]  /*5090*/  UMOV UR9, 0x10000000 ;  /* 0x1000000000097882 */ /* 0x000fe20000000000 */
[----:B------:R-:W-:Y:S01]  /*50a0*/  @!UP0 UIADD3 UR32, UPT, UPT, UR21, 0x400, URZ ;  /* 0x0000040015208890 */ /* 0x000fe2000fffe0ff */
[----:B------:R-:W-:Y:S01]  /*50b0*/  @!P1 IADD3 R8, P0, PT, R16, 0x580, RZ ;  /* 0x0000058010089810 */ /* 0x000fe20007f1e0ff */
[----:B------:R-:W-:Y:S01]  /*50c0*/  VOTEU.ALL UP0, P1 ;  /* 0x0000000000ff7886 */ /* 0x000fe20000800000 */
[----:B------:R-:W-:Y:S03]  /*50d0*/  UPRMT UR6, UR47, 0x654, UR33 ;  /* 0x000006542f067896 */ /* 0x000fe60008000021 */
[----:B------:R-:W-:Y:S02]  /*50e0*/  @!P1 IMAD.X R6, RZ, RZ, R17, P0 ;  /* 0x000000ffff069224 */ /* 0x000fe400000e0611 */
[----:B------:R-:W-:Y:S02]  /*50f0*/  IMAD.U32 R10, RZ, RZ, UR5 ;  /* 0x00000005ff0a7e24 */ /* 0x000fe4000f8e00ff */
[----:B------:R-:W-:Y:S03]  /*5100*/  IMAD.U32 R11, RZ, RZ, UR4 ;  /* 0x00000004ff0b7e24 */ /* 0x000fe6000f8e00ff */
[----:B------:R-:W-:Y:S02]  /*5110*/  @!P1 R2UR UR4, R10 ;  /* 0x000000000a0492ca */ /* 0x000fe400000e0000 */
[----:B------:R-:W-:Y:S11]  /*5120*/  @!P1 R2UR UR5, R11 ;  /* 0x000000000b0592ca */ /* 0x000ff600000e0000 */
[----:B------:R-:W-:Y:S02]  /*5130*/  @!UPT UIADD3 URZ, UPT, UPT, URZ, URZ, URZ ;  /* 0x000000fffffff290 */ /* 0x000fe4000fffe0ff */
[----:B------:R2:W-:Y:S01]  /*5140*/  @!UP0 UTMALDG.3D [UR32], [UR4], desc[UR8] ;  /* 0x00000820040085b4 */ /* 0x0005e20008011000 */
[----:B------:R2:W-:Y:S01]  /*5150*/  @!P1 SYNCS.ARRIVE.TRANS64.RED.A0TR RZ, [UR21+0xa0], R0 ;  /* 0x0000a000ffff99a7 */ /* 0x0005e20008300415 */
[----:B------:R-:W-:Y:S01]  /*5160*/  SYNCS.ARRIVE.TRANS64.RED.A1T0 RZ, [UR6], RZ ;  /* 0x000000ffffff79a7 */ /* 0x000fe20008100406 */
[----:B------:R-:W3:Y:S02]  /*5170*/  SYNCS.PHASECHK.TRANS64.TRYWAIT P2, [UR21+0xc8], R9 ;  /* 0x0000c809ff0075a7 */ /* 0x000ee40008041115 */
[----:B--23--:R-:W-:Y:S05]  /*5180*/  @!P2 BRA `(.L_x_98) ;  /* 0x000000740088a947 */ /* 0x00cfea0003800000 */
.L_x_197:
        /* <DEDUP_REMOVED lines=8> */
[----:B------:R-:W-:Y:S01]  /*5210*/  @!UP0 UIADD3 UR24, UPT, UPT, UR21, 0x4400, URZ ;  /* 0x0000440015188890 */ /* 0x000fe2000fffe0ff */
[----:B------:R-:W-:Y:S01]  /*5220*/  VOTEU.ALL UP0, P1 ;  /* 0x0000000000ff7886 */ /* 0x000fe20000800000 */
[----:B------:R-:W-:Y:S01]  /*5230*/  UMOV UR27, UR35 ;  /* 0x00000023001b7c82 */ /* 0x000fe20008000000 */
[----:B------:R-:W-:Y:S02]  /*5240*/  UMOV UR28, UR36 ;  /* 0x00000024001c7c82 */ /* 0x000fe40008000000 */
[----:B------:R-:W-:Y:S01]  /*5250*/  IMAD.U32 R10, RZ, RZ, UR5 ;  /* 0x00000005ff0a7e24 */ /* 0x000fe2000f8e00ff */
[----:B------:R-:W-:Y:S01]  /*5260*/  UPRMT UR6, UR47, 0x654, UR25 ;  /* 0x000006542f067896 */ /* 0x000fe20008000019 */
[----:B------:R-:W-:Y:S02]  /*5270*/  IMAD.U32 R11, RZ, RZ, UR4 ;  /* 0x00000004ff0b7e24 */ /* 0x000fe4000f8e00ff */
[----:B------:R-:W-:Y:S01]  /*5280*/  @!P1 IMAD.X R6, RZ, RZ, R17, P0 ;  /* 0x000000ffff069224 */ /* 0x000fe200000e0611 */
        /* <DEDUP_REMOVED lines=8> */
.L_x_199:
[----:B------:R-:W-:Y:S01]  /*5310*/  @!P1 R2UR UR5, R8 ;  /* 0x00000000080592ca */ /* 0x000fe200000e0000 */
[----:B------:R-:W-:Y:S01]  /*5320*/  VOTEU.ALL UP0, P1 ;  /* 0x0000000000ff7886 */ /* 0x000fe20000800000 */
[----:B------:R-:W-:Y:S01]  /*5330*/  @!P1 R2UR UR4, R6 ;  /* 0x00000000060492ca */ /* 0x000fe200000e0000 */
[----:B--2---:R-:W-:Y:S01]  /*5340*/  @!P1 IMAD.MOV.U32 R0, RZ, RZ, 0x4000 ;  /* 0x00004000ff009424 */ /* 0x004fe200078e00ff */
[----:B------:R-:W-:Y:S01]  /*5350*/  UMOV UR8, 0x0 ;  /* 0x0000000000087882 */ /* 0x000fe20000000000 */
[----:B------:R-:W-:Y:S01]  /*5360*/  UMOV UR9, 0x10000000 ;  /* 0x1000000000097882 */ /* 0x000fe20000000000 */
[----:B------:R-:W-:Y:S01]  /*5370*/  @!UP0 UIADD3 UR18, UPT, UPT, UR34, 0x80, URZ ;  /* 0x0000008022128890 */ /* 0x000fe2000fffe0ff */
[----:B------:R-:W-:Y:S01]  /*5380*/  VIADD R14, R14, 0x1 ;  /* 0x000000010e0e7836 */ /* 0x000fe20000000000 */
[----:B------:R-:W-:Y:S01]  /*5390*/  @!UP0 UIADD3 UR16, UPT, UPT, UR21, 0x8400, URZ ;  /* 0x0000840015108890 */ /* 0x000fe2000fffe0ff */
[----:B------:R-:W-:Y:S01]  /*53a0*/  VOTEU.ALL UP0, P1 ;  /* 0x0000000000ff7886 */ /* 0x000fe20000800000 */
[----:B------:R-:W-:Y:S01]  /*53b0*/  UMOV UR19, UR35 ;  /* 0x0000002300137c82 */ /* 0x000fe20008000000 */
[----:B------:R-:W-:Y:S02]  /*53c0*/  UMOV UR20, UR36 ;  /* 0x0000002400147c82 */ /* 0x000fe40008000000 */
[----:B------:R-:W-:Y:S01]  /*53d0*/  IMAD.U32 R10, RZ, RZ, UR5 ;  /* 0x00000005ff0a7e24 */ /* 0x000fe2000f8e00ff */
[----:B------:R-:W-:Y:S01]  /*53e0*/  UPRMT UR6, UR47, 0x654, UR17 ;  /* 0x000006542f067896 */ /* 0x000fe20008000011 */
        /* <DEDUP_REMOVED lines=9> */
.L_x_201:
[----:B------:R-:W-:Y:S01]  /*5480*/  @!P1 IADD3 R6, P0, PT, R16, 0x580, RZ ;  /* 0x0000058010069810 */ /* 0x000fe20007f1e0ff */
[----:B------:R-:W-:Y:S01]  /*5490*/  VOTEU.ALL UP0, P1 ;  /* 0x0000000000ff7886 */ /* 0x000fe20000800000 */
[----:B------:R-:W-:Y:S01]  /*54a0*/  UMOV UR6, 0x0 ;  /* 0x0000000000067882 */ /* 0x000fe20000000000 */
[----:B------:R-:W-:Y:S01]  /*54b0*/  UMOV UR7, 0x10000000 ;  /* 0x1000000000077882 */ /* 0x000fe20000000000 */
[----:B------:R-:W-:Y:S01]  /*54c0*/  @!P1 R2UR UR5, R6 ;  /* 0x00000000060592ca */ /* 0x000fe200000e0000 */
[----:B--2---:R-:W-:Y:S01]  /*54d0*/  @!P1 IMAD.X R0, RZ, RZ, R17, P0 ;  /* 0x000000ffff009224 */ /* 0x004fe200000e0611 */
[----:B------:R-:W-:Y:S01]  /*54e0*/  @!UP0 UIADD3 UR10, UPT, UPT, UR34, 0xc0, URZ ;  /* 0x000000c0220a8890 */ /* 0x000fe2000fffe0ff */
[----:B------:R-:W-:Y:S01]  /*54f0*/  R2UR UR16, R148 ;  /* 0x00000000941072ca */ /* 0x000fe200000e0000 */
[----:B------:R-:W-:Y:S01]  /*5500*/  @!UP0 UIADD3 UR8, UPT, UPT, UR21, 0xc400, URZ ;  /* 0x0000c40015088890 */ /* 0x000fe2000fffe0ff */
[----:B------:R-:W-:Y:S01]  /*5510*/  ISETP.NE.AND P0, PT, R14, 0x2, PT ;  /* 0x000000020e00780c */ /* 0x000fe20003f05270 */
[----:B------:R-:W-:Y:S01]  /*5520*/  @!UP0 UIADD3 UR9, UPT, UPT, UR21, 0xb8, URZ ;  /* 0x000000b815098890 */ /* 0x000fe2000fffe0ff */
[----:B------:R-:W-:Y:S01]  /*5530*/  @!P1 R2UR UR4, R0 ;  /* 0x00000000000492ca */ /* 0x000fe200000e0000 */
[----:B------:R-:W-:Y:S01]  /*5540*/  VOTEU.ALL UP0, P1 ;  /* 0x0000000000ff7886 */ /* 0x000fe20000800000 */
[----:B------:R-:W-:Y:S01]  /*5550*/  UMOV UR11, UR35 ;  /* 0x00000023000b7c82 */ /* 0x000fe20008000000 */
[----:B------:R-:W-:Y:S01]  /*5560*/  UMOV UR12, UR36 ;  /* 0x00000024000c7c82 */ /* 0x000fe20008000000 */
[----:B------:R-:W-:Y:S01]  /*5570*/  SEL R0, RZ, 0x1, P0 ;  /* 0x00000001ff007807 */ /* 0x000fe20000000000 */
[----:B------:R-:W-:Y:S01]  /*5580*/  UIADD3 UR20, UPT, UPT, UR13, UR63, URZ ;  /* 0x0000003f0d147290 */ /* 0x000fe2000fffe0ff */
[----:B------:R-:W-:Y:S01]  /*5590*/  IMAD.U32 R8, RZ, RZ, UR5 ;  /* 0x00000005ff087e24 */ /* 0x000fe2000f8e00ff */
[----:B------:R-:W-:Y:S01]  /*55a0*/  LOP3.LUT R15, R15, 0x1, RZ, 0x3c, !PT ;  /* 0x000000010f0f7812 */ /* 0x000fe200078e3cff */
[----:B------:R-:W-:Y:S01]  /*55b0*/  UPLOP3.LUT UP3, UPT, UPT, UPT, UPT, 0x80, 0x8 ;  /* 0x000000000008789c */ /* 0x000fe20003f6f070 */
[----:B------:R-:W-:Y:S01]  /*55c0*/  LOP3.LUT R13, R13, R0, RZ, 0x3c, !PT ;  /* 0x000000000d0d7212 */ /* 0x000fe200078e3cff */
[----:B------:R-:W-:Y:S01]  /*55d0*/  UIADD3 UR16, UPT, UPT, UR14, UR16, URZ ;  /* 0x000000100e107290 */ /* 0x000fe2000fffe0ff */
[----:B------:R-:W-:Y:S01]  /*55e0*/  SEL R14, R14, RZ, P0 ;  /* 0x000000ff0e0e7207 */ /* 0x000fe20000000000 */
[----:B------:R-:W-:Y:S01]  /*55f0*/  UMOV UR36, UR29 ;  /* 0x0000001d00247c82 */ /* 0x000fe20008000000 */
[----:B------:R-:W-:Y:S01]  /*5600*/  IMAD.U32 R9, RZ, RZ, UR4 ;  /* 0x00000004ff097e24 */ /* 0x000fe2000f8e00ff */
[----:B------:R-:W-:Y:S04]  /*5610*/  @!P1 R2UR UR4, R8 ;  /* 0x00000000080492ca */ /* 0x000fe800000e0000 */
[----:B------:R-:W-:Y:S11]  /*5620*/  @!P1 R2UR UR5, R9 ;  /* 0x00000000090592ca */ /* 0x000ff600000e0000 */
[----:B------:R-:W-:Y:S02]  /*5630*/  @!UPT UIADD3 URZ, UPT, UPT, URZ, URZ, URZ ;  /* 0x000000fffffff290 */ /* 0x000fe4000fffe0ff */
[----:B------:R2:W-:Y:S01]  /*5640*/  @!UP0 UTMALDG.3D [UR8], [UR4], desc[UR6] ;  /* 0x00000608040085b4 */ /* 0x0005e20008011000 */
[----:B------:R2:W-:Y:S01]  /*5650*/  @!P1 SYNCS.ARRIVE.TRANS64.RED.A0TR RZ, [UR21+0xb8], R7 ;  /* 0x0000b807ffff99a7 */ /* 0x0005e20008300415 */
[----:B------:R-:W-:Y:S01]  /*5660*/  SYNCS.ARRIVE.TRANS64.RED.A1T0 RZ, [UR37], RZ ;  /* 0x000000ffffff79a7 */ /* 0x000fe20008100425 */
[----:B------:R-:W-:Y:S05]  /*5670*/  BRA.U UP1, `(.L_x_101) ;  /* 0xfffffff101687547 */ /* 0x000fea000b83ffff */
[----:B------:R-:W-:-:S04]  /*5680*/  SHF.L.U32 R3, R15, 0x1f, RZ ;  /* 0x0000001f0f037819 */ /* 0x000fc800000006ff */
[----:B------:R-:W3:Y:S02]  /*5690*/  SYNCS.PHASECHK.TRANS64.TRYWAIT P0, [UR21+0xc0], R3 ;  /* 0x0000c003ff0075a7 */ /* 0x000ee40008001115 */
[----:B---3--:R-:W-:Y:S05]  /*56a0*/  @!P0 BRA `(.L_x_102) ;  /* 0x0000007000888947 */ /* 0x008fea0003800000 */
.L_x_203:
[----:B------:R-:W4:Y:S02]  /*56b0*/  SYNCS.PHASECHK.TRANS64.TRYWAIT P0, [UR21+0xc8], R3 ;  /* 0x0000c803ff0075a7 */ /* 0x000f240008001115 */
[----:B----4-:R-:W-:Y:S05]  /*56c0*/  @!P0 BRA `(.L_x_103) ;  /* 0x0000007000988947 */ /* 0x010fea0003800000 */
.L_x_205:
[----:B------:R-:W4:Y:S02]  /*56d0*/  SYNCS.PHASECHK.TRANS64.TRYWAIT P0, [UR21+0xd0], R3 ;  /* 0x0000d003ff0075a7 */ /* 0x000f240008001115 */
[----:B----4-:R-:W-:Y:S05]  /*56e0*/  @!P0 BRA `(.L_x_104) ;  /* 0x0000007000a88947 */ /* 0x010fea0003800000 */
.L_x_207:
[----:B---3--:R-:W-:-:S07]  /*56f0*/  MOV R0, UR21 ;  /* 0x0000001500007c02 */ /* 0x008fce0008000f00 */
.L_x_105:
[----:B---3--:R-:W-:-:S04]  /*5700*/  SHF.L.U32 R3, R15, 0x1f, RZ ;  /* 0x0000001f0f037819 */ /* 0x008fc800000006ff */
[----:B------:R3:W4:Y:S03]  /*5710*/  SYNCS.PHASECHK.TRANS64.TRYWAIT P0, [R0+URZ+0xd8], R3 ;  /* 0x0000d803000075a7 */ /* 0x00072600080011ff */
[----:B----4-:R-:W-:Y:S05]  /*5720*/  @!P0 NANOSLEEP.SYNCS 0x989680 ;  /* 0x009896800000895d */ /* 0x010fea0003900000 */
[----:B------:R-:W4:Y:S02]  /*5730*/  @!P0 SYNCS.PHASECHK.TRANS64 P0, [R0+URZ+0xd8], R3 ;  /* 0x0000d803000085a7 */ /* 0x000f2400080010ff */
[----:B-12-4-:R-:W-:Y:S05]  /*5740*/  @P0 EXIT ;  /* 0x000000000000094d */ /* 0x016fea0003800000 */
[----:B------:R-:W-:Y:S05]  /*5750*/  BRA `(.L_x_105) ;  /* 0xfffffffc00e87947 */ /* 0x000fea000383ffff */
.L_x_90:
[----:B------:R-:W-:-:S06]  /*5760*/  UISETP.GE.AND UP0, UPT, UR17, 0x4, UPT ;  /* 0x000000041100788c */ /* 0x000fcc000bf06270 */
[----:B------:R-:W-:-:S13]  /*5770*/  PLOP3.LUT P0, PT, PT, PT, UP0, 0x80, 0x8 ;  /* 0x000000000008781c */ /* 0x000fda0003f0f008 */
[----:B------:R-:W-:Y:S05]  /*5780*/  @!P0 EXIT ;  /* 0x000000000000894d */ /* 0x000fea0003800000 */
[----:B------:R-:W-:Y:S01]  /*5790*/  BAR.SYNC.DEFER_BLOCKING 0x6, 0xa0 ;  /* 0x0182800000007b1d */ /* 0x000fe20000010000 */
[C---:B------:R-:W-:Y:S01]  /*57a0*/  IMAD.SHL.U32 R3, R160.reuse, 0x40, RZ ;  /* 0x00000040a0037824 */ /* 0x040fe200078e00ff */
[C---:B------:R-:W-:Y:S01]  /*57b0*/  LOP3.LUT R145, R160.reuse, 0x1, RZ, 0xc0, !PT ;  /* 0x00000001a0917812 */ /* 0x040fe200078ec0ff */
[C---:B------:R-:W-:Y:S02]  /*57c0*/  IMAD.U32 R69, R160.reuse, 0x10000, RZ ;  /* 0x00010000a0457824 */ /* 0x040fe400078e00ff */
[----:B------:R-:W-:Y:S02]  /*57d0*/  HFMA2 R157, -RZ, RZ, 0, 5.9604644775390625e-08 ;  /* 0x00000001ff9d7431 */ /* 0x000fe400000001ff */
[C---:B------:R-:W-:Y:S01]  /*57e0*/  IMAD.SHL.U32 R144, R160.reuse, 0x8, RZ ;  /* 0x00000008a0907824 */ /* 0x040fe200078e00ff */
[----:B------:R-:W-:Y:S01]  /*57f0*/  UMOV UR44, 0x400 ;  /* 0x00000400002c7882 */ /* 0x000fe20000000000 */
[----:B------:R-:W1:Y:S01]  /*5800*/  LDCU.64 UR4, c[0x0][0x890] ;  /* 0x00011200ff0477ac */ /* 0x000e620008000a00 */
[----:B------:R-:W2:Y:S01]  /*5810*/  LDC.64 R142, c[0x0][0x8b0] ;  /* 0x00022c00ff8e7b82 */ /* 0x000ea20000000a00 */
[----:B------:R-:W-:Y:S01]  /*5820*/  ISETP.NE.U32.AND P0, PT, R145, 0x1, PT ;  /* 0x000000019100780c */ /* 0x000fe20003f05070 */
[----:B------:R-:W-:Y:S01]  /*5830*/  IMAD.MOV.U32 R159, RZ, RZ, 0x2 ;  /* 0x00000002ff9f7424 */ /* 0x000fe200078e00ff */
[----:B------:R-:W-:Y:S01]  /*5840*/  ULEA UR44, UR47, UR44, 0x18 ;  /* 0x0000002c2f2c7291 */ /* 0x000fe2000f8ec0ff */
[----:B------:R-:W-:Y:S01]  /*5850*/  LOP3.LUT R7, R3, 0x1c0, RZ, 0xc0, !PT ;  /* 0x000001c003077812 */ /* 0x000fe200078ec0ff */
[----:B------:R-:W-:Y:S01]  /*5860*/  IMAD.MOV.U32 R158, RZ, RZ, 0x4 ;  /* 0x00000004ff9e7424 */ /* 0x000fe200078e00ff */
[----:B------:R-:W-:Y:S01]  /*5870*/  LOP3.LUT R69, R69, 0x600000, RZ, 0xc0, !PT ;  /* 0x0060000045457812 */ /* 0x000fe200078ec0ff */
[----:B------:R-:W-:Y:S01]  /*5880*/  IMAD.MOV.U32 R68, RZ, RZ, RZ ;  /* 0x000000ffff447224 */ /* 0x000fe200078e00ff */
[----:B------:R-:W3:Y:S01]  /*5890*/  LDC.64 R140, c[0x0][0x8a8] ;  /* 0x00022a00ff8c7b82 */ /* 0x000ee20000000a00 */
[----:B------:R-:W-:Y:S01]  /*58a0*/  R2P PR, R160, 0x6 ;  /* 0x00000006a0007804 */ /* 0x000fe20000000000 */
[----:B------:R-:W-:Y:S01]  /*58b0*/  IMAD.MOV.U32 R156, RZ, RZ, RZ ;  /* 0x000000ffff9c7224 */ /* 0x000fe200078e00ff */
[----:B------:R-:W-:Y:S01]  /*58c0*/  LOP3.LUT R144, R7, 0x38, R144, 0xf8, !PT ;  /* 0x0000003807907812 */ /* 0x000fe200078ef890 */
[----:B------:R-:W-:Y:S01]  /*58d0*/  IMAD.MOV.U32 R152, RZ, RZ, RZ ;  /* 0x000000ffff987224 */ /* 0x000fe200078e00ff */
[----:B------:R-:W-:Y:S01]  /*58e0*/  P2R R2, PR, RZ, 0x1 ;  /* 0x00000001ff027803 */ /* 0x000fe20000000000 */
[----:B------:R-:W4:Y:S01]  /*58f0*/  LDCU UR60, c[0x0][0x370] ;  /* 0x00006e00ff3c77ac */ /* 0x000f220008000800 */
[----:B------:R-:W-:Y:S01]  /*5900*/  LOP3.LUT R144, R144, 0x1e00, R3, 0xf8, !PT ;  /* 0x00001e0090907812 */ /* 0x000fe200078ef803 */
[----:B------:R-:W4:Y:S01]  /*5910*/  LDS R0, [UR44+0x180] ;  /* 0x0001802cff007984 */ /* 0x000f220008000800 */
[----:B-1----:R-:W-:Y:S01]  /*5920*/  MOV R162, UR4 ;  /* 0x0000000400a27c02 */ /* 0x002fe20008000f00 */
[----:B------:R-:W-:Y:S01]  /*5930*/  UIADD3 UR4, UPT, UPT, UR44, 0x400, URZ ;  /* 0x000004002c047890 */ /* 0x000fe2000fffe0ff */
[----:B------:R-:W-:Y:S01]  /*5940*/  IMAD.U32 R161, RZ, RZ, UR5 ;  /* 0x00000005ffa17e24 */ /* 0x000fe2000f8e00ff */
[----:B------:R-:W-:Y:S01]  /*5950*/  LOP3.LUT R160, R160, 0x60, RZ, 0xc0, !PT ;  /* 0x00000060a0a07812 */ /* 0x000fe200078ec0ff */
[----:B------:R-:W1:Y:S01]  /*5960*/  LDCU UR43, c[0x0][0xb0c] ;  /* 0x00016180ff2b77ac */ /* 0x000e620008000800 */
[----:B------:R-:W-:-:S02]  /*5970*/  MOV R155, RZ ;  /* 0x000000ff009b7202 */ /* 0x000fc40000000f00 */
[----:B------:R-:W-:Y:S01]  /*5980*/  SEL R159, R159, 0xfffffffe, !P1 ;  /* 0xfffffffe9f9f7807 */ /* 0x000fe20004800000 */
[----:B------:R-:W-:Y:S01]  /*5990*/  IMAD.U32 R150, RZ, RZ, UR4 ;  /* 0x00000004ff967e24 */ /* 0x000fe2000f8e00ff */
[----:B------:R-:W-:Y:S01]  /*59a0*/  SEL R158, R158, 0xfffffffc, !P2 ;  /* 0xfffffffc9e9e7807 */ /* 0x000fe20005000000 */
[----:B------:R-:W1:Y:S01]  /*59b0*/  LDCU UR39, c[0x0][0xb30] ;  /* 0x00016600ff2777ac */ /* 0x000e620008000800 */
[----:B------:R-:W1:Y:S01]  /*59c0*/  LDCU.64 UR54, c[0x0][0x888] ;  /* 0x00011100ff3677ac */ /* 0x000e620008000a00 */
[----:B------:R-:W1:Y:S01]  /*59d0*/  LDCU.64 UR40, c[0x0][0xb28] ;  /* 0x00016500ff2877ac */ /* 0x000e620008000a00 */
[----:B------:R-:W1:Y:S01]  /*59e0*/  LDCU.128 UR56, c[0x0][0xb10] ;  /* 0x00016200ff3877ac */ /* 0x000e620008000c00 */
[----:B------:R-:W1:Y:S01]  /*59f0*/  LDCU UR53, c[0x0][0x374] ;  /* 0x00006e80ff3577ac */ /* 0x000e620008000800 */
[----:B------:R-:W-:Y:S01]  /*5a00*/  UMOV UR52, URZ ;  /* 0x000000ff00347c82 */ /* 0x000fe20008000000 */
[----:B------:R-:W-:Y:S01]  /*5a10*/  UMOV UR46, URZ ;  /* 0x000000ff002e7c82 */ /* 0x000fe20008000000 */
[----:B-1234-:R-:W-:-:S07]  /*5a20*/  IMAD.IADD R69, R0, 0x1, R69 ;  /* 0x0000000100457824 */ /* 0x01efce00078e0245 */
.L_x_149:
[C---:B------:R-:W-:Y:S02]  /*5a30*/  LEA R3, R152.reuse, UR44, 0x3 ;  /* 0x0000002c98037c11 */ /* 0x040fe4000f8e18ff */
[----:B------:R-:W-:Y:S02]  /*5a40*/  SHF.L.U32 R0, R155, 0x1f, RZ ;  /* 0x0000001f9b007819 */ /* 0x000fe400000006ff */
[----:B-1----:R-:W-:Y:S02]  /*5a50*/  LEA R5, R152, UR44, 0x4 ;  /* 0x0000002c98057c11 */ /* 0x002fe4000f8e20ff */
[----:B------:R-:W1:Y:S02]  /*5a60*/  SYNCS.PHASECHK.TRANS64.TRYWAIT P0, [R3+URZ+0xf0], R0 ;  /* 0x0000f000030075a7 */ /* 0x000e6400080011ff */
[----:B-1----:R-:W-:Y:S05]  /*5a70*/  @!P0 BRA `(.L_x_106) ;  /* 0x0000006c00dc8947 */ /* 0x002fea0003800000 */
.L_x_208:
        /* <DEDUP_REMOVED lines=11> */
[----:B------:R-:W-:Y:S01]  /*5b30*/  PLOP3.LUT P0, PT, PT, PT, UP1, 0x80, 0x8 ;  /* 0x000000000008781c */ /* 0x000fe20003f0f018 */
[----:B------:R-:W-:Y:S11]  /*5b40*/  UP2UR UR62, UPR, URZ, 0x2 ;  /* 0x00000002ff3e7883 */ /* 0x000ff60008000000 */
[----:B------:R-:W-:Y:S01]  /*5b50*/  @!UPT UIADD3 URZ, UPT, UPT, URZ, URZ, URZ ;  /* 0x000000fffffff290 */ /* 0x000fe2000fffe0ff */
[----:B-1----:R-:W-:Y:S02]  /*5b60*/  @P0 SHF.R.U32.HI R0, RZ, 0x10, R5 ;  /* 0x00000010ff000819 */ /* 0x002fe40000011605 */
        /* <DEDUP_REMOVED lines=12> */
[----:B------:R-:W2:Y:S01]  /*5c30*/  LDCU UR12, c[0x0][0xb20] ;  /* 0x00016400ff0c77ac */ /* 0x000ea20008000800 */
[----:B------:R-:W-:Y:S02]  /*5c40*/  UIMAD.WIDE.U32 UR4, UR53, UR59, URZ ;  /* 0x0000003b350472a5 */ /* 0x000fe4000f8e00ff */
[----:B------:R-:W-:Y:S02]  /*5c50*/  UIMAD.WIDE.U32 UR6, UR60, UR56, URZ ;  /* 0x000000383c0672a5 */ /* 0x000fe4000f8e00ff */
[----:B------:R-:W-:Y:S02]  /*5c60*/  UISETP.NE.AND UP0, UPT, UR58, 0x1, UPT ;  /* 0x000000013a00788c */ /* 0x000fe4000bf05270 */
[----:B------:R-:W-:Y:S02]  /*5c70*/  UIMAD.WIDE.U32 UR8, UR37, UR59, URZ ;  /* 0x0000003b250872a5 */ /* 0x000fe4000f8e00ff */
[----:B------:R-:W-:Y:S02]  /*5c80*/  UIMAD.WIDE.U32 UR10, UR38, UR56, URZ ;  /* 0x00000038260a72a5 */ /* 0x000fe4000f8e00ff */
[----:B------:R-:W-:Y:S02]  /*5c90*/  UISETP.NE.AND UP1, UPT, UR43, 0x1, UPT ;  /* 0x000000012b00788c */ /* 0x000fe4000bf25270 */
[----:B------:R-:W-:Y:S01]  /*5ca0*/  UISETP.NE.AND UP2, UPT, UR42, 0x1, UPT ;  /* 0x000000012a00788c */ /* 0x000fe2000bf45270 */
[----:B------:R-:W-:Y:S02]  /*5cb0*/  UMOV UR4, UR5 ;  /* 0x0000000500047c82 */ /* 0x000fe40008000000 */
[----:B--2---:R-:W-:Y:S03]  /*5cc0*/  USHF.R.U32.HI UR5, URZ, UR12, UR4 ;  /* 0x0000000cff057299 */ /* 0x004fe60008011604 */
[----:B------:R-:W-:Y:S02]  /*5cd0*/  UMOV UR4, UR7 ;  /* 0x0000000700047c82 */ /* 0x000fe40008000000 */
[----:B------:R-:W-:Y:S02]  /*5ce0*/  USHF.R.U32.HI UR7, URZ, UR57, UR4 ;  /* 0x00000039ff077299 */ /* 0x000fe40008011604 */
[----:B------:R-:W-:Y:S02]  /*5cf0*/  USEL UR4, UR53, UR5, !UP0 ;  /* 0x0000000535047287 */ /* 0x000fe4000c000000 */
[----:B------:R-:W-:Y:S01]  /*5d00*/  USEL UR7, UR60, UR7, !UP1 ;  /* 0x000000073c077287 */ /* 0x000fe2000c800000 */
[----:B------:R-:W-:Y:S01]  /*5d10*/  UMOV UR5, UR9 ;  /* 0x0000000900057c82 */ /* 0x000fe20008000000 */
[----:B------:R-:W-:Y:S02]  /*5d20*/  UIMAD.WIDE.U32 UR8, UR4, UR40, URZ ;  /* 0x00000028040872a5 */ /* 0x000fe4000f8e00ff */
[----:B------:R-:W-:Y:S03]  /*5d30*/  USHF.R.U32.HI UR6, URZ, UR12, UR5 ;  /* 0x0000000cff067299 */ /* 0x000fe60008011605 */
[----:B------:R-:W-:Y:S01]  /*5d40*/  UMOV UR5, UR11 ;  /* 0x0000000b00057c82 */ /* 0x000fe20008000000 */
[----:B------:R-:W-:Y:S02]  /*5d50*/  UIMAD.WIDE.U32 UR10, UR7, UR40, URZ ;  /* 0x00000028070a72a5 */ /* 0x000fe4000f8e00ff */
[----:B------:R-:W-:Y:S02]  /*5d60*/  USHF.R.U32.HI UR12, URZ, UR57, UR5 ;  /* 0x00000039ff0c7299 */ /* 0x000fe40008011605 */
[----:B------:R-:W-:Y:S01]  /*5d70*/  USEL UR6, UR37, UR6, !UP0 ;  /* 0x0000000625067287 */ /* 0x000fe2000c000000 */
[----:B------:R-:W-:Y:S02]  /*5d80*/  UMOV UR5, UR9 ;  /* 0x0000000900057c82 */ /* 0x000fe40008000000 */
[----:B------:R-:W-:Y:S01]  /*5d90*/  UMOV UR10, UR11 ;  /* 0x0000000b000a7c82 */ /* 0x000fe20008000000 */
[----:B------:R-:W-:Y:S02]  /*5da0*/  @UP2 USHF.R.U32.HI UR4, URZ, UR41, UR5 ;  /* 0x00000029ff042299 */ /* 0x000fe40008011605 */
[----:B------:R-:W-:Y:S02]  /*5db0*/  @UP2 USHF.R.U32.HI UR7, URZ, UR41, UR10 ;  /* 0x00000029ff072299 */ /* 0x000fe4000801160a */
[----:B------:R-:W-:Y:S02]  /*5dc0*/  UIMAD UR4, UR42, UR4, URZ ;  /* 0x000000042a0472a4 */ /* 0x000fe4000f8e02ff */
        /* <DEDUP_REMOVED lines=8> */
[----:B------:R-:W-:Y:S02]  /*5e50*/  USEL UR11, UR6, UR4, !UP2 ;  /* 0x00000004060b7287 */ /* 0x000fe4000d000000 */
[----:B------:R-:W-:Y:S02]  /*5e60*/  UIADD3 UR8, UPT, UPT, -UR5, URZ, URZ ;  /* 0x000000ff05087290 */ /* 0x000fe4000fffe1ff */
[----:B------:R-:W-:Y:S01]  /*5e70*/  UIADD3 UR10, UPT, UPT, -UR11, URZ, URZ ;  /* 0x000000ff0b0a7290 */ /* 0x000fe2000fffe1ff */
[----:B------:R-:W-:Y:S01]  /*5e80*/  @!UP0 UMOV UR4, UR9 ;  /* 0x0000000900048c82 */ /* 0x000fe20008000000 */
[----:B------:R-:W-:Y:S02]  /*5e90*/  UIADD3 UR9, UPT, UPT, -UR6, URZ, URZ ;  /* 0x000000ff06097290 */ /* 0x000fe4000fffe1ff */
[----:B------:R-:W-:Y:S02]  /*5ea0*/  @!UP0 USHF.R.U32.HI UR4, URZ, UR41, UR4 ;  /* 0x00000029ff048299 */ /* 0x000fe40008011604 */
[----:B------:R-:W-:Y:S02]  /*5eb0*/  UIMAD UR10, UR42, UR10, UR6 ;  /* 0x0000000a2a0a72a4 */ /* 0x000fe4000f8e0206 */
[----:B------:R-:W-:Y:S04]  /*5ec0*/  @!UP0 USEL UR4, UR5, UR4, !UP2 ;  /* 0x0000000405048287 */ /* 0x000fe8000d000000 */
[----:B------:R-:W-:Y:S02]  /*5ed0*/  @!UP0 UIMAD UR10, UR7, UR10, UR4 ;  /* 0x0000000a070a82a4 */ /* 0x000fe4000f8e0204 */
[----:B------:R-:W-:Y:S02]  /*5ee0*/  @!UP0 UIADD3 UR11, UPT, UPT, UR11, -UR4, URZ ;  /* 0x800000040b0b8290 */ /* 0x000fe4000fffe0ff */
[----:B------:R-:W-:Y:S02]  /*5ef0*/  UIMAD UR7, UR43, UR8, UR38 ;  /* 0x000000082b0772a4 */ /* 0x000fe4000f8e0226 */
[----:B------:R-:W-:Y:S02]  /*5f00*/  @!UP0 UIMAD UR6, UR11, UR42, UR5 ;  /* 0x0000002a0b0682a4 */ /* 0x000fe4000f8e0205 */
[----:B------:R-:W-:Y:S01]  /*5f10*/  UIMAD UR4, UR58, UR9, UR37 ;  /* 0x000000093a0472a4 */ /* 0x000fe2000f8e0225 */
[----:B------:R-:W-:Y:S02]  /*5f20*/  @!UP0 UMOV UR5, UR10 ;  /* 0x0000000a00058c82 */ /* 0x000fe40008000000 */
[----:B------:R-:W-:Y:S02]  /*5f30*/  UIMAD UR38, UR5, UR43, UR7 ;  /* 0x0000002b052672a4 */ /* 0x000fe4000f8e0207 */
[----:B------:R-:W-:Y:S11]  /*5f40*/  UIMAD UR37, UR6, UR58, UR4 ;  /* 0x0000003a062572a4 */ /* 0x000ff6000f8e0204 */
[----:B------:R-:W-:Y:S01]  /*5f50*/  @!UPT UIADD3 URZ, UPT, UPT, URZ, URZ, URZ ;  /* 0x000000fffffff290 */ /* 0x000fe2000fffe0ff */
.L_x_107:
[----:B------:R-:W-:Y:S01]  /*5f60*/  UISETP.NE.AND UP0, UPT, UR39, 0x1, UPT ;  /* 0x000000012700788c */ /* 0x000fe2000bf05270 */
[----:B------:R-:W-:Y:S01]  /*5f70*/  LOP3.LUT P0, RZ, R150, 0x3f0, RZ, 0xc0, !PT ;  /* 0x000003f096ff7812 */ /* 0x000fe2000780c0ff */
[----:B------:R-:W-:Y:S01]  /*5f80*/  USHF.L.U32 UR50, UR16, 0x7, URZ ;  /* 0x0000000710327899 */ /* 0x000fe200080006ff */
[----:B------:R-:W-:Y:S01]  /*5f90*/  BSSY.RECONVERGENT B6, `(.L_x_108) ;  /* 0x0000034000067945 */ /* 0x000fe20003800200 */
[----:B------:R-:W-:Y:S01]  /*5fa0*/  USHF.L.U32 UR49, UR20, 0x8, URZ ;  /* 0x0000000814317899 */ /* 0x000fe200080006ff */
[----:B------:R-:W-:Y:S06]  /*5fb0*/  IADD3 R152, PT, PT, R152, 0x1, RZ ;  /* 0x0000000198987810 */ /* 0x000fec0007ffe0ff */
[----:B------:R-:W2:Y:S01]  /*5fc0*/  @!UP0 LDCU.128 UR12, c[0x0][0xb10] ;  /* 0x00016200ff0c87ac */ /* 0x000ea20008000c00 */
[----:B------:R-:W3:Y:S01]  /*5fd0*/  @!UP0 LDCU UR5, c[0x0][0xb0c] ;  /* 0x00016180ff0587ac */ /* 0x000ee20008000800 */
[----:B------:R-:W4:Y:S01]  /*5fe0*/  @!UP0 LDCU UR10, c[0x0][0xb20] ;  /* 0x00016400ff0a87ac */ /* 0x000f220008000800 */
[----:B--2---:R-:W-:Y:S02]  /*5ff0*/  UIMAD.WIDE.U32 UR8, UR38, UR12, URZ ;  /* 0x0000000c260872a5 */ /* 0x004fe4000f8e00ff */
[----:B------:R-:W-:Y:S02]  /*6000*/  UIMAD.WIDE.U32 UR6, UR37, UR15, URZ ;  /* 0x0000000f250672a5 */ /* 0x000fe4000f8e00ff */
[----:B------:R-:W-:Y:S03]  /*6010*/  @!UP0 UISETP.NE.AND UP1, UPT, UR14, 0x1, UPT ;  /* 0x000000010e00888c */ /* 0x000fe6000bf25270 */
[----:B------:R-:W-:Y:S01]  /*6020*/  @!UP0 UMOV UR4, UR9 ;  /* 0x0000000900048c82 */ /* 0x000fe20008000000 */
[----:B---3--:R-:W-:Y:S02]  /*6030*/  @!UP0 UISETP.NE.AND UP2, UPT, UR5, 0x1, UPT ;  /* 0x000000010500888c */ /* 0x008fe4000bf45270 */
[----:B------:R-:W-:Y:S01]  /*6040*/  @!UP0 USHF.R.U32.HI UR4, URZ, UR13, UR4 ;  /* 0x0000000dff048299 */ /* 0x000fe20008011604 */
[----:B------:R-:W-:Y:S02]  /*6050*/  @!UP0 UMOV UR6, UR7 ;  /* 0x0000000700068c82 */ /* 0x000fe40008000000 */
[----:B----4-:R-:W-:Y:S02]  /*6060*/  @!UP0 USHF.R.U32.HI UR6, URZ, UR10, UR6 ;  /* 0x0000000aff068299 */ /* 0x010fe40008011606 */
[----:B------:R-:W-:Y:S02]  /*6070*/  @!UP0 USEL UR7, UR38, UR4, !UP2 ;  /* 0x0000000426078287 */ /* 0x000fe4000d000000 */
[----:B------:R-:W-:Y:S04]  /*6080*/  @!UP0 USEL UR6, UR37, UR6, !UP1 ;  /* 0x0000000625068287 */ /* 0x000fe8000c800000 */
[----:B------:R-:W-:Y:S02]  /*6090*/  @!UP0 UIADD3 UR4, UPT, UPT, -UR7, UR6, URZ ;  /* 0x0000000607048290 */ /* 0x000fe4000fffe1ff */
[----:B------:R-:W-:Y:S02]  /*60a0*/  @!UP0 UIADD3 UR6, UPT, UPT, UR7, -UR6, URZ ;  /* 0x8000000607068290 */ /* 0x000fe4000fffe0ff */
[----:B------:R-:W-:Y:S02]  /*60b0*/  @!UP0 UIMAD UR38, UR4, UR5, UR38 ;  /* 0x00000005042682a4 */ /* 0x000fe4000f8e0226 */
[----:B------:R-:W-:Y:S01]  /*60c0*/  @!UP0 UIMAD UR37, UR6, UR14, UR37 ;  /* 0x0000000e062582a4 */ /* 0x000fe2000f8e0225 */
[----:B------:R-:W-:Y:S11]  /*60d0*/  @!P0 BRA `(.L_x_109) ;  /* 0x00000000007c8947 */ /* 0x000ff60003800000 */
[----:B------:R-:W2:Y:S01]  /*60e0*/  LDCU.64 UR8, c[0x4][0x80] ;  /* 0x01001000ff0877ac */ /* 0x000ea20008000a00 */
[----:B------:R-:W-:Y:S01]  /*60f0*/  MOV R2, 0x0 ;  /* 0x0000000000027802 */ /* 0x000fe20000000f00 */
[----:B------:R-:W-:Y:S02]  /*6100*/  HFMA2 R12, -RZ, RZ, 0, 5.9604644775390625e-08 ;  /* 0x00000001ff0c7431 */ /* 0x000fe400000001ff */
[----:B------:R-:W-:Y:S01]  /*6110*/  IMAD.MOV.U32 R8, RZ, RZ, 0x70 ;  /* 0x00000070ff087424 */ /* 0x000fe200078e00ff */
[----:B------:R3:W4:Y:S01]  /*6120*/  LDC.64 R14, c[0x4][R2] ;  /* 0x01000000020e7b82 */ /* 0x0007220000000a00 */
[----:B------:R-:W1:Y:S01]  /*6130*/  LDCU.64 UR6, c[0x4][0x88] ;  /* 0x01001100ff0677ac */ /* 0x000e620008000a00 */
[----:B------:R-:W-:Y:S01]  /*6140*/  IMAD.MOV.U32 R13, RZ, RZ, RZ ;  /* 0x000000ffff0d7224 */ /* 0x000fe200078e00ff */
[----:B------:R-:W1:Y:S01]  /*6150*/  LDCU.64 UR4, c[0x4][0x8] ;  /* 0x01000100ff0477ac */ /* 0x000e620008000a00 */
[----:B--2---:R-:W-:Y:S01]  /*6160*/  MOV R5, UR9 ;  /* 0x0000000900057c02 */ /* 0x004fe20008000f00 */
[----:B------:R-:W-:Y:S01]  /*6170*/  IMAD.U32 R4, RZ, RZ, UR8 ;  /* 0x00000008ff047e24 */ /* 0x000fe2000f8e00ff */
[----:B-1----:R-:W-:Y:S01]  /*6180*/  MOV R7, UR7 ;  /* 0x0000000700077c02 */ /* 0x002fe20008000f00 */
[----:B------:R-:W-:Y:S01]  /*6190*/  IMAD.U32 R6, RZ, RZ, UR6 ;  /* 0x00000006ff067e24 */ /* 0x000fe2000f8e00ff */
[----:B------:R-:W-:Y:S01]  /*61a0*/  MOV R11, UR5 ;  /* 0x00000005000b7c02 */ /* 0x000fe20008000f00 */
[----:B------:R-:W-:Y:S02]  /*61b0*/  IMAD.U32 R10, RZ, RZ, UR4 ;  /* 0x00000004ff0a7e24 */ /* 0x000fe4000f8e00ff */
[----:B------:R-:W-:Y:S07]  /*61c0*/  LEPC R20, `(.L_x_110) ;  /* 0x000000001014794e */ /* 0x000fee0000000000 */
[----:B---345:R-:W-:Y:S05]  /*61d0*/  CALL.ABS.NOINC R14 ;  /* 0x000000000e007343 */ /* 0x038fea0003c00000 */
.L_x_110:
[----:B------:R-:W1:Y:S01]  /*61e0*/  LDCU.64 UR8, c[0x4][0x80] ;  /* 0x01001000ff0877ac */ /* 0x000e620008000a00 */
[----:B------:R-:W2:Y:S01]  /*61f0*/  LDC.64 R2, c[0x4][R2] ;  /* 0x0100000002027b82 */ /* 0x000ea20000000a00 */
[----:B------:R-:W-:Y:S02]  /*6200*/  HFMA2 R12, -RZ, RZ, 0, 5.9604644775390625e-08 ;  /* 0x00000001ff0c7431 */ /* 0x000fe400000001ff */
[----:B------:R-:W-:Y:S02]  /*6210*/  IMAD.MOV.U32 R8, RZ, RZ, 0x70 ;  /* 0x00000070ff087424 */ /* 0x000fe400078e00ff */
[----:B------:R-:W-:Y:S01]  /*6220*/  IMAD.MOV.U32 R13, RZ, RZ, RZ ;  /* 0x000000ffff0d7224 */ /* 0x000fe200078e00ff */
[----:B------:R-:W3:Y:S01]  /*6230*/  LDCU.64 UR6, c[0x4][0x88] ;  /* 0x01001100ff0677ac */ /* 0x000ee20008000a00 */
[----:B------:R-:W4:Y:S01]  /*6240*/  LDCU.64 UR4, c[0x4][0x8] ;  /* 0x01000100ff0477ac */ /* 0x000f220008000a00 */
[----:B-1----:R-:W-:Y:S02]  /*6250*/  MOV R4, UR8 ;  /* 0x0000000800047c02 */ /* 0x002fe40008000f00 */
[----:B------:R-:W-:Y:S02]  /*6260*/  MOV R5, UR9 ;  /* 0x0000000900057c02 */ /* 0x000fe40008000f00 */
[----:B---3--:R-:W-:Y:S01]  /*6270*/  MOV R7, UR7 ;  /* 0x0000000700077c02 */ /* 0x008fe20008000f00 */
[----:B------:R-:W-:Y:S01]  /*6280*/  IMAD.U32 R6, RZ, RZ, UR6 ;  /* 0x00000006ff067e24 */ /* 0x000fe2000f8e00ff */
[----:B----4-:R-:W-:Y:S01]  /*6290*/  MOV R11, UR5 ;  /* 0x00000005000b7c02 */ /* 0x010fe20008000f00 */
[----:B------:R-:W-:Y:S02]  /*62a0*/  IMAD.U32 R10, RZ, RZ, UR4 ;  /* 0x00000004ff0a7e24 */ /* 0x000fe4000f8e00ff */
[----:B------:R-:W-:Y:S07]  /*62b0*/  LEPC R20, `(.L_x_109) ;  /* 0x000000001014794e */ /* 0x000fee0000000000 */
[----:B--2---:R-:W-:Y:S05]  /*62c0*/  CALL.ABS.NOINC R2 ;  /* 0x0000000002007343 */ /* 0x004fea0003c00000 */
.L_x_109:
[----:B------:R-:W-:Y:S05]  /*62d0*/  BSYNC.RECONVERGENT B6 ;  /* 0x0000000000067941 */ /* 0x000fea0003800200 */
.L_x_108:
[----:B------:R-:W-:Y:S02]  /*62e0*/  R2UR UR6, R149 ;  /* 0x00000000950672ca */ /* 0x000fe400000e0000 */
[----:B------:R-:W-:Y:S02]  /*62f0*/  R2UR UR5, R162 ;  /* 0x00000000a20572ca */ /* 0x000fe400000e0000 */
[----:B------:R-:W-:Y:S02]  /*6300*/  R2UR UR4, R161 ;  /* 0x00000000a10472ca */ /* 0x000fe400000e0000 */
[----:B------:R-:W-:Y:S02]  /*6310*/  ISETP.NE.U32.AND P4, PT, R142, RZ, PT ;  /* 0x000000ff8e00720c */ /* 0x000fe40003f85070 */
[----:B------:R-:W-:Y:S02]  /*6320*/  ISETP.NE.U32.AND P2, PT, RZ, UR54, PT ;  /* 0x00000036ff007c0c */ /* 0x000fe4000bf45070 */
[----:B------:R-:W-:Y:S02]  /*6330*/  ISETP.NE.AND.EX P4, PT, R143, RZ, PT, P4 ;  /* 0x000000ff8f00720c */ /* 0x000fe40003f85340 */
[----:B------:R-:W-:Y:S01]  /*6340*/  ISETP.NE.AND.EX P2, PT, RZ, UR55, PT, P2 ;  /* 0x00000037ff007c0c */ /* 0x000fe2000bf45320 */
[----:B------:R-:W-:Y:S02]  /*6350*/  UISETP.NE.AND UP2, UPT, UR6, URZ, UPT ;  /* 0x000000ff0600728c */ /* 0x000fe4000bf45270 */
[----:B------:R-:W-:Y:S04]  /*6360*/  UISETP.NE.U32.AND UP0, UPT, UR5, URZ, UPT ;  /* 0x000000ff0500728c */ /* 0x000fe8000bf05070 */
[----:B------:R-:W-:Y:S01]  /*6370*/  UISETP.NE.AND.EX UP1, UPT, UR4, URZ, UPT, UP0 ;  /* 0x000000ff0400728c */ /* 0x000fe2000bf25300 */
[----:B------:R-:W-:Y:S01]  /*6380*/  PLOP3.LUT P1, PT, PT, PT, UP2, 0x80, 0x8 ;  /* 0x000000000008781c */ /* 0x000fe20003f2f028 */
[----:B------:R-:W-:Y:S03]  /*6390*/  UPLOP3.LUT UP0, UPT, UPT, UPT, UPT, 0x40, 0x4 ;  /* 0x000000000004789c */ /* 0x000fe60003f0e870 */
[----:B------:R-:W-:Y:S06]  /*63a0*/  @UP2 UPLOP3.LUT UP0, UPT, UPT, UPT, UP1, 0x80, 0x8 ;  /* 0x000000000008289c */ /* 0x000fec0003f0f010 */
[----:B------:R-:W-:Y:S01]  /*63b0*/  PLOP3.LUT P0, PT, PT, PT, UP0, 0x80, 0x8 ;  /* 0x000000000008781c */ /* 0x000fe20003f0f008 */
[----:B------:R-:W-:Y:S01]  /*63c0*/  @!UPT UIADD3 URZ, UPT, UPT, URZ, URZ, URZ ;  /* 0x000000fffffff290 */ /* 0x000fe2000fffe0ff */
[----:B------:R-:W-:Y:S11]  /*63d0*/  BRA.U !UP1, `(.L_x_111) ;  /* 0x0000000109407547 */ /* 0x000ff6000b800000 */
[----:B------:R-:W-:Y:S01]  /*63e0*/  UISETP.NE.U32.AND UP0, UPT, UR54, URZ, UPT ;  /* 0x000000ff3600728c */ /* 0x000fe2000bf05070 */
[----:B------:R-:W-:Y:S01]  /*63f0*/  R2UR UR6, R162 ;  /* 0x00000000a20672ca */ /* 0x000fe200000e0000 */
[----:B------:R-:W2:Y:S01]  /*6400*/  LDCU.64 UR8, c[0x0][0x358] ;  /* 0x00006b00ff0877ac */ /* 0x000ea20008000a00 */
[----:B------:R-:W-:Y:S02]  /*6410*/  HFMA2 R146, -RZ, RZ, 0, 5.9604644775390625e-08 ;  /* 0x00000001ff927431 */ /* 0x000fe400000001ff */
[----:B-1----:R-:W-:Y:S01]  /*6420*/  IMAD.MOV.U32 R0, RZ, RZ, 0x1 ;  /* 0x00000001ff007424 */ /* 0x002fe200078e00ff */
[----:B------:R-:W-:Y:S06]  /*6430*/  UISETP.NE.AND.EX UP0, UPT, UR55, URZ, UPT, UP0 ;  /* 0x000000ff3700728c */ /* 0x000fec000bf05300 */
[----:B------:R-:W-:Y:S05]  /*6440*/  PLOP3.LUT P3, PT, PT, PT, UP0, 0x80, 0x8 ;  /* 0x000000000008781c */ /* 0x000fea0003f6f008 */
[----:B------:R-:W1:Y:S01]  /*6450*/  @UP0 LDCU.64 UR4, c[0x0][0x888] ;  /* 0x00011100ff0407ac */ /* 0x000e620008000a00 */
[----:B------:R-:W-:Y:S07]  /*6460*/  @UP0 UIMAD UR6, UR36, UR6, URZ ;  /* 0x00000006240602a4 */ /* 0x000fee000f8e02ff */
[----:B------:R-:W-:Y:S01]  /*6470*/  @!P3 PRMT R146, R0, 0x7610, R146 ;  /* 0x000076100092b816 */ /* 0x000fe20000000092 */
[----:B-1----:R-:W-:Y:S06]  /*6480*/  @UP0 UIMAD.WIDE UR4, UR6, 0x4, UR4 ;  /* 0x00000004060408a5 */ /* 0x002fec000f8e0204 */
[----:B------:R-:W-:Y:S02]  /*6490*/  IMAD.U32 R2, RZ, RZ, UR4 ;  /* 0x00000004ff027e24 */ /* 0x000fe4000f8e00ff */
[----:B------:R-:W-:Y:S03]  /*64a0*/  IMAD.U32 R3, RZ, RZ, UR5 ;  /* 0x00000005ff037e24 */ /* 0x000fe6000f8e00ff */
[----:B------:R-:W1:Y:S02]  /*64b0*/  @!UP0 LDCU UR4, c[0x0][0x880] ;  /* 0x00011000ff0487ac */ /* 0x000e640008000800 */
[----:B--2--5:R2:W5:Y:S02]  /*64c0*/  @P3 LDG.E R73, desc[UR8][R2.64] ;  /* 0x0000000802493981 */ /* 0x024564000c1e1900 */
[----:B-12---:R-:W-:Y:S02]  /*64d0*/  @!P3 MOV R73, UR4 ;  /* 0x000000040049bc02 */ /* 0x006fe40008000f00 */
.L_x_111:
[----:B------:R-:W-:Y:S05]  /*64e0*/  @!P4 BRA `(.L_x_112) ;  /* 0x000000000024c947 */ /* 0x000fea0003800000 */
[----:B------:R-:W-:Y:S01]  /*64f0*/  ISETP.NE.U32.AND P3, PT, R140, RZ, PT ;  /* 0x000000ff8c00720c */ /* 0x000fe20003f65070 */
[----:B------:R-:W2:Y:S03]  /*6500*/  LDCU.64 UR4, c[0x0][0x358] ;  /* 0x00006b00ff0477ac */ /* 0x000ea60008000a00 */
[----:B------:R-:W-:Y:S11]  /*6510*/  ISETP.NE.AND.EX P3, PT, R141, RZ, PT, P3 ;  /* 0x000000ff8d00720c */ /* 0x000ff60003f65330 */
[----:B------:R-:W-:Y:S02]  /*6520*/  @!UPT UIADD3 URZ, UPT, UPT, URZ, URZ, URZ ;  /* 0x000000fffffff290 */ /* 0x000fe4000fffe0ff */
[----:B------:R-:W3:Y:S01]  /*6530*/  @P3 LDC.64 R2, c[0x0][0x8a8] ;  /* 0x00022a00ff023b82 */ /* 0x000ee20000000a00 */
[----:B-1----:R-:W-:Y:S04]  /*6540*/  @P3 IMAD R0, R142, UR36, RZ ;  /* 0x000000248e003c24 */ /* 0x002fe8000f8e02ff */
[----:B---3--:R-:W-:Y:S05]  /*6550*/  @P3 IMAD.WIDE R2, R0, 0x4, R2 ;  /* 0x0000000400023825 */ /* 0x008fea00078e0202 */
[----:B--2--5:R2:W5:Y:S02]  /*6560*/  @P3 LDG.E R70, desc[UR4][R2.64] ;  /* 0x0000000402463981 */ /* 0x024564000c1e1900 */
[----:B--2---:R-:W3:Y:S02]  /*6570*/  @!P3 LDC R70, c[0x0][0x8a0] ;  /* 0x00022800ff46bb82 */ /* 0x004ee40000000800 */
.L_x_112:
[----:B-----5:R-:W-:Y:S01]  /*6580*/  FSETP.NEU.AND P3, PT, R73, RZ, PT ;  /* 0x000000ff4900720b */ /* 0x020fe20003f6d000 */
[----:B------:R-:W-:Y:S01]  /*6590*/  IMAD.SHL.U32 R165, R144, 0x2, RZ ;  /* 0x0000000290a57824 */ /* 0x000fe200078e00ff */
[----:B------:R-:W-:Y:S01]  /*65a0*/  SEL R5, RZ, 0xffffffff, P2 ;  /* 0xffffffffff057807 */ /* 0x000fe20001000000 */
[----:B------:R-:W-:Y:S01]  /*65b0*/  IMAD.SHL.U32 R79, R158, 0x10, RZ ;  /* 0x000000109e4f7824 */ /* 0x000fe200078e00ff */
[----:B------:R-:W-:Y:S01]  /*65c0*/  @P1 LOP3.LUT P2, RZ, R146, 0xff, RZ, 0xc0, !PT ;  /* 0x000000ff92ff1812 */ /* 0x000fe2000784c0ff */
[----:B------:R-:W-:Y:S01]  /*65d0*/  VIADD R108, R165, UR44 ;  /* 0x0000002ca56c7c36 */ /* 0x000fe20008000000 */
[----:B-1----:R-:W-:Y:S01]  /*65e0*/  @P1 SEL R0, RZ, 0xffffffff, P3 ;  /* 0xffffffffff001807 */ /* 0x002fe20001800000 */
[----:B------:R-:W-:Y:S01]  /*65f0*/  IMAD.SHL.U32 R85, R159, 0x10, RZ ;  /* 0x000000109f557824 */ /* 0x000fe200078e00ff */
[----:B------:R-:W-:Y:S01]  /*6600*/  LOP3.LUT R157, R157, 0x1, RZ, 0x3c, !PT ;  /* 0x000000019d9d7812 */ /* 0x000fe200078e3cff */
[----:B------:R-:W-:Y:S01]  /*6610*/  IMAD.IADD R154, R108, 0x1, R79 ;  /* 0x000000016c9a7824 */ /* 0x000fe200078e024f */
[----:B------:R-:W-:Y:S01]  /*6620*/  @P0 SEL R0, R5, R0, !P2 ;  /* 0x0000000005000207 */ /* 0x000fe20005000000 */
[----:B------:R-:W-:Y:S01]  /*6630*/  BSSY B1, `(.L_x_113) ;  /* 0x000004f000017945 */ /* 0x000fe20003800000 */
[----:B------:R-:W-:Y:S01]  /*6640*/  LEA R166, R68, UR44, 0x3 ;  /* 0x0000002c44a67c11 */ /* 0x000fe2000f8e18ff */
[----:B------:R-:W-:Y:S01]  /*6650*/  IMAD.MOV.U32 R84, RZ, RZ, 0x1 ;  /* 0x00000001ff547424 */ /* 0x000fe200078e00ff */
[----:B------:R-:W-:Y:S01]  /*6660*/  @P1 LOP3.LUT R0, R0, 0x1, RZ, 0xc0, !PT ;  /* 0x0000000100001812 */ /* 0x000fe200078ec0ff */
[----:B------:R-:W-:Y:S01]  /*6670*/  IMAD R71, R68, 0x100, R69 ;  /* 0x0000010044477824 */ /* 0x000fe200078e0245 */
[----:B------:R-:W-:Y:S01]  /*6680*/  SHF.L.U32 R3, R156, 0x1f, RZ ;  /* 0x0000001f9c037819 */ /* 0x000fe200000006ff */
[----:B------:R-:W-:Y:S01]  /*6690*/  IMAD.MOV.U32 R78, RZ, RZ, RZ ;  /* 0x000000ffff4e7224 */ /* 0x000fe200078e00ff */
[----:B------:R-:W-:Y:S02]  /*66a0*/  ISETP.NE.U32.OR P6, PT, R0, 0x1, !P1 ;  /* 0x000000010000780c */ /* 0x000fe40004fc5470 */
[----:B------:R-:W-:Y:S02]  /*66b0*/  CS2R R138, SRZ ;  /* 0x00000000008a7805 */ /* 0x000fe4000001ff00 */
[----:B------:R-:W-:Y:S02]  /*66c0*/  PLOP3.LUT P2, PT, PT, PT, UP1, 0x80, 0x8 ;  /* 0x000000000008781c */ /* 0x000fe40003f4f018 */
[----:B------:R-:W-:Y:S02]  /*66d0*/  CS2R R136, SRZ ;  /* 0x0000000000887805 */ /* 0x000fe4000001ff00 */
[----:B------:R-:W-:Y:S02]  /*66e0*/  LOP3.LUT P4, R151, R146, 0xff, RZ, 0xc0, !PT ;  /* 0x000000ff92977812 */ /* 0x000fe4000788c0ff */
[----:B------:R-:W-:Y:S02]  /*66f0*/  CS2R R130, SRZ ;  /* 0x0000000000827805 */ /* 0x000fe4000001ff00 */
[----:B------:R-:W-:Y:S02]  /*6700*/  SEL R0, RZ, 0xffffffff, P3 ;  /* 0xffffffffff007807 */ /* 0x000fe40001800000 */
[----:B------:R-:W-:Y:S02]  /*6710*/  CS2R R128, SRZ ;  /* 0x0000000000807805 */ /* 0x000fe4000001ff00 */
[----:B------:R-:W-:Y:S02]  /*6720*/  P2R R163, PR, RZ, 0x40 ;  /* 0x00000040ffa37803 */ /* 0x000fe40000000000 */
[----:B------:R-:W-:Y:S02]  /*6730*/  CS2R R122, SRZ ;  /* 0x00000000007a7805 */ /* 0x000fe4000001ff00 */
[----:B------:R-:W-:Y:S02]  /*6740*/  CS2R R120, SRZ ;  /* 0x0000000000787805 */ /* 0x000fe4000001ff00 */
[----:B------:R-:W-:Y:S02]  /*6750*/  CS2R R114, SRZ ;  /* 0x0000000000727805 */ /* 0x000fe4000001ff00 */
[----:B------:R-:W-:Y:S02]  /*6760*/  CS2R R112, SRZ ;  /* 0x0000000000707805 */ /* 0x000fe4000001ff00 */
[----:B------:R-:W-:Y:S02]  /*6770*/  @P6 SHF.L.U32 R2, R157, 0x1f, RZ ;  /* 0x0000001f9d026819 */ /* 0x000fe400000006ff */
[----:B------:R-:W-:Y:S02]  /*6780*/  CS2R R106, SRZ ;  /* 0x00000000006a7805 */ /* 0x000fe4000001ff00 */
[----:B------:R-:W-:Y:S02]  /*6790*/  @P2 SEL R0, R5, R0, !P4 ;  /* 0x0000000005002207 */ /* 0x000fe40006000000 */
[----:B------:R-:W-:Y:S01]  /*67a0*/  CS2R R104, SRZ ;  /* 0x0000000000687805 */ /* 0x000fe2000001ff00 */
[----:B------:R-:W1:Y:S01]  /*67b0*/  @P6 SYNCS.PHASECHK.TRANS64.TRYWAIT P1, [UR44+0xa0], R2 ;  /* 0x0000a002ff0065a7 */ /* 0x000e62000802112c */
[----:B------:R-:W-:Y:S02]  /*67c0*/  CS2R R98, SRZ ;  /* 0x0000000000627805 */ /* 0x000fe4000001ff00 */
[----:B------:R-:W-:Y:S02]  /*67d0*/  LOP3.LUT R0, R0, 0x1, RZ, 0xc0, !PT ;  /* 0x0000000100007812 */ /* 0x000fe400078ec0ff */
[----:B------:R-:W-:Y:S02]  /*67e0*/  CS2R R96, SRZ ;  /* 0x0000000000607805 */ /* 0x000fe4000001ff00 */
[----:B------:R-:W-:Y:S02]  /*67f0*/  CS2R R90, SRZ ;  /* 0x00000000005a7805 */ /* 0x000fe4000001ff00 */
[----:B------:R-:W-:Y:S02]  /*6800*/  CS2R R88, SRZ ;  /* 0x0000000000587805 */ /* 0x000fe4000001ff00 */
[----:B------:R-:W-:Y:S02]  /*6810*/  ISETP.NE.U32.AND P5, PT, R0, 0x1, PT ;  /* 0x000000010000780c */ /* 0x000fe40003fa5070 */
[----:B------:R-:W-:Y:S02]  /*6820*/  CS2R R82, SRZ ;  /* 0x0000000000527805 */ /* 0x000fe4000001ff00 */
[----:B------:R-:W-:Y:S01]  /*6830*/  CS2R R80, SRZ ;  /* 0x0000000000507805 */ /* 0x000fe2000001ff00 */
[----:B------:R-:W-:Y:S01]  /*6840*/  IMAD.IADD R164, R108, 0x1, R85 ;  /* 0x000000016ca47824 */ /* 0x000fe200078e0255 */
[----:B------:R-:W-:Y:S01]  /*6850*/  P2R R86, PR, RZ, 0x20 ;  /* 0x00000020ff567803 */ /* 0x000fe20000000000 */
[----:B------:R-:W-:Y:S01]  /*6860*/  IMAD.IADD R153, R85, 0x1, R154 ;  /* 0x0000000155997824 */ /* 0x000fe200078e029a */
[----:B------:R2:W4:Y:S01]  /*6870*/  SYNCS.PHASECHK.TRANS64.TRYWAIT P0, [R166+URZ+0x110], R3 ;  /* 0x00011003a60075a7 */ /* 0x00052200080011ff */
[----:B-1----:R-:W-:Y:S01]  /*6880*/  @P6 SEL R84, RZ, 0x1, !P1 ;  /* 0x00000001ff546807 */ /* 0x002fe20004800000 */
[----:B--2---:R-:W-:Y:S06]  /*6890*/  @!P6 BRA `(.L_x_114) ;  /* 0x0000000000a0e947 */ /* 0x004fec0003800000 */
[----:B------:R-:W-:Y:S01]  /*68a0*/  @P5 IMAD.MOV.U32 R5, RZ, RZ, -0x10 ;  /* 0xfffffff0ff055424 */ /* 0x000fe200078e00ff */
[----:B------:R-:W-:Y:S01]  /*68b0*/  ISETP.NE.AND P1, PT, R84, RZ, PT ;  /* 0x000000ff5400720c */ /* 0x000fe20003f25270 */
[----:B------:R-:W-:Y:S01]  /*68c0*/  BSSY B0, `(.L_x_115) ;  /* 0x0000010000007945 */ /* 0x000fe20003800000 */
[----:B------:R-:W-:Y:S02]  /*68d0*/  ISETP.NE.U32.AND P6, PT, R145, 0x1, PT ;  /* 0x000000019100780c */ /* 0x000fe40003fc5070 */
[----:B------:R-:W-:Y:S02]  /*68e0*/  CS2R R90, SRZ ;  /* 0x00000000005a7805 */ /* 0x000fe4000001ff00 */
[----:B------:R-:W-:Y:S02]  /*68f0*/  CS2R R88, SRZ ;  /* 0x0000000000587805 */ /* 0x000fe4000001ff00 */
[----:B------:R-:W-:Y:S02]  /*6900*/  CS2R R106, SRZ ;  /* 0x00000000006a7805 */ /* 0x000fe4000001ff00 */
[----:B------:R-:W-:Y:S02]  /*6910*/  @P5 SEL R5, R5, 0x10, !P6 ;  /* 0x0000001005055807 */ /* 0x000fe40007000000 */
[----:B------:R-:W-:Y:S02]  /*6920*/  CS2R R104, SRZ ;  /* 0x0000000000687805 */ /* 0x000fe4000001ff00 */
[----:B------:R-:W-:Y:S02]  /*6930*/  CS2R R122, SRZ ;  /* 0x00000000007a7805 */ /* 0x000fe4000001ff00 */
[----:B------:R-:W-:Y:S01]  /*6940*/  CS2R R120, SRZ ;  /* 0x0000000000787805 */ /* 0x000fe2000001ff00 */
[----:B------:R-:W-:Y:S02]  /*6950*/  @P5 IMAD.IADD R6, R108, 0x1, R5 ;  /* 0x000000016c065824 */ /* 0x000fe400078e0205 */
[C---:B------:R-:W-:Y:S02]  /*6960*/  @P5 IMAD.IADD R4, R5.reuse, 0x1, R164 ;  /* 0x0000000105045824 */ /* 0x040fe400078e02a4 */
[----:B------:R-:W-:Y:S01]  /*6970*/  @P5 IMAD.IADD R2, R5, 0x1, R154 ;  /* 0x0000000105025824 */ /* 0x000fe200078e029a */
[----:B------:R-:W-:Y:S06]  /*6980*/  @P1 BRA `(.L_x_116) ;  /* 0x00000000000c1947 */ /* 0x000fec0003800000 */
[----:B------:R-:W-:Y:S04]  /*6990*/  SHF.L.U32 R7, R157, 0x1f, RZ ;  /* 0x0000001f9d077819 */ /* 0x000fe800000006ff */
[----:B------:R-:W1:Y:S02]  /*69a0*/  SYNCS.PHASECHK.TRANS64.TRYWAIT P1, [UR44+0xa0], R7 ;  /* 0x0000a007ff0075a7 */ /* 0x000e64000802112c */
[----:B-1----:R-:W-:Y:S05]  /*69b0*/  @!P1 BRA `(.L_x_117) ;  /* 0x0000006000209947 */ /* 0x002fea0003800000 */
.L_x_116:
[----:B------:R-:W-:Y:S05]  /*69c0*/  BSYNC B0 ;  /* 0x0000000000007941 */ /* 0x000fea0003800000 */
.L_x_115:
[----:B------:R-:W-:Y:S01]  /*69d0*/  ISETP.NE.AND P1, PT, R86, RZ, PT ;  /* 0x000000ff5600720c */ /* 0x000fe20003f25270 */
[----:B------:R-:W-:Y:S01]  /*69e0*/  IMAD.MOV.U32 R139, RZ, RZ, RZ ;  /* 0x000000ffff8b7224 */ /* 0x000fe200078e00ff */
[----:B------:R-:W-:Y:S02]  /*69f0*/  CS2R R136, SRZ ;  /* 0x0000000000887805 */ /* 0x000fe4000001ff00 */
[----:B------:R-:W-:Y:S02]  /*6a00*/  CS2R R82, SRZ ;  /* 0x0000000000527805 */ /* 0x000fe4000001ff00 */
[----:B------:R-:W-:Y:S02]  /*6a10*/  CS2R R80, SRZ ;  /* 0x0000000000507805 */ /* 0x000fe4000001ff00 */
[----:B------:R-:W-:Y:S02]  /*6a20*/  CS2R R98, SRZ ;  /* 0x0000000000627805 */ /* 0x000fe4000001ff00 */
[----:B------:R-:W-:Y:S02]  /*6a30*/  CS2R R96, SRZ ;  /* 0x0000000000607805 */ /* 0x000fe4000001ff00 */
[----:B------:R-:W-:Y:S02]  /*6a40*/  CS2R R114, SRZ ;  /* 0x0000000000727805 */ /* 0x000fe4000001ff00 */
[----:B------:R-:W-:Y:S02]  /*6a50*/  CS2R R112, SRZ ;  /* 0x0000000000707805 */ /* 0x000fe4000001ff00 */
[----:B------:R-:W-:Y:S02]  /*6a60*/  CS2R R130, SRZ ;  /* 0x0000000000827805 */ /* 0x000fe4000001ff00 */
[----:B------:R-:W-:Y:S01]  /*6a70*/  CS2R R128, SRZ ;  /* 0x0000000000807805 */ /* 0x000fe2000001ff00 */
[----:B------:R-:W-:Y:S01]  /*6a80*/  IMAD.MOV.U32 R78, RZ, RZ, 0x1 ;  /* 0x00000001ff4e7424 */ /* 0x000fe200078e00ff */
[----:B------:R2:W2:Y:S01]  /*6a90*/  @P1 LDS.128 R88, [R6+0x400] ;  /* 0x0004000006581984 */ /* 0x0004a20000000c00 */
[----:B-1----:R-:W-:Y:S03]  /*6aa0*/  @P1 IMAD.IADD R0, R5, 0x1, R153 ;  /* 0x0000000105001824 */ /* 0x002fe600078e0299 */
[----:B------:R1:W1:Y:S04]  /*6ab0*/  @P1 LDS.128 R104, [R4+0x400] ;  /* 0x0004000004681984 */ /* 0x0002680000000c00 */
[----:B------:R1:W1:Y:S04]  /*6ac0*/  @P1 LDS.128 R120, [R2+0x400] ;  /* 0x0004000002781984 */ /* 0x0002680000000c00 */
[----:B------:R1:W1:Y:S04]  /*6ad0*/  @P1 LDS.128 R136, [R0+0x400] ;  /* 0x0004000000881984 */ /* 0x0002680000000c00 */
[----:B------:R1:W1:Y:S04]  /*6ae0*/  @P1 LDS.128 R80, [R165+UR44+0x400] ;  /* 0x0004002ca5501984 */ /* 0x0002680008000c00 */
[----:B------:R1:W1:Y:S04]  /*6af0*/  @P1 LDS.128 R96, [R164+0x400] ;  /* 0x00040000a4601984 */ /* 0x0002680000000c00 */
[----:B------:R1:W1:Y:S04]  /*6b00*/  @P1 LDS.128 R112, [R154+0x400] ;  /* 0x000400009a701984 */ /* 0x0002680000000c00 */
[----:B------:R1:W1:Y:S02]  /*6b10*/  @P1 LDS.128 R128, [R153+0x400] ;  /* 0x0004000099801984 */ /* 0x0002640000000c00 */
.L_x_114:
[----:B------:R-:W-:Y:S05]  /*6b20*/  BSYNC B1 ;  /* 0x0000000000017941 */ /* 0x000fea0003800000 */
.L_x_113:
[----:B-1----:R-:W-:Y:S04]  /*6b30*/  SHF.R.U32.HI R0, RZ, 0x15, R71 ;  /* 0x00000015ff007819 */ /* 0x002fe80000011647 */
[----:B------:R-:W-:Y:S01]  /*6b40*/  LOP3.LUT P1, RZ, R0, 0x3, R147, 0x48, !PT ;  /* 0x0000000300ff7812 */ /* 0x000fe20007824893 */
[----:B------:R-:W-:Y:S01]  /*6b50*/  @!UPT UIADD3 URZ, UPT, UPT, URZ, URZ, URZ ;  /* 0x000000fffffff290 */ /* 0x000fe2000fffe0ff */
[----:B----4-:R-:W-:Y:S11]  /*6b60*/  @P0 BRA `(.L_x_118) ;  /* 0x0000000000080947 */ /* 0x010ff60003800000 */
[----:B------:R-:W1:Y:S02]  /*6b70*/  SYNCS.PHASECHK.TRANS64.TRYWAIT P0, [R166+URZ+0x110], R3 ;  /* 0x00011003a60075a7 */ /* 0x000e6400080011ff */
[----:B-1----:R-:W-:Y:S05]  /*6b80*/  @!P0 BRA `(.L_x_119) ;  /* 0x0000005c00c48947 */ /* 0x002fea0003800000 */
.L_x_118:
[----:B------:R-:W-:Y:S05]  /*6b90*/  @!P1 BRA `(.L_x_120) ;  /* 0x0000000000409947 */ /* 0x000fea0003800000 */
[----:B------:R-:W4:Y:S01]  /*6ba0*/  LDCU.64 UR8, c[0x4][0x70] ;  /* 0x01000e00ff0877ac */ /* 0x000f220008000a00 */
[----:B-1----:R-:W-:Y:S01]  /*6bb0*/  MOV R3, 0x0 ;  /* 0x0000000000037802 */ /* 0x002fe20000000f00 */
[----:B------:R-:W-:Y:S02]  /*6bc0*/  HFMA2 R12, -RZ, RZ, 0, 5.9604644775390625e-08 ;  /* 0x00000001ff0c7431 */ /* 0x000fe400000001ff */
[----:B------:R-:W-:Y:S02]  /*6bd0*/  IMAD.MOV.U32 R8, RZ, RZ, 0x192 ;  /* 0x00000192ff087424 */ /* 0x000fe400078e00ff */
[----:B------:R-:W-:Y:S01]  /*6be0*/  IMAD.MOV.U32 R13, RZ, RZ, RZ ;  /* 0x000000ffff0d7224 */ /* 0x000fe200078e00ff */
[----:B------:R-:W1:Y:S01]  /*6bf0*/  LDCU.64 UR6, c[0x4][0x78] ;  /* 0x01000f00ff0677ac */ /* 0x000e620008000a00 */
[----:B------:R-:W3:Y:S01]  /*6c00*/  LDC.64 R2, c[0x4][R3] ;  /* 0x0100000003027b82 */ /* 0x000ee20000000a00 */
[----:B------:R-:W5:Y:S01]  /*6c10*/  LDCU.64 UR4, c[0x4][0x10] ;  /* 0x01000200ff0477ac */ /* 0x000f620008000a00 */
[----:B----4-:R-:W-:Y:S01]  /*6c20*/  MOV R5, UR9 ;  /* 0x0000000900057c02 */ /* 0x010fe20008000f00 */
[----:B------:R-:W-:Y:S01]  /*6c30*/  IMAD.U32 R4, RZ, RZ, UR8 ;  /* 0x00000008ff047e24 */ /* 0x000fe2000f8e00ff */
[----:B-1----:R-:W-:Y:S01]  /*6c40*/  MOV R7, UR7 ;  /* 0x0000000700077c02 */ /* 0x002fe20008000f00 */
[----:B--2---:R-:W-:Y:S01]  /*6c50*/  IMAD.U32 R6, RZ, RZ, UR6 ;  /* 0x00000006ff067e24 */ /* 0x004fe2000f8e00ff */
[----:B-----5:R-:W-:Y:S01]  /*6c60*/  MOV R11, UR5 ;  /* 0x00000005000b7c02 */ /* 0x020fe20008000f00 */
[----:B------:R-:W-:Y:S02]  /*6c70*/  IMAD.U32 R10, RZ, RZ, UR4 ;  /* 0x00000004ff0a7e24 */ /* 0x000fe4000f8e00ff */
[----:B------:R-:W-:Y:S07]  /*6c80*/  LEPC R20, `(.L_x_120) ;  /* 0x000000001014794e */ /* 0x000fee0000000000 */
[----:B---3--:R-:W-:Y:S05]  /*6c90*/  CALL.ABS.NOINC R2 ;  /* 0x0000000002007343 */ /* 0x008fea0003c00000 */
.L_x_120:
[----:B------:R-:W-:Y:S05]  /*6ca0*/  WARPSYNC.ALL ;  /* 0x0000000000007948 */ /* 0x000fea0003800000 */
[----:B------:R-:W-:Y:S01]  /*6cb0*/  R2UR UR4, R71 ;  /* 0x00000000470472ca */ /* 0x000fe200000e0000 */
[--C-:B------:R-:W-:Y:S01]  /*6cc0*/  HADD2.F32 R72, -RZ, R80.reuse.H0_H0 ;  /* 0x20000050ff487230 */ /* 0x100fe20000004100 */
[----:B------:R-:W-:Y:S01]  /*6cd0*/  MOV R87, 0xfffffff0 ;  /* 0xfffffff000577802 */ /* 0x000fe20000000f00 */
[----:B------:R-:W-:Y:S01]  /*6ce0*/  HADD2.F32 R75, -RZ, R80.H1_H1 ;  /* 0x30000050ff4b7230 */ /* 0x000fe20000004100 */
[----:B------:R-:W-:Y:S01]  /*6cf0*/  ISETP.NE.U32.AND P6, PT, R145, 0x1, PT ;  /* 0x000000019100780c */ /* 0x000fe20003fc5070 */
[----:B------:R-:W-:Y:S01]  /*6d00*/  HADD2.F32 R74, -RZ, R81.H1_H1 ;  /* 0x30000051ff4a7230 */ /* 0x000fe20000004100 */
[----:B------:R-:W-:Y:S01]  /*6d10*/  ISETP.NE.AND P0, PT, R160, RZ, PT ;  /* 0x000000ffa000720c */ /* 0x000fe20003f05270 */
[--C-:B------:R-:W-:Y:S01]  /*6d20*/  HADD2.F32 R77, -RZ, R99.reuse.H0_H0 ;  /* 0x20000063ff4d7230 */ /* 0x100fe20000004100 */
[----:B------:R-:W-:Y:S01]  /*6d30*/  SEL R87, R87, 0x10, !P6 ;  /* 0x0000001057577807 */ /* 0x000fe20007000000 */
[----:B------:R-:W-:Y:S01]  /*6d40*/  HADD2.F32 R76, -RZ, R99.H1_H1 ;  /* 0x30000063ff4c7230 */ /* 0x000fe20000004100 */
[----:B------:R-:W-:Y:S02]  /*6d50*/  BSSY.RECONVERGENT B0, `(.L_x_121) ;  /* 0x00000fb000007945 */ /* 0x000fe40003800200 */
[----:B------:R-:W-:Y:S01]  /*6d60*/  IADD3 R167, PT, PT, R108, R87, RZ ;  /* 0x000000576ca77210 */ /* 0x000fe20007ffe0ff */
[----:B--2---:R-:W3:Y:S01]  /*6d70*/  LDTM.x64 R4, tmem[UR4] ;  /* 0x00000004000479ee */ /* 0x004ee20008340000 */
[C---:B------:R-:W-:Y:S02]  /*6d80*/  IADD3 R168, PT, PT, R87.reuse, R164, RZ ;  /* 0x000000a457a87210 */ /* 0x040fe40007ffe0ff */
[C---:B------:R-:W-:Y:S02]  /*6d90*/  IADD3 R170, PT, PT, R87.reuse, R154, RZ ;  /* 0x0000009a57aa7210 */ /* 0x040fe40007ffe0ff */
[----:B------:R-:W-:Y:S01]  /*6da0*/  IADD3 R169, PT, PT, R87, R153, RZ ;  /* 0x0000009957a97210 */ /* 0x000fe20007ffe0ff */
[C---:B---3--:R-:W-:Y:S01]  /*6db0*/  FMUL R0, R70.reuse, R4 ;  /* 0x0000000446007220 */ /* 0x048fe20000400000 */
[C---:B------:R-:W-:Y:S01]  /*6dc0*/  FMUL R2, R70.reuse, R5 ;  /* 0x0000000546027220 */ /* 0x040fe20000400000 */
[C---:B-1----:R-:W-:Y:S01]  /*6dd0*/  FMUL R3, R70.reuse, R6 ;  /* 0x0000000646037220 */ /* 0x042fe20000400000 */
[C---:B------:R-:W-:Y:S01]  /*6de0*/  FMUL R7, R70.reuse, R7 ;  /* 0x0000000746077220 */ /* 0x040fe20000400000 */
[C---:B------:R-:W-:Y:S01]  /*6df0*/  FFMA R0, R73.reuse, R72, R0 ;  /* 0x0000004849007223 */ /* 0x040fe20000000000 */
[----:B------:R-:W-:Y:S02]  /*6e00*/  HADD2.F32 R72, -RZ, R81.H0_H0 ;  /* 0x20000051ff487230 */ /* 0x000fe40000004100 */
[C---:B------:R-:W-:Y:S01]  /*6e10*/  FFMA R2, R73.reuse, R75, R2 ;  /* 0x0000004b49027223 */ /* 0x040fe20000000002 */
[--C-:B------:R-:W-:Y:S02]  /*6e20*/  HADD2.F32 R75, -RZ, R82.reuse.H0_H0 ;  /* 0x20000052ff4b7230 */ /* 0x100fe40000004100 */
[C---:B------:R-:W-:Y:S01]  /*6e30*/  FMUL R4, R70.reuse, R8 ;  /* 0x0000000846047220 */ /* 0x040fe20000400000 */
[----:B------:R-:W-:Y:S01]  /*6e40*/  FMUL R5, R70, R9 ;  /* 0x0000000946057220 */ /* 0x000fe20000400000 */
[C---:B------:R-:W-:Y:S01]  /*6e50*/  FFMA R3, R73.reuse, R72, R3 ;  /* 0x0000004849037223 */ /* 0x040fe20000000003 */
[----:B------:R-:W-:Y:S01]  /*6e60*/  HADD2.F32 R72, -RZ, R82.H1_H1 ;  /* 0x30000052ff487230 */ /* 0x000fe20000004100 */
[----:B------:R-:W-:Y:S01]  /*6e70*/  F2FP.F16.F32.PACK_AB R92, R2, R0 ;  /* 0x00000000025c723e */ /* 0x000fe200000000ff */
[C---:B------:R-:W-:Y:S01]  /*6e80*/  FFMA R7, R73.reuse, R74, R7 ;  /* 0x0000004a49077223 */ /* 0x040fe20000000007 */
[C---:B------:R-:W-:Y:S01]  /*6e90*/  FFMA R4, R73.reuse, R75, R4 ;  /* 0x0000004b49047223 */ /* 0x040fe20000000004 */
[--C-:B------:R-:W-:Y:S02]  /*6ea0*/  HADD2.F32 R74, -RZ, R83.reuse.H0_H0 ;  /* 0x20000053ff4a7230 */ /* 0x100fe40000004100 */
[----:B------:R-:W-:Y:S01]  /*6eb0*/  FFMA R5, R73, R72, R5 ;  /* 0x0000004849057223 */ /* 0x000fe20000000005 */
[C---:B------:R-:W-:Y:S01]  /*6ec0*/  FMUL R6, R70.reuse, R10 ;  /* 0x0000000a46067220 */ /* 0x040fe20000400000 */
[----:B------:R-:W-:Y:S01]  /*6ed0*/  HADD2.F32 R72, -RZ, R83.H1_H1 ;  /* 0x30000053ff487230 */ /* 0x000fe20000004100 */
[----:B------:R-:W-:Y:S01]  /*6ee0*/  F2FP.F16.F32.PACK_AB R93, R7, R3 ;  /* 0x00000003075d723e */ /* 0x000fe200000000ff */
[C---:B------:R-:W-:Y:S01]  /*6ef0*/  FMUL R11, R70.reuse, R11 ;  /* 0x0000000b460b7220 */ /* 0x040fe20000400000 */
[----:B------:R-:W-:Y:S01]  /*6f00*/  F2FP.F16.F32.PACK_AB R94, R5, R4 ;  /* 0x00000004055e723e */ /* 0x000fe200000000ff */
[C---:B------:R-:W-:Y:S01]  /*6f10*/  FFMA R6, R73.reuse, R74, R6 ;  /* 0x0000004a49067223 */ /* 0x040fe20000000006 */
[C---:B------:R-:W-:Y:S01]  /*6f20*/  FMUL R8, R70.reuse, R12 ;  /* 0x0000000c46087220 */ /* 0x040fe20000400000 */
[----:B------:R-:W-:Y:S01]  /*6f30*/  FFMA R11, R73, R72, R11 ;  /* 0x00000048490b7223 */ /* 0x000fe2000000000b */
[--C-:B------:R-:W-:Y:S02]  /*6f40*/  HADD2.F32 R72, -RZ, R88.reuse.H0_H0 ;  /* 0x20000058ff487230 */ /* 0x100fe40000004100 */
[C---:B------:R-:W-:Y:S01]  /*6f50*/  FMUL R9, R70.reuse, R13 ;  /* 0x0000000d46097220 */ /* 0x040fe20000400000 */
[----:B------:R-:W-:Y:S02]  /*6f60*/  HADD2.F32 R74, -RZ, R88.H1_H1 ;  /* 0x30000058ff4a7230 */ /* 0x000fe40000004100 */
[C---:B------:R-:W-:Y:S01]  /*6f70*/  FMUL R10, R70.reuse, R14 ;  /* 0x0000000e460a7220 */ /* 0x040fe20000400000 */
[--C-:B------:R-:W-:Y:S01]  /*6f80*/  HADD2.F32 R75, -RZ, R89.reuse.H0_H0 ;  /* 0x20000059ff4b7230 */ /* 0x100fe20000004100 */
[----:B------:R-:W-:Y:S01]  /*6f90*/  F2FP.F16.F32.PACK_AB R95, R11, R6 ;  /* 0x000000060b5f723e */ /* 0x000fe200000000ff */
[C---:B------:R-:W-:Y:S01]  /*6fa0*/  FFMA R8, R73.reuse, R72, R8 ;  /* 0x0000004849087223 */ /* 0x040fe20000000008 */
[----:B------:R-:W-:Y:S02]  /*6fb0*/  HADD2.F32 R72, -RZ, R89.H1_H1 ;  /* 0x30000059ff487230 */ /* 0x000fe40000004100 */
[C---:B------:R-:W-:Y:S01]  /*6fc0*/  FFMA R9, R73.reuse, R74, R9 ;  /* 0x0000004a49097223 */ /* 0x040fe20000000009 */
[----:B------:R-:W-:Y:S01]  /*6fd0*/  FFMA R10, R73, R75, R10 ;  /* 0x0000004b490a7223 */ /* 0x000fe2000000000a */
[----:B------:R1:W-:Y:S01]  /*6fe0*/  STS.128 [R165+UR44+0x400], R92 ;  /* 0x0004005ca5007988 */ /* 0x0003e20008000c2c */
[C---:B------:R-:W-:Y:S01]  /*6ff0*/  FMUL R15, R70.reuse, R15 ;  /* 0x0000000f460f7220 */ /* 0x040fe20000400000 */
[--C-:B------:R-:W-:Y:S01]  /*7000*/  HADD2.F32 R75, -RZ, R90.reuse.H0_H0 ;  /* 0x2000005aff4b7230 */ /* 0x100fe20000004100 */
[----:B------:R-:W-:Y:S01]  /*7010*/  F2FP.F16.F32.PACK_AB R100, R9, R8 ;  /* 0x000000080964723e */ /* 0x000fe200000000ff */
[----:B------:R-:W-:Y:S02]  /*7020*/  HADD2.F32 R74, -RZ, R90.H1_H1 ;  /* 0x3000005aff4a7230 */ /* 0x000fe40000004100 */
[----:B------:R-:W-:Y:S01]  /*7030*/  FFMA R15, R73, R72, R15 ;  /* 0x00000048490f7223 */ /* 0x000fe2000000000f */
[C---:B------:R-:W-:Y:S01]  /*7040*/  FMUL R12, R70.reuse, R16 ;  /* 0x00000010460c7220 */ /* 0x040fe20000400000 */
[C---:B------:R-:W-:Y:S01]  /*7050*/  FMUL R13, R70.reuse, R17 ;  /* 0x00000011460d7220 */ /* 0x040fe20000400000 */
[--C-:B------:R-:W-:Y:S02]  /*7060*/  HADD2.F32 R72, -RZ, R91.reuse.H0_H0 ;  /* 0x2000005bff487230 */ /* 0x100fe40000004100 */
[C---:B------:R-:W-:Y:S01]  /*7070*/  FMUL R14, R70.reuse, R18 ;  /* 0x00000012460e7220 */ /* 0x040fe20000400000 */
[----:B------:R-:W-:Y:S01]  /*7080*/  F2FP.F16.F32.PACK_AB R101, R15, R10 ;  /* 0x0000000a0f65723e */ /* 0x000fe200000000ff */
[C---:B------:R-:W-:Y:S01]  /*7090*/  FFMA R12, R73.reuse, R75, R12 ;  /* 0x0000004b490c7223 */ /* 0x040fe2000000000c */
[C---:B------:R-:W-:Y:S01]  /*70a0*/  FFMA R13, R73.reuse, R74, R13 ;  /* 0x0000004a490d7223 */ /* 0x040fe2000000000d */
[----:B------:R-:W-:Y:S01]  /*70b0*/  FFMA R14, R73, R72, R14 ;  /* 0x00000048490e7223 */ /* 0x000fe2000000000e */
[----:B------:R-:W-:Y:S02]  /*70c0*/  HADD2.F32 R74, -RZ, R91.H1_H1 ;  /* 0x3000005bff4a7230 */ /* 0x000fe40000004100 */
[C---:B------:R-:W-:Y:S01]  /*70d0*/  FMUL R19, R70.reuse, R19 ;  /* 0x0000001346137220 */ /* 0x040fe20000400000 */
[--C-:B------:R-:W-:Y:S01]  /*70e0*/  HADD2.F32 R72, -RZ, R96.reuse.H0_H0 ;  /* 0x20000060ff487230 */ /* 0x100fe20000004100 */
[----:B------:R-:W-:Y:S01]  /*70f0*/  F2FP.F16.F32.PACK_AB R102, R13, R12 ;  /* 0x0000000c0d66723e */ /* 0x000fe200000000ff */
[C---:B------:R-:W-:Y:S01]  /*7100*/  FMUL R16, R70.reuse, R20 ;  /* 0x0000001446107220 */ /* 0x040fe20000400000 */
[C---:B------:R-:W-:Y:S01]  /*7110*/  FFMA R19, R73.reuse, R74, R19 ;  /* 0x0000004a49137223 */ /* 0x040fe20000000013 */
[----:B------:R-:W-:Y:S02]  /*7120*/  HADD2.F32 R74, -RZ, R96.H1_H1 ;  /* 0x30000060ff4a7230 */ /* 0x000fe40000004100 */
[C---:B------:R-:W-:Y:S01]  /*7130*/  FMUL R17, R70.reuse, R21 ;  /* 0x0000001546117220 */ /* 0x040fe20000400000 */
[----:B------:R-:W-:Y:S01]  /*7140*/  FFMA R16, R73, R72, R16 ;  /* 0x0000004849107223 */ /* 0x000fe20000000010 */
[--C-:B------:R-:W-:Y:S01]  /*7150*/  HADD2.F32 R72, -RZ, R97.reuse.H0_H0 ;  /* 0x20000061ff487230 */ /* 0x100fe20000004100 */
[----:B------:R-:W-:Y:S01]  /*7160*/  F2FP.F16.F32.PACK_AB R103, R19, R14 ;  /* 0x0000000e1367723e */ /* 0x000fe200000000ff */
[----:B------:R-:W-:Y:S01]  /*7170*/  FFMA R17, R73, R74, R17 ;  /* 0x0000004a49117223 */ /* 0x000fe20000000011 */
[C---:B------:R-:W-:Y:S01]  /*7180*/  FMUL R18, R70.reuse, R22 ;  /* 0x0000001646127220 */ /* 0x040fe20000400000 */
[C---:B------:R-:W-:Y:S01]  /*7190*/  FMUL R23, R70.reuse, R23 ;  /* 0x0000001746177220 */ /* 0x040fe20000400000 */
[--C-:B------:R-:W-:Y:S01]  /*71a0*/  HADD2.F32 R75, -RZ, R98.reuse.H0_H0 ;  /* 0x20000062ff4b7230 */ /* 0x100fe20000004100 */
[----:B------:R2:W-:Y:S01]  /*71b0*/  STS.128 [R167+0x400], R100 ;  /* 0x00040064a7007388 */ /* 0x0005e20000000c00 */
[----:B------:R-:W-:Y:S01]  /*71c0*/  F2FP.F16.F32.PACK_AB R108, R17, R16 ;  /* 0x00000010116c723e */ /* 0x000fe200000000ff */
[C---:B------:R-:W-:Y:S01]  /*71d0*/  FFMA R18, R73.reuse, R72, R18 ;  /* 0x0000004849127223 */ /* 0x040fe20000000012 */
[----:B------:R-:W-:Y:S02]  /*71e0*/  HADD2.F32 R72, -RZ, R97.H1_H1 ;  /* 0x30000061ff487230 */ /* 0x000fe40000004100 */
[C---:B------:R-:W-:Y:S01]  /*71f0*/  FMUL R20, R70.reuse, R24 ;  /* 0x0000001846147220 */ /* 0x040fe20000400000 */
[----:B------:R-:W-:Y:S02]  /*7200*/  HADD2.F32 R74, -RZ, R98.H1_H1 ;  /* 0x30000062ff4a7230 */ /* 0x000fe40000004100 */
[C---:B------:R-:W-:Y:S01]  /*7210*/  FMUL R21, R70.reuse, R25 ;  /* 0x0000001946157220 */ /* 0x040fe20000400000 */
[C---:B------:R-:W-:Y:S01]  /*7220*/  FMUL R22, R70.reuse, R26 ;  /* 0x0000001a46167220 */ /* 0x040fe20000400000 */
[C---:B------:R-:W-:Y:S01]  /*7230*/  FFMA R23, R73.reuse, R72, R23 ;  /* 0x0000004849177223 */ /* 0x040fe20000000017 */
[C---:B------:R-:W-:Y:S01]  /*7240*/  FFMA R20, R73.reuse, R75, R20 ;  /* 0x0000004b49147223 */ /* 0x040fe20000000014 */
[C---:B------:R-:W-:Y:S01]  /*7250*/  FFMA R21, R73.reuse, R74, R21 ;  /* 0x0000004a49157223 */ /* 0x040fe20000000015 */
[----:B------:R-:W-:Y:S01]  /*7260*/  FFMA R22, R73, R77, R22 ;  /* 0x0000004d49167223 */ /* 0x000fe20000000016 */
[C---:B------:R-:W-:Y:S01]  /*7270*/  FMUL R27, R70.reuse, R27 ;  /* 0x0000001b461b7220 */ /* 0x040fe20000400000 */
[--C-:B------:R-:W-:Y:S01]  /*7280*/  HADD2.F32 R72, -RZ, R104.reuse.H0_H0 ;  /* 0x20000068ff487230 */ /* 0x100fe20000004100 */
[----:B------:R-:W-:Y:S01]  /*7290*/  F2FP.F16.F32.PACK_AB R109, R23, R18 ;  /* 0x00000012176d723e */ /* 0x000fe200000000ff */
[C---:B------:R-:W-:Y:S01]  /*72a0*/  FMUL R24, R70.reuse, R28 ;  /* 0x0000001c46187220 */ /* 0x040fe20000400000 */
[----:B------:R-:W-:Y:S01]  /*72b0*/  F2FP.F16.F32.PACK_AB R110, R21, R20 ;  /* 0x00000014156e723e */ /* 0x000fe200000000ff */
[C---:B------:R-:W-:Y:S01]  /*72c0*/  FFMA R27, R73.reuse, R76, R27 ;  /* 0x0000004c491b7223 */ /* 0x040fe2000000001b */
[----:B------:R-:W-:Y:S02]  /*72d0*/  HADD2.F32 R74, -RZ, R104.H1_H1 ;  /* 0x30000068ff4a7230 */ /* 0x000fe40000004100 */
[----:B------:R-:W-:Y:S01]  /*72e0*/  FFMA R24, R73, R72, R24 ;  /* 0x0000004849187223 */ /* 0x000fe20000000018 */
[C---:B------:R-:W-:Y:S01]  /*72f0*/  FMUL R25, R70.reuse, R29 ;  /* 0x0000001d46197220 */ /* 0x040fe20000400000 */
[--C-:B------:R-:W-:Y:S01]  /*7300*/  HADD2.F32 R75, -RZ, R105.reuse.H0_H0 ;  /* 0x20000069ff4b7230 */ /* 0x100fe20000004100 */
[----:B------:R-:W-:Y:S01]  /*7310*/  F2FP.F16.F32.PACK_AB R111, R27, R22 ;  /* 0x000000161b6f723e */ /* 0x000fe200000000ff */
[C---:B------:R-:W-:Y:S01]  /*7320*/  FMUL R26, R70.reuse, R30 ;  /* 0x0000001e461a7220 */ /* 0x040fe20000400000 */
[----:B------:R-:W-:Y:S02]  /*7330*/  HADD2.F32 R72, -RZ, R105.H1_H1 ;  /* 0x30000069ff487230 */ /* 0x000fe40000004100 */
[C---:B------:R-:W-:Y:S01]  /*7340*/  FFMA R25, R73.reuse, R74, R25 ;  /* 0x0000004a49197223 */ /* 0x040fe20000000019 */
[C---:B------:R-:W-:Y:S01]  /*7350*/  FMUL R31, R70.reuse, R31 ;  /* 0x0000001f461f7220 */ /* 0x040fe20000400000 */
[----:B------:R3:W-:Y:S01]  /*7360*/  STS.128 [R164+0x400], R108 ;  /* 0x0004006ca4007388 */ /* 0x0007e20000000c00 */
[----:B------:R-:W-:Y:S01]  /*7370*/  FFMA R26, R73, R75, R26 ;  /* 0x0000004b491a7223 */ /* 0x000fe2000000001a */
[--C-:B------:R-:W-:Y:S01]  /*7380*/  HADD2.F32 R75, -RZ, R106.reuse.H0_H0 ;  /* 0x2000006aff4b7230 */ /* 0x100fe20000004100 */
[----:B-1----:R-:W-:Y:S01]  /*7390*/  F2FP.F16.F32.PACK_AB R92, R25, R24 ;  /* 0x00000018195c723e */ /* 0x002fe200000000ff */
[----:B------:R-:W-:Y:S01]  /*73a0*/  FFMA R31, R73, R72, R31 ;  /* 0x00000048491f7223 */ /* 0x000fe2000000001f */
[C---:B------:R-:W-:Y:S01]  /*73b0*/  FMUL R28, R70.reuse, R32 ;  /* 0x00000020461c7220 */ /* 0x040fe20000400000 */
[----:B------:R-:W-:Y:S02]  /*73c0*/  HADD2.F32 R72, -RZ, R106.H1_H1 ;  /* 0x3000006aff487230 */ /* 0x000fe40000004100 */
[C---:B------:R-:W-:Y:S01]  /*73d0*/  FMUL R29, R70.reuse, R33 ;  /* 0x00000021461d7220 */ /* 0x040fe20000400000 */
[--C-:B------:R-:W-:Y:S01]  /*73e0*/  HADD2.F32 R77, -RZ, R107.reuse.H0_H0 ;  /* 0x2000006bff4d7230 */ /* 0x100fe20000004100 */
[----:B------:R-:W-:Y:S01]  /*73f0*/  F2FP.F16.F32.PACK_AB R93, R31, R26 ;  /* 0x0000001a1f5d723e */ /* 0x000fe200000000ff */
[C---:B------:R-:W-:Y:S01]  /*7400*/  FFMA R28, R73.reuse, R75, R28 ;  /* 0x0000004b491c7223 */ /* 0x040fe2000000001c */
        /* <DEDUP_REMOVED lines=16> */
[----:B------:R-:W-:Y:S01]  /*7510*/  HADD2.F32 R72, -RZ, R113.H1_H1 ;  /* 0x30000071ff487230 */ /* 0x000fe20000004100 */
[----:B------:R1:W-:Y:S01]  /*7520*/  STS.128 [R168+0x400], R92 ;  /* 0x0004005ca8007388 */ /* 0x0003e20000000c00 */
[C---:B------:R-:W-:Y:S01]  /*7530*/  FMUL R39, R70.reuse, R39 ;  /* 0x0000002746277220 */ /* 0x040fe20000400000 */
[----:B--2---:R-:W-:Y:S01]  /*7540*/  F2FP.F16.F32.PACK_AB R100, R33, R32 ;  /* 0x000000202164723e */ /* 0x004fe200000000ff */
[C---:B------:R-:W-:Y:S01]  /*7550*/  FFMA R34, R73.reuse, R75, R34 ;  /* 0x0000004b49227223 */ /* 0x040fe20000000022 */
[--C-:B------:R-:W-:Y:S02]  /*7560*/  HADD2.F32 R75, -RZ, R114.reuse.H0_H0 ;  /* 0x20000072ff4b7230 */ /* 0x100fe40000004100 */
        /* <DEDUP_REMOVED lines=26> */
[----:B---3--:R-:W-:Y:S01]  /*7710*/  F2FP.F16.F32.PACK_AB R108, R41, R40 ;  /* 0x00000028296c723e */ /* 0x008fe200000000ff */
        /* <DEDUP_REMOVED lines=9> */
[C---:B------:R-:W-:Y:S01]  /*77b0*/  FFMA R45, R73.reuse, R74, R45 ;  /* 0x0000004a492d7223 */ /* 0x040fe2000000002d */
[C---:B------:R-:W-:Y:S01]  /*77c0*/  FMUL R46, R70.reuse, R50 ;  /* 0x00000032462e7220 */ /* 0x040fe20000400000 */
[----:B------:R-:W-:Y:S02]  /*77d0*/  HADD2.F32 R72, -RZ, R123.H1_H1 ;  /* 0x3000007bff487230 */ /* 0x000fe40000004100 */
[C---:B------:R-:W-:Y:S01]  /*77e0*/  FMUL R51, R70.reuse, R51 ;  /* 0x0000003346337220 */ /* 0x040fe20000400000 */
[C---:B------:R-:W-:Y:S01]  /*77f0*/  FMUL R48, R70.reuse, R52 ;  /* 0x0000003446307220 */ /* 0x040fe20000400000 */
[C---:B------:R-:W-:Y:S01]  /*7800*/  FFMA R46, R73.reuse, R75, R46 ;  /* 0x0000004b492e7223 */ /* 0x040fe2000000002e */
[--C-:B------:R-:W-:Y:S02]  /*7810*/  HADD2.F32 R75, -RZ, R128.reuse.H0_H0 ;  /* 0x20000080ff4b7230 */ /* 0x100fe40000004100 */
[C---:B------:R-:W-:Y:S01]  /*7820*/  FFMA R51, R73.reuse, R72, R51 ;  /* 0x0000004849337223 */ /* 0x040fe20000000033 */
[----:B------:R-:W-:Y:S02]  /*7830*/  HADD2.F32 R74, -RZ, R128.H1_H1 ;  /* 0x30000080ff4a7230 */ /* 0x000fe40000004100 */
[C---:B------:R-:W-:Y:S01]  /*7840*/  FMUL R49, R70.reuse, R53 ;  /* 0x0000003546317220 */ /* 0x040fe20000400000 */
[--C-:B------:R-:W-:Y:S02]  /*7850*/  HADD2.F32 R77, -RZ, R129.reuse.H0_H0 ;  /* 0x20000081ff4d7230 */ /* 0x100fe40000004100 */
[C---:B------:R-:W-:Y:S01]  /*7860*/  FMUL R50, R70.reuse, R54 ;  /* 0x0000003646327220 */ /* 0x040fe20000400000 */
[----:B------:R-:W-:Y:S02]  /*7870*/  HADD2.F32 R72, -RZ, R129.H1_H1 ;  /* 0x30000081ff487230 */ /* 0x000fe40000004100 */
[C---:B------:R-:W-:Y:S01]  /*7880*/  FMUL R55, R70.reuse, R55 ;  /* 0x0000003746377220 */ /* 0x040fe20000400000 */
[C---:B------:R-:W-:Y:S01]  /*7890*/  FFMA R48, R73.reuse, R75, R48 ;  /* 0x0000004b49307223 */ /* 0x040fe20000000030 */
[C---:B------:R-:W-:Y:S01]  /*78a0*/  FFMA R49, R73.reuse, R74, R49 ;  /* 0x0000004a49317223 */ /* 0x040fe20000000031 */
[C---:B------:R-:W-:Y:S01]  /*78b0*/  FFMA R50, R73.reuse, R77, R50 ;  /* 0x0000004d49327223 */ /* 0x040fe20000000032 */
[C---:B------:R-:W-:Y:S01]  /*78c0*/  FFMA R55, R73.reuse, R72, R55 ;  /* 0x0000004849377223 */ /* 0x040fe20000000037 */
[--C-:B------:R-:W-:Y:S02]  /*78d0*/  HADD2.F32 R75, -RZ, R130.reuse.H0_H0 ;  /* 0x20000082ff4b7230 */ /* 0x100fe40000004100 */
[C---:B------:R-:W-:Y:S01]  /*78e0*/  FMUL R52, R70.reuse, R56 ;  /* 0x0000003846347220 */ /* 0x040fe20000400000 */
        /* <DEDUP_REMOVED lines=9> */
[----:B------:R-:W-:Y:S01]  /*7980*/  FFMA R59, R73, R74, R59 ;  /* 0x0000004a493b7223 */ /* 0x000fe2000000003b */
[--C-:B------:R-:W-:Y:S02]  /*7990*/  HADD2.F32 R72, -RZ, R136.reuse.H0_H0 ;  /* 0x20000088ff487230 */ /* 0x100fe40000004100 */
[C---:B------:R-:W-:Y:S01]  /*79a0*/  FMUL R56, R70.reuse, R60 ;  /* 0x0000003c46387220 */ /* 0x040fe20000400000 */
[----:B------:R-:W-:Y:S02]  /*79b0*/  HADD2.F32 R74, -RZ, R136.H1_H1 ;  /* 0x30000088ff4a7230 */ /* 0x000fe40000004100 */
[C---:B------:R-:W-:Y:S01]  /*79c0*/  FMUL R57, R70.reuse, R61 ;  /* 0x0000003d46397220 */ /* 0x040fe20000400000 */
[--C-:B------:R-:W-:Y:S02]  /*79d0*/  HADD2.F32 R75, -RZ, R137.reuse.H0_H0 ;  /* 0x20000089ff4b7230 */ /* 0x100fe40000004100 */
[C---:B------:R-:W-:Y:S01]  /*79e0*/  FMUL R58, R70.reuse, R62 ;  /* 0x0000003e463a7220 */ /* 0x040fe20000400000 */
[----:B------:R-:W-:Y:S01]  /*79f0*/  F2FP.F16.F32.PACK_AB R110, R45, R44 ;  /* 0x0000002c2d6e723e */ /* 0x000fe200000000ff */
[----:B------:R-:W-:Y:S01]  /*7a00*/  FFMA R56, R73, R72, R56 ;  /* 0x0000004849387223 */ /* 0x000fe20000000038 */
[----:B------:R-:W-:Y:S01]  /*7a10*/  F2FP.F16.F32.PACK_AB R111, R51, R46 ;  /* 0x0000002e336f723e */ /* 0x000fe200000000ff */
[C---:B------:R-:W-:Y:S01]  /*7a20*/  FFMA R57, R73.reuse, R74, R57 ;  /* 0x0000004a49397223 */ /* 0x040fe20000000039 */
[C---:B------:R-:W-:Y:S01]  /*7a30*/  FFMA R58, R73.reuse, R75, R58 ;  /* 0x0000004b493a7223 */ /* 0x040fe2000000003a */
[----:B------:R-:W-:Y:S02]  /*7a40*/  HADD2.F32 R72, -RZ, R137.H1_H1 ;  /* 0x30000089ff487230 */ /* 0x000fe40000004100 */
[C---:B------:R-:W-:Y:S01]  /*7a50*/  FMUL R63, R70.reuse, R63 ;  /* 0x0000003f463f7220 */ /* 0x040fe20000400000 */
[----:B------:R1:W-:Y:S01]  /*7a60*/  STS.128 [R170+0x400], R108 ;  /* 0x0004006caa007388 */ /* 0x0003e20000000c00 */
[--C-:B------:R-:W-:Y:S02]  /*7a70*/  HADD2.F32 R75, -RZ, R138.reuse.H0_H0 ;  /* 0x2000008aff4b7230 */ /* 0x100fe40000004100 */
[C---:B------:R-:W-:Y:S01]  /*7a80*/  FMUL R60, R70.reuse, R64 ;  /* 0x00000040463c7220 */ /* 0x040fe20000400000 */
[----:B------:R-:W-:Y:S02]  /*7a90*/  HADD2.F32 R74, -RZ, R138.H1_H1 ;  /* 0x3000008aff4a7230 */ /* 0x000fe40000004100 */
[C---:B------:R-:W-:Y:S01]  /*7aa0*/  FMUL R61, R70.reuse, R65 ;  /* 0x00000041463d7220 */ /* 0x040fe20000400000 */
[--C-:B------:R-:W-:Y:S02]  /*7ab0*/  HADD2.F32 R77, -RZ, R139.reuse.H0_H0 ;  /* 0x2000008bff4d7230 */ /* 0x100fe40000004100 */
[C---:B------:R-:W-:Y:S01]  /*7ac0*/  FMUL R62, R70.reuse, R66 ;  /* 0x00000042463e7220 */ /* 0x040fe20000400000 */
[----:B------:R-:W-:Y:S02]  /*7ad0*/  HADD2.F32 R76, -RZ, R139.H1_H1 ;  /* 0x3000008bff4c7230 */ /* 0x000fe40000004100 */
[----:B------:R-:W-:Y:S01]  /*7ae0*/  FFMA R63, R73, R72, R63 ;  /* 0x00000048493f7223 */ /* 0x000fe2000000003f */
[----:B------:R-:W-:Y:S01]  /*7af0*/  FMUL R67, R70, R67 ;  /* 0x0000004346437220 */ /* 0x000fe20000400000 */
[----:B------:R-:W-:Y:S01]  /*7b00*/  F2FP.F16.F32.PACK_AB R116, R49, R48 ;  /* 0x000000303174723e */ /* 0x000fe200000000ff */
[----:B------:R-:W-:Y:S01]  /*7b10*/  FFMA R60, R73, R75, R60 ;  /* 0x0000004b493c7223 */ /* 0x000fe2000000003c */
[----:B------:R-:W-:Y:S01]  /*7b20*/  F2FP.F16.F32.PACK_AB R117, R55, R50 ;  /* 0x000000323775723e */ /* 0x000fe200000000ff */
[----:B------:R-:W-:Y:S01]  /*7b30*/  FFMA R61, R73, R74, R61 ;  /* 0x0000004a493d7223 */ /* 0x000fe2000000003d */
[----:B------:R-:W-:Y:S01]  /*7b40*/  F2FP.F16.F32.PACK_AB R118, R53, R52 ;  /* 0x000000343576723e */ /* 0x000fe200000000ff */
[----:B------:R-:W-:Y:S01]  /*7b50*/  FFMA R62, R73, R77, R62 ;  /* 0x0000004d493e7223 */ /* 0x000fe2000000003e */
[----:B------:R-:W-:Y:S01]  /*7b60*/  F2FP.F16.F32.PACK_AB R119, R59, R54 ;  /* 0x000000363b77723e */ /* 0x000fe200000000ff */
[----:B------:R-:W-:Y:S01]  /*7b70*/  FFMA R67, R73, R76, R67 ;  /* 0x0000004c49437223 */ /* 0x000fe20000000043 */
[----:B------:R-:W-:Y:S02]  /*7b80*/  F2FP.F16.F32.PACK_AB R124, R57, R56 ;  /* 0x00000038397c723e */ /* 0x000fe400000000ff */
[----:B------:R-:W-:Y:S01]  /*7b90*/  F2FP.F16.F32.PACK_AB R125, R63, R58 ;  /* 0x0000003a3f7d723e */ /* 0x000fe200000000ff */
[----:B------:R1:W-:Y:S01]  /*7ba0*/  STS.128 [R153+0x400], R116 ;  /* 0x0004007499007388 */ /* 0x0003e20000000c00 */
[----:B------:R-:W-:Y:S02]  /*7bb0*/  F2FP.F16.F32.PACK_AB R126, R61, R60 ;  /* 0x0000003c3d7e723e */ /* 0x000fe400000000ff */
[----:B------:R-:W-:Y:S05]  /*7bc0*/  F2FP.F16.F32.PACK_AB R127, R67, R62 ;  /* 0x0000003e437f723e */ /* 0x000fea00000000ff */
[----:B------:R1:W-:Y:S01]  /*7bd0*/  STS.128 [R169+0x400], R124 ;  /* 0x0004007ca9007388 */ /* 0x0003e20000000c00 */
[----:B------:R-:W-:Y:S01]  /*7be0*/  @!PT LDS RZ, [RZ] ;  /* 0x00000000fffff984 */ /* 0x000fe20000000800 */
[----:B------:R-:W-:Y:S01]  /*7bf0*/  @!PT LDS RZ, [RZ] ;  /* 0x00000000fffff984 */ /* 0x000fe20000000800 */
[----:B------:R-:W-:Y:S01]  /*7c00*/  @!PT LDS RZ, [RZ] ;  /* 0x00000000fffff984 */ /* 0x000fe20000000800 */
[----:B------:R-:W-:Y:S01]  /*7c10*/  @!PT LDS RZ, [RZ] ;  /* 0x00000000fffff984 */ /* 0x000fe20000000800 */
[----:B------:R2:W-:Y:S07]  /*7c20*/  MEMBAR.ALL.CTA ;  /* 0x0000000000007992 */ /* 0x0005ee0000008000 */
[----:B--2---:R-:W2:Y:S02]  /*7c30*/  FENCE.VIEW.ASYNC.S ;  /* 0x00000000000073c6 */ /* 0x004ea40000000000 */
[----:B--2---:R-:W-:Y:S06]  /*7c40*/  BAR.SYNC.DEFER_BLOCKING 0x1, 0x80 ;  /* 0x0042000000007b1d */ /* 0x004fec0000010000 */
[----:B------:R-:W-:Y:S05]  /*7c50*/  @P0 BRA `(.L_x_122) ;  /* 0x0000000000280947 */ /* 0x000fea0003800000 */
[----:B------:R-:W2:Y:S01]  /*7c60*/  LDCU.64 UR6, c[0x0][0x348] ;  /* 0x00006900ff0677ac */ /* 0x000ea20008000a00 */
[----:B------:R-:W-:Y:S01]  /*7c70*/  UIADD3 UR4, UPT, UPT, UR44, 0x400, URZ ;  /* 0x000004002c047890 */ /* 0x000fe2000fffe0ff */
[----:B------:R-:W-:Y:S05]  /*7c80*/  UMOV UR51, UR36 ;  /* 0x0000002400337c82 */ /* 0x000fea0008000000 */
[----:B------:R-:W-:Y:S04]  /*7c90*/  MOV R150, UR4 ;  /* 0x0000000400967c02 */ /* 0x000fe80008000f00 */
[----:B------:R-:W-:Y:S01]  /*7ca0*/  R2UR UR48, R150 ;  /* 0x00000000963072ca */ /* 0x000fe200000e0000 */
[----:B--2---:R-:W-:Y:S04]  /*7cb0*/  UIADD3 UR4, UP0, UPT, UR6, 0x680, URZ ;  /* 0x0000068006047890 */ /* 0x004fe8000ff1e0ff */
[----:B------:R-:W-:Y:S09]  /*7cc0*/  UIADD3.X UR5, UPT, UPT, URZ, UR7, URZ, UP0, !UPT ;  /* 0x00000007ff057290 */ /* 0x000ff200087fe4ff */
[----:B------:R2:W-:Y:S01]  /*7cd0*/  UTMASTG.3D [UR48], [UR4] ;  /* 0x00000030040073b5 */ /* 0x0005e20008010000 */
[----:B------:R0:W-:Y:S01]  /*7ce0*/  UTMACMDFLUSH ;  /* 0x00000000000079b7 */ /* 0x0001e20000000000 */
[----:B--2---:R-:W-:Y:S04]  /*7cf0*/  DEPBAR.LE SB0, 0x1 ;  /* 0x000080400000791a */ /* 0x004fe80000000000 */
.L_x_122:
[----:B------:R-:W-:Y:S05]  /*7d00*/  BSYNC.RECONVERGENT B0 ;  /* 0x0000000000007941 */ /* 0x000fea0003800200 */
.L_x_121:
[----:B------:R-:W-:Y:S01]  /*7d10*/  BAR.SYNC.DEFER_BLOCKING 0x1, 0x80 ;  /* 0x0042000000007b1d */ /* 0x000fe20000010000 */
[----:B------:R-:W-:Y:S01]  /*7d20*/  ISETP.NE.AND P1, PT, R163, RZ, PT ;  /* 0x000000ffa300720c */ /* 0x000fe20003f25270 */
[----:B------:R-:W-:Y:S01]  /*7d30*/  UISETP.NE.AND UP0, UPT, UR52, URZ, UPT ;  /* 0x000000ff3400728c */ /* 0x000fe2000bf05270 */
[----:B------:R-:W-:Y:S11]  /*7d40*/  LEA R3, R78, UR44, 0x3 ;  /* 0x0000002c4e037c11 */ /* 0x000ff6000f8e18ff */
[----:B------:R-:W-:Y:S01]  /*7d50*/  @P1 SHF.L.U32 R2, R157, 0x1f, RZ ;  /* 0x0000001f9d021819 */ /* 0x000fe200000006ff */
[----:B------:R-:W-:Y:S06]  /*7d60*/  BRA.U !UP0, `(.L_x_123) ;  /* 0x0000000108247547 */ /* 0x000fec000b800000 */
[----:B------:R-:W-:Y:S01]  /*7d70*/  IMAD.U32 R5, RZ, RZ, UR46 ;  /* 0x0000002eff057e24 */ /* 0x000fe2000f8e00ff */
[----:B------:R-:W-:Y:S01]  /*7d80*/  MOV R0, UR47 ;  /* 0x0000002f00007c02 */ /* 0x000fe20008000f00 */
[----:B------:R-:W-:Y:S03]  /*7d90*/  UIADD3 UR4, UPT, UPT, UR46, 0x1, URZ ;  /* 0x000000012e047890 */ /* 0x000fe6000fffe0ff */
[----:B------:R-:W-:Y:S01]  /*7da0*/  @P1 LEA R5, R5, UR44, 0x3 ;  /* 0x0000002c05051c11 */ /* 0x000fe2000f8e18ff */
[----:B------:R-:W-:Y:S04]  /*7db0*/  UISETP.NE.AND UP0, UPT, UR4, 0x4, UPT ;  /* 0x000000040400788c */ /* 0x000fe8000bf05270 */
[----:B------:R-:W-:Y:S01]  /*7dc0*/  @P1 VIADD R5, R5, 0xc0 ;  /* 0x000000c005051836 */ /* 0x000fe20000000000 */
[----:B------:R-:W-:Y:S04]  /*7dd0*/  USEL UR46, UR4, URZ, UP0 ;  /* 0x000000ff042e7287 */ /* 0x000fe80008000000 */
[----:B------:R-:W-:Y:S04]  /*7de0*/  @P1 PRMT R0, R0, 0x654, R5 ;  /* 0x0000065400001816 */ /* 0x000fe80000000005 */
[----:B------:R2:W-:Y:S04]  /*7df0*/  @P1 SYNCS.ARRIVE.TRANS64.RED.A1T0 RZ, [R0+URZ], RZ ;  /* 0x000000ff00ff19a7 */ /* 0x0005e800081004ff */
.L_x_123:
[----:B------:R-:W3:Y:S01]  /*7e00*/  @P1 SYNCS.PHASECHK.TRANS64.TRYWAIT P0, [R3+URZ+0xa0], R2 ;  /* 0x0000a002030015a7 */ /* 0x000ee200080011ff */
[----:B------:R-:W-:Y:S01]  /*7e10*/  BSSY B1, `(.L_x_124) ;  /* 0x000001f000017945 */ /* 0x000fe20003800000 */
[----:B---3--:R-:W-:Y:S03]  /*7e20*/  @P1 SEL R84, RZ, 0x1, !P0 ;  /* 0x00000001ff541807 */ /* 0x008fe60004000000 */
[----:B------:R-:W-:Y:S05]  /*7e30*/  @!P1 BRA `(.L_x_125) ;  /* 0x0000000000709947 */ /* 0x000fea0003800000 */
[----:B------:R-:W-:Y:S01]  /*7e40*/  ISETP.NE.AND P1, PT, R86, RZ, PT ;  /* 0x000000ff5600720c */ /* 0x000fe20003f25270 */
[----:B------:R-:W-:Y:S01]  /*7e50*/  BSSY B0, `(.L_x_126) ;  /* 0x000000b000007945 */ /* 0x000fe20003800000 */
[----:B------:R-:W-:Y:S11]  /*7e60*/  ISETP.NE.AND P0, PT, R84, RZ, PT ;  /* 0x000000ff5400720c */ /* 0x000ff60003f05270 */
[----:B------:R-:W-:Y:S05]  /*7e70*/  @P1 IMAD R6, R78, 0x4000, R165 ;  /* 0x000040004e061824 */ /* 0x000fea00078e02a5 */
[----:B--2---:R-:W-:Y:S04]  /*7e80*/  @P1 IADD3 R0, PT, PT, R6, UR44, RZ ;  /* 0x0000002c06001c10 */ /* 0x004fe8000fffe0ff */
[----:B------:R-:W-:Y:S01]  /*7e90*/  @P1 IADD3 R4, PT, PT, R85, R0, RZ ;  /* 0x0000000055041210 */ /* 0x000fe20007ffe0ff */
[--C-:B------:R-:W-:Y:S02]  /*7ea0*/  @P1 IMAD.IADD R2, R79, 0x1, R0.reuse ;  /* 0x000000014f021824 */ /* 0x100fe400078e0200 */
[----:B------:R-:W-:Y:S01]  /*7eb0*/  @P1 IMAD.IADD R5, R87, 0x1, R0 ;  /* 0x0000000157051824 */ /* 0x000fe200078e0200 */
[----:B------:R-:W-:Y:S06]  /*7ec0*/  @P0 BRA `(.L_x_127) ;  /* 0x00000000000c0947 */ /* 0x000fec0003800000 */
[----:B------:R-:W-:Y:S04]  /*7ed0*/  SHF.L.U32 R0, R157, 0x1f, RZ ;  /* 0x0000001f9d007819 */ /* 0x000fe800000006ff */
[----:B------:R-:W2:Y:S02]  /*7ee0*/  SYNCS.PHASECHK.TRANS64.TRYWAIT P0, [R3+URZ+0xa0], R0 ;  /* 0x0000a000030075a7 */ /* 0x000ea400080011ff */
[----:B--2---:R-:W-:Y:S05]  /*7ef0*/  @!P0 BRA `(.L_x_128) ;  /* 0x0000004800fc8947 */ /* 0x004fea0003800000 */
.L_x_127:
[----:B------:R-:W-:Y:S05]  /*7f00*/  BSYNC B0 ;  /* 0x0000000000007941 */ /* 0x000fea0003800000 */
.L_x_126:
[----:B------:R-:W-:Y:S01]  /*7f10*/  ISETP.NE.AND P0, PT, R86, RZ, PT ;  /* 0x000000ff5600720c */ /* 0x000fe20003f05270 */
[----:B------:R-:W-:Y:S11]  /*7f20*/  VIADD R78, R78, 0x1 ;  /* 0x000000014e4e7836 */ /* 0x000ff60000000000 */
[----:B------:R-:W-:Y:S01]  /*7f30*/  @!UPT UIADD3 URZ, UPT, UPT, URZ, URZ, URZ ;  /* 0x000000fffffff290 */ /* 0x000fe2000fffe0ff */
[----:B------:R3:W4:Y:S01]  /*7f40*/  @P0 LDS.128 R80, [R6+UR44+0x400] ;  /* 0x0004002c06500984 */ /* 0x0007220008000c00 */
[--C-:B--2---:R-:W-:Y:S01]  /*7f50*/  @P0 IMAD.IADD R0, R85, 0x1, R2.reuse ;  /* 0x0000000155000824 */ /* 0x104fe200078e0202 */
[C---:B------:R-:W-:Y:S01]  /*7f60*/  @P0 IADD3 R3, PT, PT, R87.reuse, R4, RZ ;  /* 0x0000000457030210 */ /* 0x040fe20007ffe0ff */
[C---:B------:R-:W-:Y:S01]  /*7f70*/  @P0 IMAD.IADD R7, R87.reuse, 0x1, R2 ;  /* 0x0000000157070824 */ /* 0x040fe200078e0202 */
[----:B------:R3:W2:Y:S02]  /*7f80*/  @P0 LDS.128 R88, [R5+0x400] ;  /* 0x0004000005580984 */ /* 0x0006a40000000c00 */
[----:B------:R-:W-:Y:S02]  /*7f90*/  @P0 IADD3 R8, PT, PT, R87, R0, RZ ;  /* 0x0000000057080210 */ /* 0x000fe40007ffe0ff */
[----:B------:R3:W1:Y:S04]  /*7fa0*/  @P0 LDS.128 R96, [R4+0x400] ;  /* 0x0004000004600984 */ /* 0x0006680000000c00 */
[----:B------:R3:W1:Y:S04]  /*7fb0*/  @P0 LDS.128 R104, [R3+0x400] ;  /* 0x0004000003680984 */ /* 0x0006680000000c00 */
[----:B------:R3:W1:Y:S04]  /*7fc0*/  @P0 LDS.128 R112, [R2+0x400] ;  /* 0x0004000002700984 */ /* 0x0006680000000c00 */
[----:B------:R3:W1:Y:S04]  /*7fd0*/  @P0 LDS.128 R120, [R7+0x400] ;  /* 0x0004000007780984 */ /* 0x0006680000000c00 */
[----:B------:R3:W1:Y:S04]  /*7fe0*/  @P0 LDS.128 R128, [R0+0x400] ;  /* 0x0004000000800984 */ /* 0x0006680000000c00 */
[----:B------:R3:W1:Y:S02]  /*7ff0*/  @P0 LDS.128 R136, [R8+0x400] ;  /* 0x0004000008880984 */ /* 0x0006640000000c00 */
.L_x_125:
[----:B------:R-:W-:Y:S05]  /*8000*/  BSYNC B1 ;  /* 0x0000000000017941 */ /* 0x000fea0003800000 */
.L_x_124:
[----:B--23--:R-:W-:Y:S05]  /*8010*/  VIADD R0, R71, 0x40 ;  /* 0x0000004047007836 */ /* 0x00cfea0000000000 */
[----:B------:R-:W-:Y:S04]  /*8020*/  SHF.R.U32.HI R0, RZ, 0x15, R0 ;  /* 0x00000015ff007819 */ /* 0x000fe80000011600 */
[----:B------:R-:W-:Y:S11]  /*8030*/  LOP3.LUT P0, RZ, R0, 0x3, R147, 0x48, !PT ;  /* 0x0000000300ff7812 */ /* 0x000ff60007804893 */
[----:B------:R-:W-:Y:S02]  /*8040*/  @!UPT UIADD3 URZ, UPT, UPT, URZ, URZ, URZ ;  /* 0x000000fffffff290 */ /* 0x000fe4000fffe0ff */
[----:B------:R-:W-:Y:S05]  /*8050*/  @!P0 BRA `(.L_x_129) ;  /* 0x0000000000408947 */ /* 0x000fea0003800000 */
[----:B------:R-:W2:Y:S01]  /*8060*/  LDCU.64 UR8, c[0x4][0x70] ;  /* 0x01000e00ff0877ac */ /* 0x000ea20008000a00 */
[----:B------:R-:W-:Y:S01]  /*8070*/  MOV R3, 0x0 ;  /* 0x0000000000037802 */ /* 0x000fe20000000f00 */
[----:B------:R-:W-:Y:S02]  /*8080*/  HFMA2 R12, -RZ, RZ, 0, 5.9604644775390625e-08 ;  /* 0x00000001ff0c7431 */ /* 0x000fe400000001ff */
[----:B------:R-:W-:Y:S02]  /*8090*/  IMAD.MOV.U32 R8, RZ, RZ, 0x192 ;  /* 0x00000192ff087424 */ /* 0x000fe400078e00ff */
[----:B------:R-:W-:Y:S01]  /*80a0*/  IMAD.MOV.U32 R13, RZ, RZ, RZ ;  /* 0x000000ffff0d7224 */ /* 0x000fe200078e00ff */
[----:B------:R-:W3:Y:S01]  /*80b0*/  LDCU.64 UR6, c[0x4][0x78] ;  /* 0x01000f00ff0677ac */ /* 0x000ee20008000a00 */
[----:B------:R-:W1:Y:S01]  /*80c0*/  LDC.64 R2, c[0x4][R3] ;  /* 0x0100000003027b82 */ /* 0x000e620000000a00 */
[----:B------:R-:W5:Y:S01]  /*80d0*/  LDCU.64 UR4, c[0x4][0x10] ;  /* 0x01000200ff0477ac */ /* 0x000f620008000a00 */
[----:B--2---:R-:W-:Y:S01]  /*80e0*/  MOV R5, UR9 ;  /* 0x0000000900057c02 */ /* 0x004fe20008000f00 */
[----:B------:R-:W-:Y:S01]  /*80f0*/  IMAD.U32 R4, RZ, RZ, UR8 ;  /* 0x00000008ff047e24 */ /* 0x000fe2000f8e00ff */
[----:B---3--:R-:W-:Y:S01]  /*8100*/  MOV R7, UR7 ;  /* 0x0000000700077c02 */ /* 0x008fe20008000f00 */
[----:B------:R-:W-:Y:S01]  /*8110*/  IMAD.U32 R6, RZ, RZ, UR6 ;  /* 0x00000006ff067e24 */ /* 0x000fe2000f8e00ff */
[----:B-----5:R-:W-:Y:S01]  /*8120*/  MOV R11, UR5 ;  /* 0x00000005000b7c02 */ /* 0x020fe20008000f00 */
[----:B------:R-:W-:Y:S02]  /*8130*/  IMAD.U32 R10, RZ, RZ, UR4 ;  /* 0x00000004ff0a7e24 */ /* 0x000fe4000f8e00ff */
[----:B------:R-:W-:Y:S07]  /*8140*/  LEPC R20, `(.L_x_129) ;  /* 0x000000001014794e */ /* 0x000fee0000000000 */
[----:B-1--4-:R-:W-:Y:S05]  /*8150*/  CALL.ABS.NOINC R2 ;  /* 0x0000000002007343 */ /* 0x012fea0003c00000 */
.L_x_129:
[----:B------:R-:W-:Y:S05]  /*8160*/  WARPSYNC.ALL ;  /* 0x0000000000007948 */ /* 0x000fea0003800000 */
[----:B------:R-:W-:Y:S01]  /*8170*/  R2UR UR4, R71 ;  /* 0x00000000470472ca */ /* 0x000fe200000e0000 */
[--C-:B----4-:R-:W-:Y:S01]  /*8180*/  HADD2.F32 R72, -RZ, R80.reuse.H0_H0 ;  /* 0x20000050ff487230 */ /* 0x110fe20000004100 */
[----:B------:R-:W-:Y:S01]  /*8190*/  ISETP.NE.AND P6, PT, R163, RZ, PT ;  /* 0x000000ffa300720c */ /* 0x000fe20003fc5270 */
[----:B------:R-:W-:Y:S01]  /*81a0*/  HADD2.F32 R75, -RZ, R80.H1_H1 ;  /* 0x30000050ff4b7230 */ /* 0x000fe20000004100 */
[----:B------:R-:W-:Y:S01]  /*81b0*/  MOV R0, UR46 ;  /* 0x0000002e00007c02 */ /* 0x000fe20008000f00 */
[--C-:B------:R-:W-:Y:S01]  /*81c0*/  HADD2.F32 R74, -RZ, R81.reuse.H0_H0 ;  /* 0x20000051ff4a7230 */ /* 0x100fe20000004100 */
[----:B------:R-:W-:Y:S01]  /*81d0*/  MOV R77, UR47 ;  /* 0x0000002f004d7c02 */ /* 0x000fe20008000f00 */
[----:B------:R-:W-:Y:S01]  /*81e0*/  HADD2.F32 R76, -RZ, R81.H1_H1 ;  /* 0x30000051ff4c7230 */ /* 0x000fe20000004100 */
[----:B------:R-:W-:Y:S01]  /*81f0*/  ISETP.NE.AND P0, PT, R160, RZ, PT ;  /* 0x000000ffa000720c */ /* 0x000fe20003f05270 */
[----:B------:R-:W-:Y:S04]  /*8200*/  BSSY.RECONVERGENT B0, `(.L_x_130) ;  /* 0x00000fd000007945 */ /* 0x000fe80003800200 */
[----:B------:R-:W2:Y:S02]  /*8210*/  LDTM.x64 R4, tmem[UR4+0x40] ;  /* 0x00004004000479ee */ /* 0x000ea40008340000 */
[----:B------:R-:W-:Y:S04]  /*8220*/  @P6 LEA R0, R0, UR44, 0x3 ;  /* 0x0000002c00006c11 */ /* 0x000fe8000f8e18ff */
[----:B------:R-:W-:Y:S04]  /*8230*/  @P6 IADD3 R0, PT, PT, R0, 0xc0, RZ ;  /* 0x000000c000006810 */ /* 0x000fe80007ffe0ff */
[----:B------:R-:W-:Y:S01]  /*8240*/  @P6 PRMT R77, R77, 0x654, R0 ;  /* 0x000006544d4d6816 */ /* 0x000fe20000000000 */
[C---:B--2---:R-:W-:Y:S01]  /*8250*/  FMUL R0, R70.reuse, R4 ;  /* 0x0000000446007220 */ /* 0x044fe20000400000 */
[C---:B------:R-:W-:Y:S01]  /*8260*/  FMUL R2, R70.reuse, R5 ;  /* 0x0000000546027220 */ /* 0x040fe20000400000 */
[C---:B------:R-:W-:Y:S01]  /*8270*/  FMUL R3, R70.reuse, R6 ;  /* 0x0000000646037220 */ /* 0x040fe20000400000 */
[C---:B------:R-:W-:Y:S01]  /*8280*/  FMUL R7, R70.reuse, R7 ;  /* 0x0000000746077220 */ /* 0x040fe20000400000 */
[C---:B------:R-:W-:Y:S01]  /*8290*/  FFMA R0, R73.reuse, R72, R0 ;  /* 0x0000004849007223 */ /* 0x040fe20000000000 */
[C---:B------:R-:W-:Y:S01]  /*82a0*/  FFMA R2, R73.reuse, R75, R2 ;  /* 0x0000004b49027223 */ /* 0x040fe20000000002 */
[--C-:B------:R-:W-:Y:S02]  /*82b0*/  HADD2.F32 R75, -RZ, R82.reuse.H0_H0 ;  /* 0x20000052ff4b7230 */ /* 0x100fe40000004100 */
[C---:B------:R-:W-:Y:S01]  /*82c0*/  FFMA R3, R73.reuse, R74, R3 ;  /* 0x0000004a49037223 */ /* 0x040fe20000000003 */
[----:B------:R-:W-:Y:S01]  /*82d0*/  FFMA R7, R73, R76, R7 ;  /* 0x0000004c49077223 */ /* 0x000fe20000000007 */
[----:B------:R-:W-:Y:S01]  /*82e0*/  FMUL R4, R70, R8 ;  /* 0x0000000846047220 */ /* 0x000fe20000400000 */
[----:B-1----:R-:W-:Y:S01]  /*82f0*/  F2FP.F16.F32.PACK_AB R92, R2, R0 ;  /* 0x00000000025c723e */ /* 0x002fe200000000ff */
[----:B------:R-:W-:Y:S02]  /*8300*/  HADD2.F32 R72, -RZ, R82.H1_H1 ;  /* 0x30000052ff487230 */ /* 0x000fe40000004100 */
[C---:B------:R-:W-:Y:S01]  /*8310*/  FMUL R5, R70.reuse, R9 ;  /* 0x0000000946057220 */ /* 0x040fe20000400000 */
[----:B------:R-:W-:Y:S01]  /*8320*/  F2FP.F16.F32.PACK_AB R93, R7, R3 ;  /* 0x00000003075d723e */ /* 0x000fe200000000ff */
        /* <DEDUP_REMOVED lines=19> */
[----:B------:R1:W-:Y:S01]  /*8460*/  STS.128 [R165+UR44+0x4400], R92 ;  /* 0x0044005ca5007988 */ /* 0x0003e20008000c2c */
        /* <DEDUP_REMOVED lines=8> */
[C---:B------:R-:W-:Y:S01]  /*84f0*/  FMUL R14, R70.reuse, R18 ;  /* 0x00000012460e7220 */ /* 0x040fe20000400000 */
[----:B------:R-:W-:Y:S01]  /*8500*/  F2FP.F16.F32.PACK_AB R101, R15, R10 ;  /* 0x0000000a0f65723e */ /* 0x000fe200000000ff */
[C---:B------:R-:W-:Y:S01]  /*8510*/  FFMA R12, R73.reuse, R3, R12 ;  /* 0x00000003490c7223 */ /* 0x040fe2000000000c */
[--C-:B------:R-:W-:Y:S02]  /*8520*/  HADD2.F32 R3, -RZ, R91.reuse.H0_H0 ;  /* 0x2000005bff037230 */ /* 0x100fe40000004100 */
[C---:B------:R-:W-:Y:S01]  /*8530*/  FFMA R13, R73.reuse, R0, R13 ;  /* 0x00000000490d7223 */ /* 0x040fe2000000000d */
[----:B------:R-:W-:Y:S02]  /*8540*/  HADD2.F32 R2, -RZ, R91.H1_H1 ;  /* 0x3000005bff027230 */ /* 0x000fe40000004100 */
[C---:B------:R-:W-:Y:S01]  /*8550*/  FMUL R19, R70.reuse, R19 ;  /* 0x0000001346137220 */ /* 0x040fe20000400000 */
[--C-:B------:R-:W-:Y:S02]  /*8560*/  HADD2.F32 R75, -RZ, R96.reuse.H0_H0 ;  /* 0x20000060ff4b7230 */ /* 0x100fe40000004100 */
[----:B------:R-:W-:Y:S01]  /*8570*/  FFMA R14, R73, R3, R14 ;  /* 0x00000003490e7223 */ /* 0x000fe2000000000e */
[----:B------:R-:W-:Y:S01]  /*8580*/  F2FP.F16.F32.PACK_AB R102, R13, R12 ;  /* 0x0000000c0d66723e */ /* 0x000fe200000000ff */
        /* <DEDUP_REMOVED lines=38> */
[C---:B------:R-:W-:Y:S01]  /*87f0*/  FMUL R31, R70.reuse, R31 ;  /* 0x0000001f461f7220 */ /* 0x040fe20000400000 */
[----:B------:R3:W-:Y:S01]  /*8800*/  STS.128 [R164+0x4400], R108 ;  /* 0x0044006ca4007388 */ /* 0x0007e20000000c00 */
[--C-:B------:R-:W-:Y:S02]  /*8810*/  HADD2.F32 R3, -RZ, R106.reuse.H0_H0 ;  /* 0x2000006aff037230 */ /* 0x100fe40000004100 */
[----:B------:R-:W-:Y:S01]  /*8820*/  FFMA R26, R73, R0, R26 ;  /* 0x00000000491a7223 */ /* 0x000fe2000000001a */
[----:B------:R-:W-:Y:S01]  /*8830*/  HADD2.F32 R0, -RZ, R105.H1_H1 ;  /* 0x30000069ff007230 */ /* 0x000fe20000004100 */
[----:B------:R-:W-:Y:S01]  /*8840*/  F2FP.F16.F32.PACK_AB R116, R25, R24 ;  /* 0x000000181974723e */ /* 0x000fe200000000ff */
[C---:B------:R-:W-:Y:S01]  /*8850*/  FMUL R28, R70.reuse, R32 ;  /* 0x00000020461c7220 */ /* 0x040fe20000400000 */
[----:B------:R-:W-:Y:S02]  /*8860*/  HADD2.F32 R2, -RZ, R106.H1_H1 ;  /* 0x3000006aff027230 */ /* 0x000fe40000004100 */
[C---:B------:R-:W-:Y:S01]  /*8870*/  FMUL R29, R70.reuse, R33 ;  /* 0x00000021461d7220 */ /* 0x040fe20000400000 */
[--C-:B------:R-:W-:Y:S02]  /*8880*/  HADD2.F32 R75, -RZ, R107.reuse.H0_H0 ;  /* 0x2000006bff4b7230 */ /* 0x100fe40000004100 */
[C---:B------:R-:W-:Y:S01]  /*8890*/  FFMA R31, R73.reuse, R0, R31 ;  /* 0x00000000491f7223 */ /* 0x040fe2000000001f */
[C---:B------:R-:W-:Y:S01]  /*88a0*/  FFMA R28, R73.reuse, R3, R28 ;  /* 0x00000003491c7223 */ /* 0x040fe2000000001c */
[----:B------:R-:W-:Y:S01]  /*88b0*/  FFMA R29, R73, R2, R29 ;  /* 0x00000002491d7223 */ /* 0x000fe2000000001d */
[C---:B------:R-:W-:Y:S01]  /*88c0*/  FMUL R30, R70.reuse, R34 ;  /* 0x00000022461e7220 */ /* 0x040fe20000400000 */
[----:B------:R-:W-:Y:S01]  /*88d0*/  HADD2.F32 R72, -RZ, R107.H1_H1 ;  /* 0x3000006bff487230 */ /* 0x000fe20000004100 */
[----:B------:R-:W-:Y:S01]  /*88e0*/  F2FP.F16.F32.PACK_AB R117, R31, R26 ;  /* 0x0000001a1f75723e */ /* 0x000fe200000000ff */
        /* <DEDUP_REMOVED lines=16> */
[----:B-1----:R-:W-:Y:S01]  /*89f0*/  F2FP.F16.F32.PACK_AB R92, R33, R32 ;  /* 0x00000020215c723e */ /* 0x002fe200000000ff */
        /* <DEDUP_REMOVED lines=42> */
[--C-:B------:R-:W-:Y:S02]  /*8ca0*/  HADD2.F32 R3, -RZ, R128.reuse.H0_H0 ;  /* 0x20000080ff037230 */ /* 0x100fe40000004100 */
[C---:B------:R-:W-:Y:S01]  /*8cb0*/  FFMA R46, R73.reuse, R75, R46 ;  /* 0x0000004b492e7223 */ /* 0x040fe2000000002e */
[C---:B------:R-:W-:Y:S01]  /*8cc0*/  FMUL R48, R70.reuse, R52 ;  /* 0x0000003446307220 */ /* 0x040fe20000400000 */
        /* <DEDUP_REMOVED lines=17> */
[C---:B------:R-:W-:Y:S01]  /*8de0*/  FFMA R52, R73.reuse, R0, R52 ;  /* 0x0000000049347223 */ /* 0x040fe20000000034 */
[C---:B------:R-:W-:Y:S01]  /*8df0*/  FFMA R53, R73.reuse, R2, R53 ;  /* 0x0000000249357223 */ /* 0x040fe20000000035 */
[----:B------:R-:W-:Y:S02]  /*8e00*/  HADD2.F32 R0, -RZ, R131.H1_H1 ;  /* 0x30000083ff007230 */ /* 0x000fe40000004100 */
[----:B------:R-:W-:Y:S01]  /*8e10*/  FFMA R54, R73, R3, R54 ;  /* 0x0000000349367223 */ /* 0x000fe20000000036 */
[C---:B------:R-:W-:Y:S01]  /*8e20*/  FMUL R59, R70.reuse, R59 ;  /* 0x0000003b463b7220 */ /* 0x040fe20000400000 */
[--C-:B------:R-:W-:Y:S02]  /*8e30*/  HADD2.F32 R3, -RZ, R136.reuse.H0_H0 ;  /* 0x20000088ff037230 */ /* 0x100fe40000004100 */
[C---:B------:R-:W-:Y:S01]  /*8e40*/  FMUL R56, R70.reuse, R60 ;  /* 0x0000003c46387220 */ /* 0x040fe20000400000 */
[----:B------:R-:W-:Y:S02]  /*8e50*/  HADD2.F32 R2, -RZ, R136.H1_H1 ;  /* 0x30000088ff027230 */ /* 0x000fe40000004100 */
[C---:B------:R-:W-:Y:S01]  /*8e60*/  FMUL R57, R70.reuse, R61 ;  /* 0x0000003d46397220 */ /* 0x040fe20000400000 */
[--C-:B------:R-:W-:Y:S01]  /*8e70*/  HADD2.F32 R75, -RZ, R137.reuse.H0_H0 ;  /* 0x20000089ff4b7230 */ /* 0x100fe20000004100 */
[----:B------:R-:W-:Y:S01]  /*8e80*/  F2FP.F16.F32.PACK_AB R102, R45, R44 ;  /* 0x0000002c2d66723e */ /* 0x000fe200000000ff */
[C---:B------:R-:W-:Y:S01]  /*8e90*/  FMUL R58, R70.reuse, R62 ;  /* 0x0000003e463a7220 */ /* 0x040fe20000400000 */
[----:B------:R-:W-:Y:S01]  /*8ea0*/  F2FP.F16.F32.PACK_AB R103, R51, R46 ;  /* 0x0000002e3367723e */ /* 0x000fe200000000ff */
[C---:B------:R-:W-:Y:S01]  /*8eb0*/  FFMA R59, R73.reuse, R0, R59 ;  /* 0x00000000493b7223 */ /* 0x040fe2000000003b */
[C---:B------:R-:W-:Y:S01]  /*8ec0*/  FFMA R56, R73.reuse, R3, R56 ;  /* 0x0000000349387223 */ /* 0x040fe20000000038 */
[----:B------:R-:W-:Y:S02]  /*8ed0*/  HADD2.F32 R0, -RZ, R137.H1_H1 ;  /* 0x30000089ff007230 */ /* 0x000fe40000004100 */
[C---:B------:R-:W-:Y:S01]  /*8ee0*/  FFMA R57, R73.reuse, R2, R57 ;  /* 0x0000000249397223 */ /* 0x040fe20000000039 */
[----:B------:R1:W-:Y:S01]  /*8ef0*/  STS.128 [R170+0x4400], R100 ;  /* 0x00440064aa007388 */ /* 0x0003e20000000c00 */
[C---:B------:R-:W-:Y:S01]  /*8f00*/  FMUL R63, R70.reuse, R63 ;  /* 0x0000003f463f7220 */ /* 0x040fe20000400000 */
[--C-:B------:R-:W-:Y:S02]  /*8f10*/  HADD2.F32 R3, -RZ, R138.reuse.H0_H0 ;  /* 0x2000008aff037230 */ /* 0x100fe40000004100 */
[C---:B------:R-:W-:Y:S01]  /*8f20*/  FFMA R58, R73.reuse, R75, R58 ;  /* 0x0000004b493a7223 */ /* 0x040fe2000000003a */
        /* <DEDUP_REMOVED lines=8> */
[----:B---3--:R-:W-:Y:S01]  /*8fb0*/  F2FP.F16.F32.PACK_AB R108, R49, R48 ;  /* 0x00000030316c723e */ /* 0x008fe200000000ff */
[----:B------:R-:W-:Y:S01]  /*8fc0*/  FFMA R60, R73, R3, R60 ;  /* 0x00000003493c7223 */ /* 0x000fe2000000003c */
[----:B------:R-:W-:Y:S01]  /*8fd0*/  F2FP.F16.F32.PACK_AB R109, R55, R50 ;  /* 0x00000032376d723e */ /* 0x000fe200000000ff */
[----:B------:R-:W-:Y:S01]  /*8fe0*/  FFMA R61, R73, R2, R61 ;  /* 0x00000002493d7223 */ /* 0x000fe2000000003d */
[----:B------:R-:W-:Y:S01]  /*8ff0*/  F2FP.F16.F32.PACK_AB R110, R53, R52 ;  /* 0x00000034356e723e */ /* 0x000fe200000000ff */
[----:B------:R-:W-:Y:S01]  /*9000*/  FFMA R62, R73, R75, R62 ;  /* 0x0000004b493e7223 */ /* 0x000fe2000000003e */
[----:B------:R-:W-:Y:S01]  /*9010*/  F2FP.F16.F32.PACK_AB R111, R59, R54 ;  /* 0x000000363b6f723e */ /* 0x000fe200000000ff */
[----:B------:R-:W-:Y:S01]  /*9020*/  FFMA R67, R73, R72, R67 ;  /* 0x0000004849437223 */ /* 0x000fe20000000043 */
[----:B----4-:R-:W-:Y:S02]  /*9030*/  F2FP.F16.F32.PACK_AB R116, R57, R56 ;  /* 0x000000383974723e */ /* 0x010fe400000000ff */
[----:B------:R-:W-:Y:S01]  /*9040*/  F2FP.F16.F32.PACK_AB R117, R63, R58 ;  /* 0x0000003a3f75723e */ /* 0x000fe200000000ff */
[----:B------:R1:W-:Y:S01]  /*9050*/  STS.128 [R153+0x4400], R108 ;  /* 0x0044006c99007388 */ /* 0x0003e20000000c00 */
[----:B------:R-:W-:Y:S02]  /*9060*/  F2FP.F16.F32.PACK_AB R118, R61, R60 ;  /* 0x0000003c3d76723e */ /* 0x000fe400000000ff */
[----:B------:R-:W-:Y:S02]  /*9070*/  F2FP.F16.F32.PACK_AB R119, R67, R62 ;  /* 0x0000003e4377723e */ /* 0x000fe400000000ff */
[----:B------:R-:W-:Y:S02]  /*9080*/  LEA R0, R78, UR44, 0x3 ;  /* 0x0000002c4e007c11 */ /* 0x000fe4000f8e18ff */
[----:B------:R-:W-:Y:S01]  /*9090*/  @P6 SHF.L.U32 R3, R157, 0x1f, RZ ;  /* 0x0000001f9d036819 */ /* 0x000fe200000006ff */
        /* <DEDUP_REMOVED lines=10> */
[----:B------:R-:W-:Y:S02]  /*9140*/  UIADD3 UR9, UPT, UPT, UR49, 0x40, URZ ;  /* 0x0000004031097890 */ /* 0x000fe4000fffe0ff */
[----:B------:R-:W-:Y:S01]  /*9150*/  UIADD3 UR8, UPT, UPT, UR44, 0x4400, URZ ;  /* 0x000044002c087890 */ /* 0x000fe2000fffe0ff */
[----:B------:R-:W-:Y:S01]  /*9160*/  UMOV UR10, UR50 ;  /* 0x00000032000a7c82 */ /* 0x000fe20008000000 */
[----:B------:R-:W-:Y:S01]  /*9170*/  UMOV UR11, UR36 ;  /* 0x00000024000b7c82 */ /* 0x000fe20008000000 */
[----:B--2---:R-:W-:Y:S04]  /*9180*/  UIADD3 UR4, UP0, UPT, UR6, 0x680, URZ ;  /* 0x0000068006047890 */ /* 0x004fe8000ff1e0ff */
[----:B------:R-:W-:Y:S09]  /*9190*/  UIADD3.X UR5, UPT, UPT, URZ, UR7, URZ, UP0, !UPT ;  /* 0x00000007ff057290 */ /* 0x000ff200087fe4ff */
[----:B------:R2:W-:Y:S01]  /*91a0*/  UTMASTG.3D [UR8], [UR4] ;  /* 0x00000008040073b5 */ /* 0x0005e20008010000 */
[----:B------:R0:W-:Y:S01]  /*91b0*/  UTMACMDFLUSH ;  /* 0x00000000000079b7 */ /* 0x0001e20000000000 */
[----:B--2---:R-:W-:Y:S04]  /*91c0*/  DEPBAR.LE SB0, 0x1 ;  /* 0x000080400000791a */ /* 0x004fe80000000000 */
.L_x_131:
[----:B------:R-:W-:Y:S05]  /*91d0*/  BSYNC.RECONVERGENT B0 ;  /* 0x0000000000007941 */ /* 0x000fea0003800200 */
.L_x_130:
[----:B------:R-:W-:Y:S01]  /*91e0*/  BAR.SYNC.DEFER_BLOCKING 0x1, 0x80 ;  /* 0x0042000000007b1d */ /* 0x000fe20000010000 */
[----:B------:R-:W-:Y:S04]  /*91f0*/  UIADD3 UR4, UPT, UPT, UR46, 0x1, URZ ;  /* 0x000000012e047890 */ /* 0x000fe8000fffe0ff */
[----:B------:R-:W-:Y:S04]  /*9200*/  UISETP.NE.AND UP0, UPT, UR4, 0x4, UPT ;  /* 0x000000040400788c */ /* 0x000fe8000bf05270 */
[----:B------:R-:W-:Y:S01]  /*9210*/  USEL UR45, UR4, URZ, UP0 ;  /* 0x000000ff042d7287 */ /* 0x000fe20008000000 */
[----:B------:R2:W-:Y:S01]  /*9220*/  @P6 SYNCS.ARRIVE.TRANS64.RED.A1T0 RZ, [R77+URZ], RZ ;  /* 0x000000ff4dff69a7 */ /* 0x0005e200081004ff */
[----:B------:R-:W-:Y:S01]  /*9230*/  BSSY B1, `(.L_x_132) ;  /* 0x0000020000017945 */ /* 0x000fe20003800000 */
[----:B------:R-:W3:Y:S02]  /*9240*/  @P6 SYNCS.PHASECHK.TRANS64.TRYWAIT P0, [R0+URZ+0xa0], R3 ;  /* 0x0000a003000065a7 */ /* 0x000ee400080011ff */
[----:B---3--:R-:W-:Y:S01]  /*9250*/  @P6 SEL R84, RZ, 0x1, !P0 ;  /* 0x00000001ff546807 */ /* 0x008fe20004000000 */
[----:B--2---:R-:W-:Y:S06]  /*9260*/  @!P6 BRA `(.L_x_133) ;  /* 0x000000000070e947 */ /* 0x004fec0003800000 */
[----:B------:R-:W-:Y:S01]  /*9270*/  ISETP.NE.AND P1, PT, R86, RZ, PT ;  /* 0x000000ff5600720c */ /* 0x000fe20003f25270 */
[----:B------:R-:W-:Y:S01]  /*9280*/  BSSY B0, `(.L_x_134) ;  /* 0x000000b000007945 */ /* 0x000fe20003800000 */
[----:B------:R-:W-:Y:S11]  /*9290*/  ISETP.NE.AND P0, PT, R84, RZ, PT ;  /* 0x000000ff5400720c */ /* 0x000ff60003f05270 */
[----:B------:R-:W-:Y:S05]  /*92a0*/  @P1 IMAD R5, R78, 0x4000, R165 ;  /* 0x000040004e051824 */ /* 0x000fea00078e02a5 */
[----:B------:R-:W-:Y:S04]  /*92b0*/  @P1 IADD3 R6, PT, PT, R5, UR44, RZ ;  /* 0x0000002c05061c10 */ /* 0x000fe8000fffe0ff */
[----:B------:R-:W-:Y:S01]  /*92c0*/  @P1 IADD3 R4, PT, PT, R85, R6, RZ ;  /* 0x0000000655041210 */ /* 0x000fe20007ffe0ff */
[--C-:B------:R-:W-:Y:S02]  /*92d0*/  @P1 IMAD.IADD R2, R79, 0x1, R6.reuse ;  /* 0x000000014f021824 */ /* 0x100fe400078e0206 */
[----:B------:R-:W-:Y:S01]  /*92e0*/  @P1 IMAD.IADD R3, R87, 0x1, R6 ;  /* 0x0000000157031824 */ /* 0x000fe200078e0206 */
[----:B------:R-:W-:Y:S06]  /*92f0*/  @P0 BRA `(.L_x_135) ;  /* 0x00000000000c0947 */ /* 0x000fec0003800000 */
[----:B------:R-:W-:Y:S04]  /*9300*/  SHF.L.U32 R7, R157, 0x1f, RZ ;  /* 0x0000001f9d077819 */ /* 0x000fe800000006ff */
[----:B------:R-:W2:Y:S02]  /*9310*/  SYNCS.PHASECHK.TRANS64.TRYWAIT P0, [R0+URZ+0xa0], R7 ;  /* 0x0000a007000075a7 */ /* 0x000ea400080011ff */
[----:B--2---:R-:W-:Y:S05]  /*9320*/  @!P0 BRA `(.L_x_136) ;  /* 0x0000003800048947 */ /* 0x004fea0003800000 */
.L_x_135:
[----:B------:R-:W-:Y:S05]  /*9330*/  BSYNC B0 ;  /* 0x0000000000007941 */ /* 0x000fea0003800000 */
.L_x_134:
        /* <DEDUP_REMOVED lines=15> */
.L_x_133:
[----:B------:R-:W-:Y:S05]  /*9430*/  BSYNC B1 ;  /* 0x0000000000017941 */ /* 0x000fea0003800000 */
.L_x_132:
[----:B---3--:R-:W-:Y:S05]  /*9440*/  VIADD R0, R71, 0x80 ;  /* 0x0000008047007836 */ /* 0x008fea0000000000 */
[----:B------:R-:W-:Y:S04]  /*9450*/  SHF.R.U32.HI R0, RZ, 0x15, R0 ;  /* 0x00000015ff007819 */ /* 0x000fe80000011600 */
[----:B------:R-:W-:Y:S11]  /*9460*/  LOP3.LUT P0, RZ, R0, 0x3, R147, 0x48, !PT ;  /* 0x0000000300ff7812 */ /* 0x000ff60007804893 */
[----:B------:R-:W-:Y:S02]  /*9470*/  @!UPT UIADD3 URZ, UPT, UPT, URZ, URZ, URZ ;  /* 0x000000fffffff290 */ /* 0x000fe4000fffe0ff */
[----:B------:R-:W-:Y:S05]  /*9480*/  @!P0 BRA `(.L_x_137) ;  /* 0x0000000000408947 */ /* 0x000fea0003800000 */
[----:B------:R-:W3:Y:S01]  /*9490*/  LDCU.64 UR8, c[0x4][0x70] ;  /* 0x01000e00ff0877ac */ /* 0x000ee20008000a00 */
[----:B------:R-:W-:Y:S01]  /*94a0*/  MOV R3, 0x0 ;  /* 0x0000000000037802 */ /* 0x000fe20000000f00 */
[----:B------:R-:W-:Y:S02]  /*94b0*/  HFMA2 R12, -RZ, RZ, 0, 5.9604644775390625e-08 ;  /* 0x00000001ff0c7431 */ /* 0x000fe400000001ff */
[----:B------:R-:W-:Y:S02]  /*94c0*/  IMAD.MOV.U32 R8, RZ, RZ, 0x192 ;  /* 0x00000192ff087424 */ /* 0x000fe400078e00ff */
[----:B------:R-:W-:Y:S01]  /*94d0*/  IMAD.MOV.U32 R13, RZ, RZ, RZ ;  /* 0x000000ffff0d7224 */ /* 0x000fe200078e00ff */
[----:B------:R-:W5:Y:S01]  /*94e0*/  LDCU.64 UR6, c[0x4][0x78] ;  /* 0x01000f00ff0677ac */ /* 0x000f620008000a00 */
[----:B------:R-:W1:Y:S01]  /*94f0*/  LDC.64 R2, c[0x4][R3] ;  /* 0x0100000003027b82 */ /* 0x000e620000000a00 */
[----:B------:R-:W2:Y:S01]  /*9500*/  LDCU.64 UR4, c[0x4][0x10] ;  /* 0x01000200ff0477ac */ /* 0x000ea20008000a00 */
[----:B---3--:R-:W-:Y:S01]  /*9510*/  MOV R5, UR9 ;  /* 0x0000000900057c02 */ /* 0x008fe20008000f00 */
[----:B------:R-:W-:Y:S01]  /*9520*/  IMAD.U32 R4, RZ, RZ, UR8 ;  /* 0x00000008ff047e24 */ /* 0x000fe2000f8e00ff */
[----:B-----5:R-:W-:Y:S01]  /*9530*/  MOV R7, UR7 ;  /* 0x0000000700077c02 */ /* 0x020fe20008000f00 */
[----:B------:R-:W-:Y:S01]  /*9540*/  IMAD.U32 R6, RZ, RZ, UR6 ;  /* 0x00000006ff067e24 */ /* 0x000fe2000f8e00ff */
[----:B--2---:R-:W-:Y:S01]  /*9550*/  MOV R11, UR5 ;  /* 0x00000005000b7c02 */ /* 0x004fe20008000f00 */
[----:B------:R-:W-:Y:S02]  /*9560*/  IMAD.U32 R10, RZ, RZ, UR4 ;  /* 0x00000004ff0a7e24 */ /* 0x000fe4000f8e00ff */
[----:B------:R-:W-:Y:S07]  /*9570*/  LEPC R20, `(.L_x_137) ;  /* 0x000000001014794e */ /* 0x000fee0000000000 */
[----:B-1--4-:R-:W-:Y:S05]  /*9580*/  CALL.ABS.NOINC R2 ;  /* 0x0000000002007343 */ /* 0x012fea0003c00000 */
.L_x_137:
[----:B------:R-:W-:Y:S05]  /*9590*/  WARPSYNC.ALL ;  /* 0x0000000000007948 */ /* 0x000fea0003800000 */
[----:B------:R-:W-:Y:S01]  /*95a0*/  R2UR UR4, R71 ;  /* 0x00000000470472ca */ /* 0x000fe200000e0000 */
[--C-:B----4-:R-:W-:Y:S01]  /*95b0*/  HADD2.F32 R72, -RZ, R80.reuse.H0_H0 ;  /* 0x20000050ff487230 */ /* 0x110fe20000004100 */
[----:B------:R-:W-:Y:S01]  /*95c0*/  ISETP.NE.AND P6, PT, R163, RZ, PT ;  /* 0x000000ffa300720c */ /* 0x000fe20003fc5270 */
[----:B------:R-:W-:Y:S01]  /*95d0*/  HADD2.F32 R75, -RZ, R80.H1_H1 ;  /* 0x30000050ff4b7230 */ /* 0x000fe20000004100 */
[----:B------:R-:W-:Y:S01]  /*95e0*/  MOV R3, UR45 ;  /* 0x0000002d00037c02 */ /* 0x000fe20008000f00 */
[----:B------:R-:W-:Y:S01]  /*95f0*/  BSSY.RECONVERGENT B0, `(.L_x_138) ;  /* 0x0000101000007945 */ /* 0x000fe20003800200 */
[----:B------:R-:W-:Y:S02]  /*9600*/  MOV R74, UR47 ;  /* 0x0000002f004a7c02 */ /* 0x000fe40008000f00 */
[----:B------:R-:W-:Y:S05]  /*9610*/  ISETP.NE.AND P0, PT, R160, RZ, PT ;  /* 0x000000ffa000720c */ /* 0x000fea0003f05270 */
[----:B------:R-:W3:Y:S02]  /*9620*/  LDTM.x64 R4, tmem[UR4+0x80] ;  /* 0x00008004000479ee */ /* 0x000ee40008340000 */
[----:B------:R-:W-:Y:S04]  /*9630*/  @P6 LEA R3, R3, UR44, 0x3 ;  /* 0x0000002c03036c11 */ /* 0x000fe8000f8e18ff */
[----:B------:R-:W-:Y:S04]  /*9640*/  @P6 IADD3 R3, PT, PT, R3, 0xc0, RZ ;  /* 0x000000c003036810 */ /* 0x000fe80007ffe0ff */
[----:B------:R-:W-:Y:S01]  /*9650*/  @P6 PRMT R74, R74, 0x654, R3 ;  /* 0x000006544a4a6816 */ /* 0x000fe20000000003 */
[C---:B---3--:R-:W-:Y:S01]  /*9660*/  FMUL R0, R70.reuse, R4 ;  /* 0x0000000446007220 */ /* 0x048fe20000400000 */
[C---:B------:R-:W-:Y:S01]  /*9670*/  FMUL R3, R70.reuse, R6 ;  /* 0x0000000646037220 */ /* 0x040fe20000400000 */
[C---:B------:R-:W-:Y:S01]  /*9680*/  FMUL R4, R70.reuse, R8 ;  /* 0x0000000846047220 */ /* 0x040fe20000400000 */
[C---:B------:R-:W-:Y:S01]  /*9690*/  FMUL R6, R70.reuse, R10 ;  /* 0x0000000a46067220 */ /* 0x040fe20000400000 */
[C---:B------:R-:W-:Y:S01]  /*96a0*/  FFMA R0, R73.reuse, R72, R0 ;  /* 0x0000004849007223 */ /* 0x040fe20000000000 */
[C---:B------:R-:W-:Y:S01]  /*96b0*/  FMUL R8, R70.reuse, R12 ;  /* 0x0000000c46087220 */ /* 0x040fe20000400000 */
        /* <DEDUP_REMOVED lines=38> */
[--C-:B------:R-:W-:Y:S02]  /*9920*/  HADD2.F32 R64, -RZ, R81.reuse.H0_H0 ;  /* 0x20000051ff407230 */ /* 0x100fe40000004100 */
[C---:B------:R-:W-:Y:S01]  /*9930*/  FMUL R49, R70.reuse, R53 ;  /* 0x0000003546317220 */ /* 0x040fe20000400000 */
[C---:B------:R-:W-:Y:S01]  /*9940*/  FMUL R62, R70.reuse, R66 ;  /* 0x00000042463e7220 */ /* 0x040fe20000400000 */
[----:B------:R-:W-:Y:S02]  /*9950*/  HADD2.F32 R66, -RZ, R81.H1_H1 ;  /* 0x30000051ff427230 */ /* 0x000fe40000004100 */
[C---:B------:R-:W-:Y:S01]  /*9960*/  FMUL R53, R70.reuse, R57 ;  /* 0x0000003946357220 */ /* 0x040fe20000400000 */
[C---:B------:R-:W-:Y:S01]  /*9970*/  FMUL R7, R70.reuse, R7 ;  /* 0x0000000746077220 */ /* 0x040fe20000400000 */
[C---:B------:R-:W-:Y:S01]  /*9980*/  FMUL R57, R70.reuse, R61 ;  /* 0x0000003d46397220 */ /* 0x040fe20000400000 */
[----:B------:R-:W-:Y:S01]  /*9990*/  FMUL R61, R70, R65 ;  /* 0x00000041463d7220 */ /* 0x000fe20000400000 */
[--C-:B------:R-:W-:Y:S02]  /*99a0*/  HADD2.F32 R65, -RZ, R82.reuse.H0_H0 ;  /* 0x20000052ff417230 */ /* 0x100fe40000004100 */
[C---:B------:R-:W-:Y:S01]  /*99b0*/  FFMA R2, R73.reuse, R75, R2 ;  /* 0x0000004b49027223 */ /* 0x040fe20000000002 */
[C---:B------:R-:W-:Y:S01]  /*99c0*/  FFMA R3, R73.reuse, R64, R3 ;  /* 0x0000004049037223 */ /* 0x040fe20000000003 */
[----:B------:R-:W-:Y:S02]  /*99d0*/  HADD2.F32 R64, -RZ, R82.H1_H1 ;  /* 0x30000052ff407230 */ /* 0x000fe40000004100 */
[C---:B------:R-:W-:Y:S01]  /*99e0*/  FFMA R7, R73.reuse, R66, R7 ;  /* 0x0000004249077223 */ /* 0x040fe20000000007 */
[----:B------:R-:W-:Y:S01]  /*99f0*/  FFMA R4, R73, R65, R4 ;  /* 0x0000004149047223 */ /* 0x000fe20000000004 */
[--C-:B------:R-:W-:Y:S01]  /*9a00*/  HADD2.F32 R65, -RZ, R83.reuse.H0_H0 ;  /* 0x20000053ff417230 */ /* 0x100fe20000004100 */
[----:B-1----:R-:W-:Y:S01]  /*9a10*/  F2FP.F16.F32.PACK_AB R92, R2, R0 ;  /* 0x00000000025c723e */ /* 0x002fe200000000ff */
[----:B------:R-:W-:Y:S01]  /*9a20*/  HADD2.F32 R0, -RZ, R83.H1_H1 ;  /* 0x30000053ff007230 */ /* 0x000fe20000004100 */
[----:B------:R-:W-:Y:S01]  /*9a30*/  F2FP.F16.F32.PACK_AB R93, R7, R3 ;  /* 0x00000003075d723e */ /* 0x000fe200000000ff */
[--C-:B--2---:R-:W-:Y:S02]  /*9a40*/  HADD2.F32 R3, -RZ, R88.reuse.H0_H0 ;  /* 0x20000058ff037230 */ /* 0x104fe40000004100 */
[C---:B------:R-:W-:Y:S01]  /*9a50*/  FMUL R11, R70.reuse, R11 ;  /* 0x0000000b460b7220 */ /* 0x040fe20000400000 */
[----:B------:R-:W-:Y:S02]  /*9a60*/  HADD2.F32 R2, -RZ, R88.H1_H1 ;  /* 0x30000058ff027230 */ /* 0x000fe40000004100 */
[C---:B------:R-:W-:Y:S01]  /*9a70*/  FFMA R5, R73.reuse, R64, R5 ;  /* 0x0000004049057223 */ /* 0x040fe20000000005 */
[C---:B------:R-:W-:Y:S01]  /*9a80*/  FFMA R6, R73.reuse, R65, R6 ;  /* 0x0000004149067223 */ /* 0x040fe20000000006 */
[C---:B------:R-:W-:Y:S01]  /*9a90*/  FFMA R11, R73.reuse, R0, R11 ;  /* 0x00000000490b7223 */ /* 0x040fe2000000000b */
[--C-:B------:R-:W-:Y:S02]  /*9aa0*/  HADD2.F32 R0, -RZ, R89.reuse.H0_H0 ;  /* 0x20000059ff007230 */ /* 0x100fe40000004100 */
[C---:B------:R-:W-:Y:S01]  /*9ab0*/  FFMA R8, R73.reuse, R3, R8 ;  /* 0x0000000349087223 */ /* 0x040fe20000000008 */
[--C-:B------:R-:W-:Y:S02]  /*9ac0*/  HADD2.F32 R3, -RZ, R90.reuse.H0_H0 ;  /* 0x2000005aff037230 */ /* 0x100fe40000004100 */
[C---:B------:R-:W-:Y:S01]  /*9ad0*/  FFMA R9, R73.reuse, R2, R9 ;  /* 0x0000000249097223 */ /* 0x040fe20000000009 */
[----:B------:R-:W-:Y:S02]  /*9ae0*/  HADD2.F32 R2, -RZ, R89.H1_H1 ;  /* 0x30000059ff027230 */ /* 0x000fe40000004100 */
[C---:B------:R-:W-:Y:S01]  /*9af0*/  FMUL R15, R70.reuse, R15 ;  /* 0x0000000f460f7220 */ /* 0x040fe20000400000 */
[----:B------:R-:W-:Y:S01]  /*9b00*/  FFMA R10, R73, R0, R10 ;  /* 0x00000000490a7223 */ /* 0x000fe2000000000a */
[----:B------:R-:W-:Y:S01]  /*9b10*/  HADD2.F32 R0, -RZ, R90.H1_H1 ;  /* 0x3000005aff007230 */ /* 0x000fe20000004100 */
[----:B------:R-:W-:Y:S01]  /*9b20*/  F2FP.F16.F32.PACK_AB R94, R5, R4 ;  /* 0x00000004055e723e */ /* 0x000fe200000000ff */
[--C-:B------:R-:W-:Y:S02]  /*9b30*/  HADD2.F32 R5, -RZ, R96.reuse.H0_H0 ;  /* 0x20000060ff057230 */ /* 0x100fe40000004100 */
[C---:B------:R-:W-:Y:S01]  /*9b40*/  FFMA R15, R73.reuse, R2, R15 ;  /* 0x00000002490f7223 */ /* 0x040fe2000000000f */
[--C-:B------:R-:W-:Y:S02]  /*9b50*/  HADD2.F32 R2, -RZ, R91.reuse.H1_H1 ;  /* 0x3000005bff027230 */ /* 0x100fe40000004100 */
[C---:B------:R-:W-:Y:S01]  /*9b60*/  FFMA R12, R73.reuse, R3, R12 ;  /* 0x00000003490c7223 */ /* 0x040fe2000000000c */
[----:B------:R-:W-:Y:S02]  /*9b70*/  HADD2.F32 R3, -RZ, R91.H0_H0 ;  /* 0x2000005bff037230 */ /* 0x000fe40000004100 */
[C---:B------:R-:W-:Y:S01]  /*9b80*/  FMUL R19, R70.reuse, R19 ;  /* 0x0000001346137220 */ /* 0x040fe20000400000 */
[----:B------:R-:W-:Y:S02]  /*9b90*/  HADD2.F32 R4, -RZ, R99.H1_H1 ;  /* 0x30000063ff047230 */ /* 0x000fe40000004100 */
[C---:B------:R-:W-:Y:S01]  /*9ba0*/  FFMA R13, R73.reuse, R0, R13 ;  /* 0x00000000490d7223 */ /* 0x040fe2000000000d */
[----:B------:R-:W-:Y:S02]  /*9bb0*/  HADD2.F32 R0, -RZ, R96.H1_H1 ;  /* 0x30000060ff007230 */ /* 0x000fe40000004100 */
[C---:B------:R-:W-:Y:S01]  /*9bc0*/  FFMA R14, R73.reuse, R3, R14 ;  /* 0x00000003490e7223 */ /* 0x040fe2000000000e */
[--C-:B------:R-:W-:Y:S02]  /*9bd0*/  HADD2.F32 R3, -RZ, R98.reuse.H0_H0 ;  /* 0x20000062ff037230 */ /* 0x100fe40000004100 */
[C---:B------:R-:W-:Y:S01]  /*9be0*/  FFMA R19, R73.reuse, R2, R19 ;  /* 0x0000000249137223 */ /* 0x040fe20000000013 */
[----:B------:R-:W-:Y:S02]  /*9bf0*/  HADD2.F32 R2, -RZ, R97.H0_H0 ;  /* 0x20000061ff027230 */ /* 0x000fe40000004100 */
[C---:B------:R-:W-:Y:S01]  /*9c00*/  FFMA R16, R73.reuse, R5, R16 ;  /* 0x0000000549107223 */ /* 0x040fe20000000010 */
[----:B------:R-:W-:Y:S02]  /*9c10*/  HADD2.F32 R5, -RZ, R99.H0_H0 ;  /* 0x20000063ff057230 */ /* 0x000fe40000004100 */
[C---:B------:R-:W-:Y:S01]  /*9c20*/  FFMA R17, R73.reuse, R0, R17 ;  /* 0x0000000049117223 */ /* 0x040fe20000000011 */
[----:B------:R-:W-:Y:S02]  /*9c30*/  HADD2.F32 R0, -RZ, R97.H1_H1 ;  /* 0x30000061ff007230 */ /* 0x000fe40000004100 */
[C---:B------:R-:W-:Y:S01]  /*9c40*/  FMUL R23, R70.reuse, R23 ;  /* 0x0000001746177220 */ /* 0x040fe20000400000 */
[C---:B------:R-:W-:Y:S01]  /*9c50*/  FFMA R18, R73.reuse, R2, R18 ;  /* 0x0000000249127223 */ /* 0x040fe20000000012 */
[----:B------:R-:W-:Y:S02]  /*9c60*/  HADD2.F32 R2, -RZ, R98.H1_H1 ;  /* 0x30000062ff027230 */ /* 0x000fe40000004100 */
[C---:B------:R-:W-:Y:S01]  /*9c70*/  FMUL R27, R70.reuse, R27 ;  /* 0x0000001b461b7220 */ /* 0x040fe20000400000 */
[C---:B------:R-:W-:Y:S01]  /*9c80*/  FFMA R23, R73.reuse, R0, R23 ;  /* 0x0000000049177223 */ /* 0x040fe20000000017 */
[----:B------:R-:W-:Y:S02]  /*9c90*/  HADD2.F32 R0, -RZ, R104.H0_H0 ;  /* 0x20000068ff007230 */ /* 0x000fe40000004100 */
[C---:B------:R-:W-:Y:S01]  /*9ca0*/  FFMA R20, R73.reuse, R3, R20 ;  /* 0x0000000349147223 */ /* 0x040fe20000000014 */
[----:B------:R-:W-:Y:S02]  /*9cb0*/  HADD2.F32 R3, -RZ, R106.H0_H0 ;  /* 0x2000006aff037230 */ /* 0x000fe40000004100 */
[C---:B------:R-:W-:Y:S01]  /*9cc0*/  FFMA R21, R73.reuse, R2, R21 ;  /* 0x0000000249157223 */ /* 0x040fe20000000015 */
[C---:B------:R-:W-:Y:S01]  /*9cd0*/  FFMA R22, R73.reuse, R5, R22 ;  /* 0x0000000549167223 */ /* 0x040fe20000000016 */
[C---:B------:R-:W-:Y:S01]  /*9ce0*/  FFMA R27, R73.reuse, R4, R27 ;  /* 0x00000004491b7223 */ /* 0x040fe2000000001b */
[C---:B------:R-:W-:Y:S01]  /*9cf0*/  FFMA R24, R73.reuse, R0, R24 ;  /* 0x0000000049187223 */ /* 0x040fe20000000018 */
[----:B------:R-:W-:Y:S02]  /*9d00*/  HADD2.F32 R2, -RZ, R104.H1_H1 ;  /* 0x30000068ff027230 */ /* 0x000fe40000004100 */
[C---:B------:R-:W-:Y:S01]  /*9d10*/  FMUL R31, R70.reuse, R31 ;  /* 0x0000001f461f7220 */ /* 0x040fe20000400000 */
[----:B------:R-:W-:Y:S02]  /*9d20*/  HADD2.F32 R0, -RZ, R105.H0_H0 ;  /* 0x20000069ff007230 */ /* 0x000fe40000004100 */
[C---:B------:R-:W-:Y:S01]  /*9d30*/  FMUL R35, R70.reuse, R35 ;  /* 0x0000002346237220 */ /* 0x040fe20000400000 */
[----:B------:R-:W-:Y:S02]  /*9d40*/  HADD2.F32 R5, -RZ, R107.H0_H0 ;  /* 0x2000006bff057230 */ /* 0x000fe40000004100 */
[C---:B------:R-:W-:Y:S01]  /*9d50*/  FFMA R25, R73.reuse, R2, R25 ;  /* 0x0000000249197223 */ /* 0x040fe20000000019 */
[----:B------:R-:W-:Y:S02]  /*9d60*/  HADD2.F32 R2, -RZ, R106.H1_H1 ;  /* 0x3000006aff027230 */ /* 0x000fe40000004100 */
[----:B------:R-:W-:Y:S01]  /*9d70*/  FFMA R26, R73, R0, R26 ;  /* 0x00000000491a7223 */ /* 0x000fe2000000001a */
[----:B------:R-:W-:Y:S02]  /*9d80*/  HADD2.F32 R0, -RZ, R105.H1_H1 ;  /* 0x30000069ff007230 */ /* 0x000fe40000004100 */
[C---:B------:R-:W-:Y:S01]  /*9d90*/  FMUL R39, R70.reuse, R39 ;  /* 0x0000002746277220 */ /* 0x040fe20000400000 */
[----:B------:R-:W-:Y:S01]  /*9da0*/  HADD2.F32 R4, -RZ, R107.H1_H1 ;  /* 0x3000006bff047230 */ /* 0x000fe20000004100 */
[----:B------:R-:W-:Y:S01]  /*9db0*/  F2FP.F16.F32.PACK_AB R95, R11, R6 ;  /* 0x000000060b5f723e */ /* 0x000fe200000000ff */
[C---:B------:R-:W-:Y:S01]  /*9dc0*/  FMUL R43, R70.reuse, R43 ;  /* 0x0000002b462b7220 */ /* 0x040fe20000400000 */
[C---:B------:R-:W-:Y:S01]  /*9dd0*/  FFMA R31, R73.reuse, R0, R31 ;  /* 0x00000000491f7223 */ /* 0x040fe2000000001f */
[--C-:B------:R-:W-:Y:S02]  /*9de0*/  HADD2.F32 R0, -RZ, R112.reuse.H0_H0 ;  /* 0x20000070ff007230 */ /* 0x100fe40000004100 */
[C---:B------:R-:W-:Y:S01]  /*9df0*/  FFMA R28, R73.reuse, R3, R28 ;  /* 0x00000003491c7223 */ /* 0x040fe2000000001c */
[----:B------:R1:W-:Y:S01]  /*9e00*/  STS.128 [R165+UR44+0x8400], R92 ;  /* 0x0084005ca5007988 */ /* 0x0003e20008000c2c */
[C---:B------:R-:W-:Y:S01]  /*9e10*/  FFMA R29, R73.reuse, R2, R29 ;  /* 0x00000002491d7223 */ /* 0x040fe2000000001d */
[C---:B------:R-:W-:Y:S01]  /*9e20*/  FFMA R30, R73.reuse, R5, R30 ;  /* 0x00000005491e7223 */ /* 0x040fe2000000001e */
[C---:B------:R-:W-:Y:S01]  /*9e30*/  FFMA R35, R73.reuse, R4, R35 ;  /* 0x0000000449237223 */ /* 0x040fe20000000023 */
[----:B------:R-:W-:Y:S02]  /*9e40*/  HADD2.F32 R2, -RZ, R112.H1_H1 ;  /* 0x30000070ff027230 */ /* 0x000fe40000004100 */
[----:B------:R-:W-:Y:S01]  /*9e50*/  FFMA R32, R73, R0, R32 ;  /* 0x0000000049207223 */ /* 0x000fe20000000020 */
[--C-:B------:R-:W-:Y:S01]  /*9e60*/  HADD2.F32 R3, -RZ, R113.reuse.H0_H0 ;  /* 0x20000071ff037230 */ /* 0x100fe20000004100 */
[----:B------:R-:W-:Y:S01]  /*9e70*/  F2FP.F16.F32.PACK_AB R8, R9, R8 ;  /* 0x000000080908723e */ /* 0x000fe200000000ff */
[----:B------:R-:W-:Y:S02]  /*9e80*/  HADD2.F32 R0, -RZ, R113.H1_H1 ;  /* 0x30000071ff007230 */ /* 0x000fe40000004100 */
[C---:B------:R-:W-:Y:S01]  /*9e90*/  FFMA R33, R73.reuse, R2, R33 ;  /* 0x0000000249217223 */ /* 0x040fe20000000021 */
[--C-:B------:R-:W-:Y:S02]  /*9ea0*/  HADD2.F32 R5, -RZ, R115.reuse.H0_H0 ;  /* 0x20000073ff057230 */ /* 0x100fe40000004100 */
[C---:B------:R-:W-:Y:S01]  /*9eb0*/  FFMA R34, R73.reuse, R3, R34 ;  /* 0x0000000349227223 */ /* 0x040fe20000000022 */
[--C-:B------:R-:W-:Y:S02]  /*9ec0*/  HADD2.F32 R3, -RZ, R114.reuse.H0_H0 ;  /* 0x20000072ff037230 */ /* 0x100fe40000004100 */
[----:B------:R-:W-:Y:S01]  /*9ed0*/  FFMA R39, R73, R0, R39 ;  /* 0x0000000049277223 */ /* 0x000fe20000000027 */
[----:B------:R-:W-:Y:S01]  /*9ee0*/  HADD2.F32 R0, -RZ, R114.H1_H1 ;  /* 0x30000072ff007230 */ /* 0x000fe20000004100 */
[----:B------:R-:W-:Y:S01]  /*9ef0*/  F2FP.F16.F32.PACK_AB R9, R15, R10 ;  /* 0x0000000a0f09723e */ /* 0x000fe200000000ff */
[----:B------:R-:W-:Y:S02]  /*9f00*/  HADD2.F32 R2, -RZ, R115.H1_H1 ;  /* 0x30000073ff027230 */ /* 0x000fe40000004100 */
[C---:B------:R-:W-:Y:S01]  /*9f10*/  FFMA R36, R73.reuse, R3, R36 ;  /* 0x0000000349247223 */ /* 0x040fe20000000024 */
[--C-:B------:R-:W-:Y:S02]  /*9f20*/  HADD2.F32 R3, -RZ, R121.reuse.H0_H0 ;  /* 0x20000079ff037230 */ /* 0x100fe40000004100 */
[C---:B------:R-:W-:Y:S01]  /*9f30*/  FFMA R37, R73.reuse, R0, R37 ;  /* 0x0000000049257223 */ /* 0x040fe20000000025 */
[C---:B------:R-:W-:Y:S01]  /*9f40*/  FFMA R38, R73.reuse, R5, R38 ;  /* 0x0000000549267223 */ /* 0x040fe20000000026 */
[--C-:B------:R-:W-:Y:S02]  /*9f50*/  HADD2.F32 R0, -RZ, R120.reuse.H0_H0 ;  /* 0x20000078ff007230 */ /* 0x100fe40000004100 */
[----:B------:R-:W-:Y:S01]  /*9f60*/  FFMA R43, R73, R2, R43 ;  /* 0x00000002492b7223 */ /* 0x000fe2000000002b */
[----:B------:R-:W-:Y:S01]  /*9f70*/  HADD2.F32 R2, -RZ, R120.H1_H1 ;  /* 0x30000078ff027230 */ /* 0x000fe20000004100 */
[----:B------:R-:W-:Y:S01]  /*9f80*/  F2FP.F16.F32.PACK_AB R10, R13, R12 ;  /* 0x0000000c0d0a723e */ /* 0x000fe200000000ff */
[C---:B------:R-:W-:Y:S01]  /*9f90*/  FMUL R47, R70.reuse, R47 ;  /* 0x0000002f462f7220 */ /* 0x040fe20000400000 */
[----:B------:R-:W-:Y:S01]  /*9fa0*/  F2FP.F16.F32.PACK_AB R11, R19, R14 ;  /* 0x0000000e130b723e */ /* 0x000fe200000000ff */
[C---:B------:R-:W-:Y:S01]  /*9fb0*/  FFMA R40, R73.reuse, R0, R40 ;  /* 0x0000000049287223 */ /* 0x040fe20000000028 */
[----:B------:R-:W-:Y:S02]  /*9fc0*/  HADD2.F32 R0, -RZ, R121.H1_H1 ;  /* 0x30000079ff007230 */ /* 0x000fe40000004100 */
[C---:B------:R-:W-:Y:S01]  /*9fd0*/  FFMA R41, R73.reuse, R2, R41 ;  /* 0x0000000249297223 */ /* 0x040fe20000000029 */
[----:B------:R-:W-:Y:S01]  /*9fe0*/  FFMA R42, R73, R3, R42 ;  /* 0x00000003492a7223 */ /* 0x000fe2000000002a */
[----:B------:R1:W-:Y:S01]  /*9ff0*/  STS.128 [R167+0x8400], R8 ;  /* 0x00840008a7007388 */ /* 0x0003e20000000c00 */
[--C-:B------:R-:W-:Y:S01]  /*a000*/  HADD2.F32 R3, -RZ, R122.reuse.H0_H0 ;  /* 0x2000007aff037230 */ /* 0x100fe20000004100 */
[----:B------:R-:W-:Y:S01]  /*a010*/  F2FP.F16.F32.PACK_AB R16, R17, R16 ;  /* 0x000000101110723e */ /* 0x000fe200000000ff */
[----:B------:R-:W-:Y:S01]  /*a020*/  HADD2.F32 R2, -RZ, R122.H1_H1 ;  /* 0x3000007aff027230 */ /* 0x000fe20000004100 */
[----:B------:R-:W-:Y:S01]  /*a030*/  F2FP.F16.F32.PACK_AB R17, R23, R18 ;  /* 0x000000121711723e */ /* 0x000fe200000000ff */
[----:B------:R-:W-:Y:S01]  /*a040*/  FFMA R47, R73, R0, R47 ;  /* 0x00000000492f7223 */ /* 0x000fe2000000002f */
[--C-:B------:R-:W-:Y:S01]  /*a050*/  HADD2.F32 R5, -RZ, R123.reuse.H0_H0 ;  /* 0x2000007bff057230 */ /* 0x100fe20000004100 */
[----:B------:R-:W-:Y:S01]  /*a060*/  F2FP.F16.F32.PACK_AB R18, R21, R20 ;  /* 0x000000141512723e */ /* 0x000fe200000000ff */
[----:B------:R-:W-:Y:S01]  /*a070*/  HADD2.F32 R0, -RZ, R123.H1_H1 ;  /* 0x3000007bff007230 */ /* 0x000fe20000004100 */
[----:B------:R-:W-:Y:S01]  /*a080*/  F2FP.F16.F32.PACK_AB R19, R27, R22 ;  /* 0x000000161b13723e */ /* 0x000fe200000000ff */
[C---:B------:R-:W-:Y:S01]  /*a090*/  FMUL R51, R70.reuse, R51 ;  /* 0x0000003346337220 */ /* 0x040fe20000400000 */
[C---:B------:R-:W-:Y:S01]  /*a0a0*/  FFMA R44, R73.reuse, R3, R44 ;  /* 0x00000003492c7223 */ /* 0x040fe2000000002c */
[C---:B------:R-:W-:Y:S01]  /*a0b0*/  FFMA R45, R73.reuse, R2, R45 ;  /* 0x00000002492d7223 */ /* 0x040fe2000000002d */
[C---:B------:R-:W-:Y:S01]  /*a0c0*/  FFMA R46, R73.reuse, R5, R46 ;  /* 0x00000005492e7223 */ /* 0x040fe2000000002e */
[----:B------:R1:W-:Y:S01]  /*a0d0*/  STS.128 [R164+0x8400], R16 ;  /* 0x00840010a4007388 */ /* 0x0003e20000000c00 */
[----:B------:R-:W-:Y:S01]  /*a0e0*/  FFMA R51, R73, R0, R51 ;  /* 0x0000000049337223 */ /* 0x000fe20000000033 */
[--C-:B------:R-:W-:Y:S01]  /*a0f0*/  HADD2.F32 R3, -RZ, R128.reuse.H0_H0 ;  /* 0x20000080ff037230 */ /* 0x100fe20000004100 */
[----:B------:R-:W-:Y:S01]  /*a100*/  F2FP.F16.F32.PACK_AB R24, R25, R24 ;  /* 0x000000181918723e */ /* 0x000fe200000000ff */
[----:B------:R-:W-:Y:S01]  /*a110*/  HADD2.F32 R0, -RZ, R128.H1_H1 ;  /* 0x30000080ff007230 */ /* 0x000fe20000004100 */
[----:B------:R-:W-:Y:S01]  /*a120*/  F2FP.F16.F32.PACK_AB R25, R31, R26 ;  /* 0x0000001a1f19723e */ /* 0x000fe200000000ff */
        /* <DEDUP_REMOVED lines=16> */
[----:B------:R-:W-:Y:S01]  /*a230*/  FFMA R52, R73, R0, R52 ;  /* 0x0000000049347223 */ /* 0x000fe20000000034 */
[----:B------:R-:W-:Y:S01]  /*a240*/  F2FP.F16.F32.PACK_AB R35, R43, R38 ;  /* 0x000000262b23723e */ /* 0x000fe200000000ff */
[C---:B------:R-:W-:Y:S01]  /*a250*/  FFMA R53, R73.reuse, R2, R53 ;  /* 0x0000000249357223 */ /* 0x040fe20000000035 */
[----:B------:R-:W-:Y:S01]  /*a260*/  FFMA R54, R73, R3, R54 ;  /* 0x0000000349367223 */ /* 0x000fe20000000036 */
[----:B------:R-:W-:Y:S01]  /*a270*/  HADD2.F32 R0, -RZ, R131.H1_H1 ;  /* 0x30000083ff007230 */ /* 0x000fe20000004100 */
[----:B------:R-:W-:Y:S01]  /*a280*/  F2FP.F16.F32.PACK_AB R40, R41, R40 ;  /* 0x000000282928723e */ /* 0x000fe200000000ff */
[----:B------:R1:W-:Y:S01]  /*a290*/  STS.128 [R154+0x8400], R32 ;  /* 0x008400209a007388 */ /* 0x0003e20000000c00 */
[C---:B------:R-:W-:Y:S01]  /*a2a0*/  FMUL R59, R70.reuse, R59 ;  /* 0x0000003b463b7220 */ /* 0x040fe20000400000 */
[--C-:B------:R-:W-:Y:S01]  /*a2b0*/  HADD2.F32 R3, -RZ, R136.reuse.H0_H0 ;  /* 0x20000088ff037230 */ /* 0x100fe20000004100 */
[----:B------:R-:W-:Y:S01]  /*a2c0*/  F2FP.F16.F32.PACK_AB R41, R47, R42 ;  /* 0x0000002a2f29723e */ /* 0x000fe200000000ff */
[----:B------:R-:W-:Y:S01]  /*a2d0*/  HADD2.F32 R2, -RZ, R136.H1_H1 ;  /* 0x30000088ff027230 */ /* 0x000fe20000004100 */
[----:B------:R-:W-:Y:S01]  /*a2e0*/  F2FP.F16.F32.PACK_AB R42, R45, R44 ;  /* 0x0000002c2d2a723e */ /* 0x000fe200000000ff */
[--C-:B------:R-:W-:Y:S01]  /*a2f0*/  HADD2.F32 R5, -RZ, R137.reuse.H0_H0 ;  /* 0x20000089ff057230 */ /* 0x100fe20000004100 */
        /* <DEDUP_REMOVED lines=8> */
[----:B------:R-:W-:Y:S01]  /*a380*/  FFMA R58, R73, R5, R58 ;  /* 0x00000005493a7223 */ /* 0x000fe2000000003a */
[----:B------:R-:W-:Y:S01]  /*a390*/  HADD2.F32 R2, -RZ, R138.H1_H1 ;  /* 0x3000008aff027230 */ /* 0x000fe20000004100 */
[----:B------:R-:W-:Y:S01]  /*a3a0*/  F2FP.F16.F32.PACK_AB R48, R49, R48 ;  /* 0x000000303130723e */ /* 0x000fe200000000ff */
[--C-:B------:R-:W-:Y:S01]  /*a3b0*/  HADD2.F32 R5, -RZ, R139.reuse.H0_H0 ;  /* 0x2000008bff057230 */ /* 0x100fe20000004100 */
[----:B------:R-:W-:Y:S01]  /*a3c0*/  F2FP.F16.F32.PACK_AB R49, R55, R50 ;  /* 0x000000323731723e */ /* 0x000fe200000000ff */
[----:B------:R-:W-:Y:S02]  /*a3d0*/  HADD2.F32 R4, -RZ, R139.H1_H1 ;  /* 0x3000008bff047230 */ /* 0x000fe40000004100 */
[----:B------:R-:W-:Y:S01]  /*a3e0*/  FFMA R63, R73, R0, R63 ;  /* 0x00000000493f7223 */ /* 0x000fe2000000003f */
[----:B------:R-:W-:Y:S01]  /*a3f0*/  FMUL R67, R70, R67 ;  /* 0x0000004346437220 */ /* 0x000fe20000400000 */
[----:B------:R-:W-:Y:S01]  /*a400*/  F2FP.F16.F32.PACK_AB R50, R53, R52 ;  /* 0x000000343532723e */ /* 0x000fe200000000ff */
[----:B------:R-:W-:Y:S01]  /*a410*/  FFMA R60, R73, R3, R60 ;  /* 0x00000003493c7223 */ /* 0x000fe2000000003c */
[----:B------:R-:W-:Y:S01]  /*a420*/  F2FP.F16.F32.PACK_AB R51, R59, R54 ;  /* 0x000000363b33723e */ /* 0x000fe200000000ff */
[C---:B------:R-:W-:Y:S01]  /*a430*/  FFMA R61, R73.reuse, R2, R61 ;  /* 0x00000002493d7223 */ /* 0x040fe2000000003d */
[C---:B------:R-:W-:Y:S01]  /*a440*/  FFMA R62, R73.reuse, R5, R62 ;  /* 0x00000005493e7223 */ /* 0x040fe2000000003e */
[----:B------:R-:W-:Y:S01]  /*a450*/  FFMA R67, R73, R4, R67 ;  /* 0x0000000449437223 */ /* 0x000fe20000000043 */
[----:B------:R-:W-:Y:S01]  /*a460*/  F2FP.F16.F32.PACK_AB R56, R57, R56 ;  /* 0x000000383938723e */ /* 0x000fe200000000ff */
[----:B------:R1:W-:Y:S01]  /*a470*/  STS.128 [R153+0x8400], R48 ;  /* 0x0084003099007388 */ /* 0x0003e20000000c00 */
[----:B------:R-:W-:Y:S02]  /*a480*/  F2FP.F16.F32.PACK_AB R57, R63, R58 ;  /* 0x0000003a3f39723e */ /* 0x000fe400000000ff */
        /* <DEDUP_REMOVED lines=23> */
.L_x_139:
[----:B------:R-:W-:Y:S05]  /*a600*/  BSYNC.RECONVERGENT B0 ;  /* 0x0000000000007941 */ /* 0x000fea0003800200 */
.L_x_138:
        /* <DEDUP_REMOVED lines=21> */
.L_x_143:
[----:B------:R-:W-:Y:S05]  /*a760*/  BSYNC B0 ;  /* 0x0000000000007941 */ /* 0x000fea0003800000 */
.L_x_142:
[----:B------:R-:W-:Y:S11]  /*a770*/  ISETP.NE.AND P0, PT, R86, RZ, PT ;  /* 0x000000ff5600720c */ /* 0x000ff60003f05270 */
[----:B------:R-:W-:Y:S02]  /*a780*/  @!UPT UIADD3 URZ, UPT, UPT, URZ, URZ, URZ ;  /* 0x000000fffffff290 */ /* 0x000fe4000fffe0ff */
[----:B------:R3:W4:Y:S01]  /*a790*/  @P0 LDS.128 R80, [R78+UR44+0x400] ;  /* 0x0004002c4e500984 */ /* 0x0007220008000c00 */
[----:B--2---:R-:W-:Y:S01]  /*a7a0*/  @P0 IMAD.IADD R0, R85, 0x1, R2 ;  /* 0x0000000155000824 */ /* 0x004fe200078e0202 */
        /* <DEDUP_REMOVED lines=10> */
.L_x_141:
[----:B------:R-:W-:Y:S05]  /*a850*/  BSYNC B1 ;  /* 0x0000000000017941 */ /* 0x000fea0003800000 */
.L_x_140:
        /* <DEDUP_REMOVED lines=8> */
[----:B-1----:R-:W-:Y:S02]  /*a8e0*/  IMAD.MOV.U32 R8, RZ, RZ, 0x192 ;  /* 0x00000192ff087424 */ /* 0x002fe400078e00ff */
[----:B------:R-:W-:Y:S01]  /*a8f0*/  IMAD.MOV.U32 R13, RZ, RZ, RZ ;  /* 0x000000ffff0d7224 */ /* 0x000fe200078e00ff */
[----:B------:R-:W1:Y:S01]  /*a900*/  LDCU.64 UR6, c[0x4][0x78] ;  /* 0x01000f00ff0677ac */ /* 0x000e620008000a00 */
[----:B------:R-:W2:Y:S01]  /*a910*/  LDC.64 R2, c[0x4][R3] ;  /* 0x0100000003027b82 */ /* 0x000ea20000000a00 */
[----:B------:R-:W5:Y:S01]  /*a920*/  LDCU.64 UR4, c[0x4][0x10] ;  /* 0x01000200ff0477ac */ /* 0x000f620008000a00 */
[----:B---3--:R-:W-:Y:S01]  /*a930*/  MOV R5, UR9 ;  /* 0x0000000900057c02 */ /* 0x008fe20008000f00 */
[----:B------:R-:W-:Y:S01]  /*a940*/  IMAD.U32 R4, RZ, RZ, UR8 ;  /* 0x00000008ff047e24 */ /* 0x000fe2000f8e00ff */
[----:B-1----:R-:W-:Y:S01]  /*a950*/  MOV R7, UR7 ;  /* 0x0000000700077c02 */ /* 0x002fe20008000f00 */
[----:B------:R-:W-:Y:S01]  /*a960*/  IMAD.U32 R6, RZ, RZ, UR6 ;  /* 0x00000006ff067e24 */ /* 0x000fe2000f8e00ff */
[----:B-----5:R-:W-:Y:S01]  /*a970*/  MOV R11, UR5 ;  /* 0x00000005000b7c02 */ /* 0x020fe20008000f00 */
[----:B------:R-:W-:Y:S02]  /*a980*/  IMAD.U32 R10, RZ, RZ, UR4 ;  /* 0x00000004ff0a7e24 */ /* 0x000fe4000f8e00ff */
[----:B------:R-:W-:Y:S07]  /*a990*/  LEPC R20, `(.L_x_145) ;  /* 0x000000001014794e */ /* 0x000fee0000000000 */
[----:B--2-4-:R-:W-:Y:S05]  /*a9a0*/  CALL.ABS.NOINC R2 ;  /* 0x0000000002007343 */ /* 0x014fea0003c00000 */
.L_x_145:
[----:B------:R-:W-:Y:S01]  /*a9b0*/  ISETP.NE.AND P0, PT, R160, RZ, PT ;  /* 0x000000ffa000720c */ /* 0x000fe20003f05270 */
[----:B------:R-:W-:Y:S05]  /*a9c0*/  WARPSYNC.ALL ;  /* 0x0000000000007948 */ /* 0x000fea0003800000 */
[----:B------:R-:W-:Y:S01]  /*a9d0*/  R2UR UR4, R71 ;  /* 0x00000000470472ca */ /* 0x000fe200000e0000 */
[--C-:B----4-:R-:W-:Y:S01]  /*a9e0*/  HADD2.F32 R72, -RZ, R80.reuse.H0_H0 ;  /* 0x20000050ff487230 */ /* 0x110fe20000004100 */
[----:B------:R-:W-:Y:S01]  /*a9f0*/  IADD3 R166, PT, PT, R166, 0x120, RZ ;  /* 0x00000120a6a67810 */ /* 0x000fe20007ffe0ff */
[----:B------:R-:W-:Y:S01]  /*aa00*/  HADD2.F32 R74, -RZ, R80.H1_H1 ;  /* 0x30000050ff4a7230 */ /* 0x000fe20000004100 */
[----:B------:R-:W-:Y:S01]  /*aa10*/  BSSY.RECONVERGENT B0, `(.L_x_146) ;  /* 0x00000fd000007945 */ /* 0x000fe20003800200 */
[--C-:B------:R-:W-:Y:S01]  /*aa20*/  HADD2.F32 R75, -RZ, R81.reuse.H0_H0 ;  /* 0x20000051ff4b7230 */ /* 0x100fe20000004100 */
[----:B------:R-:W-:Y:S01]  /*aa30*/  LOP3.LUT R166, R166, 0xfefffff8, RZ, 0xc0, !PT ;  /* 0xfefffff8a6a67812 */ /* 0x000fe200078ec0ff */
[----:B------:R-:W-:Y:S02]  /*aa40*/  HADD2.F32 R76, -RZ, R81.H1_H1 ;  /* 0x30000051ff4c7230 */ /* 0x000fe40000004100 */
[--C-:B------:R-:W-:Y:S02]  /*aa50*/  HADD2.F32 R77, -RZ, R82.reuse.H0_H0 ;  /* 0x20000052ff4d7230 */ /* 0x100fe40000004100 */
[----:B------:R-:W-:Y:S02]  /*aa60*/  HADD2.F32 R78, -RZ, R82.H1_H1 ;  /* 0x30000052ff4e7230 */ /* 0x000fe40000004100 */
[----:B-1----:R-:W1:Y:S01]  /*aa70*/  LDTM.x64 R4, tmem[UR4+0xc0] ;  /* 0x0000c004000479ee */ /* 0x002e620008340000 */
[----:B------:R-:W-:Y:S01]  /*aa80*/  NOP ;  /* 0x0000000000007918 */ /* 0x000fe20000000000 */
[----:B-1----:R1:W-:Y:S01]  /*aa90*/  SYNCS.ARRIVE.TRANS64.RED.A1T0 RZ, [R166+URZ], RZ ;  /* 0x000000ffa6ff79a7 */ /* 0x0023e200081004ff */
[--C-:B------:R-:W-:Y:S02]  /*aaa0*/  HADD2.F32 R79, -RZ, R83.reuse.H0_H0 ;  /* 0x20000053ff4f7230 */ /* 0x100fe40000004100 */
[----:B------:R-:W-:Y:S02]  /*aab0*/  HADD2.F32 R80, -RZ, R83.H1_H1 ;  /* 0x30000053ff507230 */ /* 0x000fe40000004100 */
[--C-:B--2---:R-:W-:Y:S02]  /*aac0*/  HADD2.F32 R81, -RZ, R88.reuse.H0_H0 ;  /* 0x20000058ff517230 */ /* 0x104fe40000004100 */
[----:B------:R-:W-:Y:S02]  /*aad0*/  HADD2.F32 R83, -RZ, R88.H1_H1 ;  /* 0x30000058ff537230 */ /* 0x000fe40000004100 */
[--C-:B------:R-:W-:Y:S02]  /*aae0*/  HADD2.F32 R82, -RZ, R89.reuse.H0_H0 ;  /* 0x20000059ff527230 */ /* 0x100fe40000004100 */
[----:B------:R-:W-:Y:S02]  /*aaf0*/  HADD2.F32 R84, -RZ, R89.H1_H1 ;  /* 0x30000059ff547230 */ /* 0x000fe40000004100 */
[--C-:B------:R-:W-:Y:S02]  /*ab00*/  HADD2.F32 R85, -RZ, R90.reuse.H0_H0 ;  /* 0x2000005aff557230 */ /* 0x100fe40000004100 */
[----:B------:R-:W-:Y:S02]  /*ab10*/  HADD2.F32 R86, -RZ, R90.H1_H1 ;  /* 0x3000005aff567230 */ /* 0x000fe40000004100 */
[--C-:B------:R-:W-:Y:S02]  /*ab20*/  HADD2.F32 R87, -RZ, R91.reuse.H0_H0 ;  /* 0x2000005bff577230 */ /* 0x100fe40000004100 */
[----:B------:R-:W-:Y:S02]  /*ab30*/  HADD2.F32 R88, -RZ, R91.H1_H1 ;  /* 0x3000005bff587230 */ /* 0x000fe40000004100 */
[--C-:B------:R-:W-:Y:S02]  /*ab40*/  HADD2.F32 R89, -RZ, R96.reuse.H0_H0 ;  /* 0x20000060ff597230 */ /* 0x100fe40000004100 */
[C---:B------:R-:W-:Y:S01]  /*ab50*/  FMUL R4, R70.reuse, R4 ;  /* 0x0000000446047220 */ /* 0x040fe20000400000 */
[C---:B------:R-:W-:Y:S01]  /*ab60*/  FMUL R5, R70.reuse, R5 ;  /* 0x0000000546057220 */ /* 0x040fe20000400000 */
[C---:B------:R-:W-:Y:S01]  /*ab70*/  FMUL R6, R70.reuse, R6 ;  /* 0x0000000646067220 */ /* 0x040fe20000400000 */
[C---:B------:R-:W-:Y:S01]  /*ab80*/  FMUL R7, R70.reuse, R7 ;  /* 0x0000000746077220 */ /* 0x040fe20000400000 */
[C---:B------:R-:W-:Y:S01]  /*ab90*/  FFMA R4, R73.reuse, R72, R4 ;  /* 0x0000004849047223 */ /* 0x040fe20000000004 */
[C---:B------:R-:W-:Y:S01]  /*aba0*/  FFMA R5, R73.reuse, R74, R5 ;  /* 0x0000004a49057223 */ /* 0x040fe20000000005 */
[C---:B------:R-:W-:Y:S01]  /*abb0*/  FFMA R6, R73.reuse, R75, R6 ;  /* 0x0000004b49067223 */ /* 0x040fe20000000006 */
[----:B------:R-:W-:Y:S01]  /*abc0*/  FFMA R7, R73, R76, R7 ;  /* 0x0000004c49077223 */ /* 0x000fe20000000007 */
[C---:B------:R-:W-:Y:S01]  /*abd0*/  FMUL R8, R70.reuse, R8 ;  /* 0x0000000846087220 */ /* 0x040fe20000400000 */
[C---:B------:R-:W-:Y:S01]  /*abe0*/  FMUL R9, R70.reuse, R9 ;  /* 0x0000000946097220 */ /* 0x040fe20000400000 */
[----:B------:R-:W-:Y:S01]  /*abf0*/  F2FP.F16.F32.PACK_AB R4, R5, R4 ;  /* 0x000000040504723e */ /* 0x000fe200000000ff */
[C---:B------:R-:W-:Y:S01]  /*ac00*/  FMUL R10, R70.reuse, R10 ;  /* 0x0000000a460a7220 */ /* 0x040fe20000400000 */
[----:B------:R-:W-:Y:S01]  /*ac10*/  F2FP.F16.F32.PACK_AB R5, R7, R6 ;  /* 0x000000060705723e */ /* 0x000fe200000000ff */
[C---:B------:R-:W-:Y:S01]  /*ac20*/  FFMA R8, R73.reuse, R77, R8 ;  /* 0x0000004d49087223 */ /* 0x040fe20000000008 */
[C---:B------:R-:W-:Y:S01]  /*ac30*/  FFMA R9, R73.reuse, R78, R9 ;  /* 0x0000004e49097223 */ /* 0x040fe20000000009 */
[----:B------:R-:W-:Y:S01]  /*ac40*/  FFMA R10, R73, R79, R10 ;  /* 0x0000004f490a7223 */ /* 0x000fe2000000000a */
[C---:B------:R-:W-:Y:S01]  /*ac50*/  FMUL R11, R70.reuse, R11 ;  /* 0x0000000b460b7220 */ /* 0x040fe20000400000 */
[C---:B------:R-:W-:Y:S01]  /*ac60*/  FMUL R0, R70.reuse, R12 ;  /* 0x0000000c46007220 */ /* 0x040fe20000400000 */
[C---:B------:R-:W-:Y:S01]  /*ac70*/  FMUL R2, R70.reuse, R13 ;  /* 0x0000000d46027220 */ /* 0x040fe20000400000 */
[----:B------:R-:W-:Y:S01]  /*ac80*/  F2FP.F16.F32.PACK_AB R6, R9, R8 ;  /* 0x000000080906723e */ /* 0x000fe200000000ff */
[C---:B------:R-:W-:Y:S01]  /*ac90*/  FFMA R11, R73.reuse, R80, R11 ;  /* 0x00000050490b7223 */ /* 0x040fe2000000000b */
[C---:B------:R-:W-:Y:S01]  /*aca0*/  FFMA R0, R73.reuse, R81, R0 ;  /* 0x0000005149007223 */ /* 0x040fe20000000000 */
[----:B------:R-:W-:Y:S01]  /*acb0*/  FFMA R2, R73, R83, R2 ;  /* 0x0000005349027223 */ /* 0x000fe20000000002 */
[C---:B------:R-:W-:Y:S01]  /*acc0*/  FMUL R3, R70.reuse, R14 ;  /* 0x0000000e46037220 */ /* 0x040fe20000400000 */
[C---:B------:R-:W-:Y:S01]  /*acd0*/  FMUL R15, R70.reuse, R15 ;  /* 0x0000000f460f7220 */ /* 0x040fe20000400000 */
[----:B------:R-:W-:Y:S01]  /*ace0*/  F2FP.F16.F32.PACK_AB R7, R11, R10 ;  /* 0x0000000a0b07723e */ /* 0x000fe200000000ff */
[----:B------:R-:W-:Y:S01]  /*acf0*/  FMUL R12, R70, R16 ;  /* 0x00000010460c7220 */ /* 0x000fe20000400000 */
[----:B------:R-:W-:Y:S01]  /*ad00*/  F2FP.F16.F32.PACK_AB R8, R2, R0 ;  /* 0x000000000208723e */ /* 0x000fe200000000ff */
[C---:B------:R-:W-:Y:S01]  /*ad10*/  FFMA R3, R73.reuse, R82, R3 ;  /* 0x0000005249037223 */ /* 0x040fe20000000003 */
[C---:B------:R-:W-:Y:S01]  /*ad20*/  FFMA R15, R73.reuse, R84, R15 ;  /* 0x00000054490f7223 */ /* 0x040fe2000000000f */
[----:B------:R1:W-:Y:S01]  /*ad30*/  STS.128 [R165+UR44+0xc400], R4 ;  /* 0x00c40004a5007988 */ /* 0x0003e20008000c2c */
[----:B------:R-:W-:Y:S01]  /*ad40*/  FFMA R12, R73, R85, R12 ;  /* 0x00000055490c7223 */ /* 0x000fe2000000000c */
[C---:B------:R-:W-:Y:S01]  /*ad50*/  FMUL R13, R70.reuse, R17 ;  /* 0x00000011460d7220 */ /* 0x040fe20000400000 */
[C---:B------:R-:W-:Y:S01]  /*ad60*/  FMUL R14, R70.reuse, R18 ;  /* 0x00000012460e7220 */ /* 0x040fe20000400000 */
[----:B------:R-:W-:Y:S01]  /*ad70*/  F2FP.F16.F32.PACK_AB R9, R15, R3 ;  /* 0x000000030f09723e */ /* 0x000fe200000000ff */
[C---:B------:R-:W-:Y:S01]  /*ad80*/  FMUL R19, R70.reuse, R19 ;  /* 0x0000001346137220 */ /* 0x040fe20000400000 */
[C---:B------:R-:W-:Y:S01]  /*ad90*/  FFMA R13, R73.reuse, R86, R13 ;  /* 0x00000056490d7223 */ /* 0x040fe2000000000d */
[C---:B------:R-:W-:Y:S01]  /*ada0*/  FFMA R14, R73.reuse, R87, R14 ;  /* 0x00000057490e7223 */ /* 0x040fe2000000000e */
[----:B------:R-:W-:Y:S02]  /*adb0*/  HADD2.F32 R90, -RZ, R96.H1_H1 ;  /* 0x30000060ff5a7230 */ /* 0x000fe40000004100 */
[----:B------:R-:W-:Y:S01]  /*adc0*/  FFMA R19, R73, R88, R19 ;  /* 0x0000005849137223 */ /* 0x000fe20000000013 */
[C---:B------:R-:W-:Y:S01]  /*add0*/  FMUL R16, R70.reuse, R20 ;  /* 0x0000001446107220 */ /* 0x040fe20000400000 */
[----:B------:R-:W-:Y:S01]  /*ade0*/  F2FP.F16.F32.PACK_AB R10, R13, R12 ;  /* 0x0000000c0d0a723e */ /* 0x000fe200000000ff */
[--C-:B------:R-:W-:Y:S02]  /*adf0*/  HADD2.F32 R91, -RZ, R97.reuse.H0_H0 ;  /* 0x20000061ff5b7230 */ /* 0x100fe40000004100 */
[C---:B------:R-:W-:Y:S01]  /*ae00*/  FMUL R17, R70.reuse, R21 ;  /* 0x0000001546117220 */ /* 0x040fe20000400000 */
[----:B------:R-:W-:Y:S01]  /*ae10*/  F2FP.F16.F32.PACK_AB R11, R19, R14 ;  /* 0x0000000e130b723e */ /* 0x000fe200000000ff */
[C---:B------:R-:W-:Y:S01]  /*ae20*/  FFMA R16, R73.reuse, R89, R16 ;  /* 0x0000005949107223 */ /* 0x040fe20000000010 */
[----:B------:R-:W-:Y:S02]  /*ae30*/  HADD2.F32 R92, -RZ, R97.H1_H1 ;  /* 0x30000061ff5c7230 */ /* 0x000fe40000004100 */
[----:B------:R-:W-:Y:S01]  /*ae40*/  FFMA R17, R73, R90, R17 ;  /* 0x0000005a49117223 */ /* 0x000fe20000000011 */
[C---:B------:R-:W-:Y:S01]  /*ae50*/  FMUL R18, R70.reuse, R22 ;  /* 0x0000001646127220 */ /* 0x040fe20000400000 */
[----:B------:R1:W-:Y:S01]  /*ae60*/  STS.128 [R167+0xc400], R8 ;  /* 0x00c40008a7007388 */ /* 0x0003e20000000c00 */
[--C-:B------:R-:W-:Y:S02]  /*ae70*/  HADD2.F32 R93, -RZ, R98.reuse.H0_H0 ;  /* 0x20000062ff5d7230 */ /* 0x100fe40000004100 */
[C---:B------:R-:W-:Y:S01]  /*ae80*/  FMUL R23, R70.reuse, R23 ;  /* 0x0000001746177220 */ /* 0x040fe20000400000 */
[----:B------:R-:W-:Y:S01]  /*ae90*/  F2FP.F16.F32.PACK_AB R16, R17, R16 ;  /* 0x000000101110723e */ /* 0x000fe200000000ff */
[C---:B------:R-:W-:Y:S01]  /*aea0*/  FFMA R18, R73.reuse, R91, R18 ;  /* 0x0000005b49127223 */ /* 0x040fe20000000012 */
[----:B------:R-:W-:Y:S02]  /*aeb0*/  HADD2.F32 R94, -RZ, R98.H1_H1 ;  /* 0x30000062ff5e7230 */ /* 0x000fe40000004100 */
[----:B------:R-:W-:Y:S01]  /*aec0*/  FFMA R23, R73, R92, R23 ;  /* 0x0000005c49177223 */ /* 0x000fe20000000017 */
[C---:B------:R-:W-:Y:S01]  /*aed0*/  FMUL R20, R70.reuse, R24 ;  /* 0x0000001846147220 */ /* 0x040fe20000400000 */
[--C-:B------:R-:W-:Y:S02]  /*aee0*/  HADD2.F32 R95, -RZ, R99.reuse.H0_H0 ;  /* 0x20000063ff5f7230 */ /* 0x100fe40000004100 */
[C---:B------:R-:W-:Y:S01]  /*aef0*/  FMUL R21, R70.reuse, R25 ;  /* 0x0000001946157220 */ /* 0x040fe20000400000 */
[----:B------:R-:W-:Y:S01]  /*af00*/  HADD2.F32 R96, -RZ, R99.H1_H1 ;  /* 0x30000063ff607230 */ /* 0x000fe20000004100 */
[----:B------:R-:W-:Y:S01]  /*af10*/  F2FP.F16.F32.PACK_AB R17, R23, R18 ;  /* 0x000000121711723e */ /* 0x000fe200000000ff */
[C---:B------:R-:W-:Y:S01]  /*af20*/  FFMA R20, R73.reuse, R93, R20 ;  /* 0x0000005d49147223 */ /* 0x040fe20000000014 */
        /* <DEDUP_REMOVED lines=16> */
[--C-:B------:R-:W-:Y:S01]  /*b030*/  HADD2.F32 R101, -RZ, R106.reuse.H0_H0 ;  /* 0x2000006aff657230 */ /* 0x100fe20000004100 */
[----:B------:R1:W-:Y:S01]  /*b040*/  STS.128 [R164+0xc400], R16 ;  /* 0x00c40010a4007388 */ /* 0x0003e20000000c00 */
        /* <DEDUP_REMOVED lines=69> */
[C---:B------:R-:W-:Y:S01]  /*b4a0*/  FFMA R45, R73.reuse, R118, R45 ;  /* 0x00000076492d7223 */ /* 0x040fe2000000002d */
[C---:B------:R-:W-:Y:S01]  /*b4b0*/  FMUL R46, R70.reuse, R50 ;  /* 0x00000032462e7220 */ /* 0x040fe20000400000 */
[--C-:B------:R-:W-:Y:S02]  /*b4c0*/  HADD2.F32 R121, -RZ, R128.reuse.H0_H0 ;  /* 0x20000080ff797230 */ /* 0x100fe40000004100 */
[C---:B------:R-:W-:Y:S01]  /*b4d0*/  FMUL R51, R70.reuse, R51 ;  /* 0x0000003346337220 */ /* 0x040fe20000400000 */
[----:B------:R-:W-:Y:S02]  /*b4e0*/  HADD2.F32 R122, -RZ, R128.H1_H1 ;  /* 0x30000080ff7a7230 */ /* 0x000fe40000004100 */
[C---:B------:R-:W-:Y:S01]  /*b4f0*/  FMUL R48, R70.reuse, R52 ;  /* 0x0000003446307220 */ /* 0x040fe20000400000 */
[--C-:B------:R-:W-:Y:S02]  /*b500*/  HADD2.F32 R123, -RZ, R129.reuse.H0_H0 ;  /* 0x20000081ff7b7230 */ /* 0x100fe40000004100 */
[C---:B------:R-:W-:Y:S01]  /*b510*/  FMUL R49, R70.reuse, R53 ;  /* 0x0000003546317220 */ /* 0x040fe20000400000 */
[C---:B------:R-:W-:Y:S01]  /*b520*/  FFMA R46, R73.reuse, R119, R46 ;  /* 0x00000077492e7223 */ /* 0x040fe2000000002e */
[----:B------:R-:W-:Y:S02]  /*b530*/  HADD2.F32 R124, -RZ, R129.H1_H1 ;  /* 0x30000081ff7c7230 */ /* 0x000fe40000004100 */
[C---:B------:R-:W-:Y:S01]  /*b540*/  FMUL R50, R70.reuse, R54 ;  /* 0x0000003646327220 */ /* 0x040fe20000400000 */
[C---:B------:R-:W-:Y:S01]  /*b550*/  FFMA R51, R73.reuse, R120, R51 ;  /* 0x0000007849337223 */ /* 0x040fe20000000033 */
        /* <DEDUP_REMOVED lines=11> */
[----:B------:R-:W-:Y:S01]  /*b610*/  FFMA R55, R73, R124, R55 ;  /* 0x0000007c49377223 */ /* 0x000fe20000000037 */
[--C-:B------:R-:W-:Y:S02]  /*b620*/  HADD2.F32 R129, -RZ, R136.reuse.H0_H0 ;  /* 0x20000088ff817230 */ /* 0x100fe40000004100 */
[C---:B------:R-:W-:Y:S01]  /*b630*/  FMUL R59, R70.reuse, R59 ;  /* 0x0000003b463b7220 */ /* 0x040fe20000400000 */
[----:B------:R-:W-:Y:S01]  /*b640*/  F2FP.F16.F32.PACK_AB R42, R45, R44 ;  /* 0x0000002c2d2a723e */ /* 0x000fe200000000ff */
[----:B------:R-:W-:Y:S01]  /*b650*/  FFMA R52, R73, R125, R52 ;  /* 0x0000007d49347223 */ /* 0x000fe20000000034 */
[----:B------:R-:W-:Y:S01]  /*b660*/  F2FP.F16.F32.PACK_AB R43, R51, R46 ;  /* 0x0000002e332b723e */ /* 0x000fe200000000ff */
[----:B------:R-:W-:Y:S02]  /*b670*/  HADD2.F32 R130, -RZ, R136.H1_H1 ;  /* 0x30000088ff827230 */ /* 0x000fe40000004100 */
[C---:B------:R-:W-:Y:S01]  /*b680*/  FMUL R56, R70.reuse, R60 ;  /* 0x0000003c46387220 */ /* 0x040fe20000400000 */
[C---:B------:R-:W-:Y:S01]  /*b690*/  FFMA R53, R73.reuse, R126, R53 ;  /* 0x0000007e49357223 */ /* 0x040fe20000000035 */
[--C-:B------:R-:W-:Y:S01]  /*b6a0*/  HADD2.F32 R131, -RZ, R137.reuse.H0_H0 ;  /* 0x20000089ff837230 */ /* 0x100fe20000004100 */
[----:B------:R1:W-:Y:S01]  /*b6b0*/  STS.128 [R170+0xc400], R40 ;  /* 0x00c40028aa007388 */ /* 0x0003e20000000c00 */
        /* <DEDUP_REMOVED lines=15> */
[----:B------:R-:W-:Y:S02]  /*b7b0*/  HADD2.F32 R136, -RZ, R139.H1_H1 ;  /* 0x3000008bff887230 */ /* 0x000fe40000004100 */
[C---:B------:R-:W-:Y:S01]  /*b7c0*/  FMUL R62, R70.reuse, R66 ;  /* 0x00000042463e7220 */ /* 0x040fe20000400000 */
[----:B------:R-:W-:Y:S01]  /*b7d0*/  F2FP.F16.F32.PACK_AB R49, R55, R50 ;  /* 0x000000323731723e */ /* 0x000fe200000000ff */
        /* <DEDUP_REMOVED lines=32> */
.L_x_147:
[----:B------:R-:W-:Y:S05]  /*b9e0*/  BSYNC.RECONVERGENT B0 ;  /* 0x0000000000007941 */ /* 0x000fea0003800200 */
.L_x_146:
[----:B------:R-:W-:Y:S01]  /*b9f0*/  BAR.SYNC.DEFER_BLOCKING 0x1, 0x80 ;  /* 0x0042000000007b1d */ /* 0x000fe20000010000 */
[----:B------:R-:W-:Y:S01]  /*ba00*/  UISETP.NE.AND UP0, UPT, UR52, -0x4, UPT ;  /* 0xfffffffc3400788c */ /* 0x000fe2000bf05270 */
[----:B------:R-:W-:Y:S08]  /*ba10*/  IADD3 R68, PT, PT, R68, 0x1, RZ ;  /* 0x0000000144447810 */ /* 0x000ff00007ffe0ff */
[----:B------:R-:W-:Y:S05]  /*ba20*/  BRA.U !UP0, `(.L_x_148) ;  /* 0x0000000108287547 */ /* 0x000fea000b800000 */
[----:B------:R-:W-:Y:S01]  /*ba30*/  ISETP.NE.AND P0, PT, R163, RZ, PT ;  /* 0x000000ffa300720c */ /* 0x000fe20003f05270 */
[----:B------:R-:W-:Y:S01]  /*ba40*/  IMAD.U32 R3, RZ, RZ, UR46 ;  /* 0x0000002eff037e24 */ /* 0x000fe2000f8e00ff */
[----:B------:R-:W-:Y:S01]  /*ba50*/  UIADD3 UR4, UPT, UPT, UR46, 0x1, URZ ;  /* 0x000000012e047890 */ /* 0x000fe2000fffe0ff */
[----:B------:R-:W-:Y:S03]  /*ba60*/  IMAD.U32 R0, RZ, RZ, UR47 ;  /* 0x0000002fff007e24 */ /* 0x000fe6000f8e00ff */
[----:B------:R-:W-:Y:S04]  /*ba70*/  UISETP.NE.AND UP0, UPT, UR4, 0x4, UPT ;  /* 0x000000040400788c */ /* 0x000fe8000bf05270 */
[----:B------:R-:W-:Y:S03]  /*ba80*/  USEL UR46, UR4, URZ, UP0 ;  /* 0x000000ff042e7287 */ /* 0x000fe60008000000 */
[----:B------:R-:W-:Y:S05]  /*ba90*/  @P0 LEA R3, R3, UR44, 0x3 ;  /* 0x0000002c03030c11 */ /* 0x000fea000f8e18ff */
[----:B------:R-:W-:Y:S05]  /*baa0*/  @P0 VIADD R3, R3, 0xc0 ;  /* 0x000000c003030836 */ /* 0x000fea0000000000 */
[----:B------:R-:W-:Y:S04]  /*bab0*/  @P0 PRMT R0, R0, 0x654, R3 ;  /* 0x0000065400000816 */ /* 0x000fe80000000003 */
[----:B------:R2:W-:Y:S03]  /*bac0*/  @P0 SYNCS.ARRIVE.TRANS64.RED.A1T0 RZ, [R0+URZ], RZ ;  /* 0x000000ff00ff09a7 */ /* 0x0005e600081004ff */
.L_x_148:
[----:B------:R-:W-:Y:S01]  /*bad0*/  R2UR UR4, R148 ;  /* 0x00000000940472ca */ /* 0x000fe200000e0000 */
[----:B------:R-:W-:Y:S01]  /*bae0*/  UISETP.NE.AND UP0, UPT, UR62, URZ, UPT ;  /* 0x000000ff3e00728c */ /* 0x000fe2000bf05270 */
[----:B------:R-:W-:Y:S01]  /*baf0*/  ISETP.NE.AND P0, PT, R152, 0x2, PT ;  /* 0x000000029800780c */ /* 0x000fe20003f05270 */
[----:B------:R-:W-:Y:S01]  /*bb00*/  UIADD3 UR20, UPT, UPT, UR37, UR63, URZ ;  /* 0x0000003f25147290 */ /* 0x000fe2000fffe0ff */
[----:B------:R-:W-:Y:S01]  /*bb10*/  ISETP.NE.AND P1, PT, R68, 0x2, PT ;  /* 0x000000024400780c */ /* 0x000fe20003f25270 */
[----:B------:R-:W-:Y:S01]  /*bb20*/  UIADD3 UR52, UPT, UPT, UR52, 0x4, URZ ;  /* 0x0000000434347890 */ /* 0x000fe2000fffe0ff */
[----:B--2---:R-:W-:Y:S01]  /*bb30*/  SEL R0, RZ, 0x1, P0 ;  /* 0x00000001ff007807 */ /* 0x004fe20000000000 */
[----:B------:R-:W-:Y:S01]  /*bb40*/  UMOV UR36, UR61 ;  /* 0x0000003d00247c82 */ /* 0x000fe20008000000 */
[----:B------:R-:W-:Y:S02]  /*bb50*/  SEL R3, RZ, 0x1, P1 ;  /* 0x00000001ff037807 */ /* 0x000fe40000800000 */
[----:B------:R-:W-:Y:S02]  /*bb60*/  LOP3.LUT R155, R155, R0, RZ, 0x3c, !PT ;  /* 0x000000009b9b7212 */ /* 0x000fe400078e3cff */
[----:B------:R-:W-:Y:S01]  /*bb70*/  LOP3.LUT R156, R156, R3, RZ, 0x3c, !PT ;  /* 0x000000039c9c7212 */ /* 0x000fe200078e3cff */
[----:B------:R-:W-:Y:S01]  /*bb80*/  UIADD3 UR16, UPT, UPT, UR38, UR4, URZ ;  /* 0x0000000426107290 */ /* 0x000fe2000fffe0ff */
[----:B------:R-:W-:Y:S02]  /*bb90*/  SEL R152, R152, RZ, P0 ;  /* 0x000000ff98987207 */ /* 0x000fe40000000000 */
[----:B------:R-:W-:Y:S01]  /*bba0*/  SEL R68, R68, RZ, P1 ;  /* 0x000000ff44447207 */ /* 0x000fe20000800000 */
[----:B------:R-:W-:Y:S08]  /*bbb0*/  BRA.U UP0, `(.L_x_149) ;  /* 0xffffff9d009c7547 */ /* 0x000ff0000b83ffff */
[----:B------:R-:W-:-:S13]  /*bbc0*/  R2UR UR4, R149 ;  /* 0x00000000950472ca */ /* 0x000fda00000e0000 */
[----:B------:R-:W-:-:S09]  /*bbd0*/  UISETP.NE.AND UP0, UPT, UR4, URZ, UPT ;  /* 0x000000ff0400728c */ /* 0x000fd2000bf05270 */
[----:B------:R-:W-:Y:S05]  /*bbe0*/  BRA.U !UP0, `(.L_x_150) ;  /* 0x0000000108487547 */ /* 0x000fea000b800000 */
[----:B------:R-:W2:Y:S02]  /*bbf0*/  LDCU.64 UR4, c[0x0][0x890] ;  /* 0x00011200ff0477ac */ /* 0x000ea40008000a00 */
[----:B--2---:R-:W-:-:S04]  /*bc00*/  UISETP.NE.U32.AND UP0, UPT, UR4, URZ, UPT ;  /* 0x000000ff0400728c */ /* 0x004fc8000bf05070 */
[----:B------:R-:W-:-:S09]  /*bc10*/  UISETP.NE.AND.EX UP0, UPT, UR5, URZ, UPT, UP0 ;  /* 0x000000ff0500728c */ /* 0x000fd2000bf05300 */
[----:B------:R-:W-:Y:S05]  /*bc20*/  BRA.U UP0, `(.L_x_151) ;  /* 0x00000001000c7547 */ /* 0x000fea000b800000 */
[----:B------:R-:W-:-:S13]  /*bc30*/  FSETP.NEU.AND P0, PT, R73, RZ, PT ;  /* 0x000000ff4900720b */ /* 0x000fda0003f0d000 */
[----:B------:R-:W-:Y:S05]  /*bc40*/  @!P0 EXIT ;  /* 0x000000000000894d */ /* 0x000fea0003800000 */
[----:B------:R-:W-:Y:S05]  /*bc50*/  BRA `(.L_x_150) ;  /* 0x00000000002c7947 */ /* 0x000fea0003800000 */
.L_x_151:
[----:B------:R-:W-:Y:S01]  /*bc60*/  ISETP.NE.AND P0, PT, R151, RZ, PT ;  /* 0x000000ff9700720c */ /* 0x000fe20003f05270 */
[----:B------:R-:W-:-:S12]  /*bc70*/  BSSY.RECONVERGENT B0, `(.L_x_150) ;  /* 0x0000009000007945 */ /* 0x000fd80003800200 */
[----:B------:R-:W-:Y:S05]  /*bc80*/  @P0 BRA `(.L_x_152) ;  /* 0x0000000000140947 */ /* 0x000fea0003800000 */
[----:B------:R-:W2:Y:S02]  /*bc90*/  LDCU.64 UR4, c[0x0][0x888] ;  /* 0x00011100ff0477ac */ /* 0x000ea40008000a00 */
[----:B--2---:R-:W-:-:S04]  /*bca0*/  ISETP.NE.U32.AND P0, PT, RZ, UR4, PT ;  /* 0x00000004ff007c0c */ /* 0x004fc8000bf05070 */
[----:B------:R-:W-:-:S13]  /*bcb0*/  ISETP.NE.AND.EX P0, PT, RZ, UR5, PT, P0 ;  /* 0x00000005ff007c0c */ /* 0x000fda000bf05300 */
[----:B------:R-:W-:Y:S05]  /*bcc0*/  @!P0 EXIT ;  /* 0x000000000000894d */ /* 0x000fea0003800000 */
[----:B------:R-:W-:Y:S05]  /*bcd0*/  BRA `(.L_x_153) ;  /* 0x0000000000087947 */ /* 0x000fea0003800000 */
.L_x_152:
[----:B------:R-:W-:-:S13]  /*bce0*/  FSETP.NEU.AND P0, PT, R73, RZ, PT ;  /* 0x000000ff4900720b */ /* 0x000fda0003f0d000 */
[----:B------:R-:W-:Y:S05]  /*bcf0*/  @!P0 EXIT ;  /* 0x000000000000894d */ /* 0x000fea0003800000 */
.L_x_153:
[----:B------:R-:W-:Y:S05]  /*bd00*/  BSYNC.RECONVERGENT B0 ;  /* 0x0000000000007941 */ /* 0x000fea0003800200 */
.L_x_150:
[----:B------:R-:W-:Y:S01]  /*bd10*/  ULEA UR4, UR46, UR44, 0x3 ;  /* 0x0000002c2e047291 */ /* 0x000fe2000f8e18ff */
[----:B------:R-:W-:-:S04]  /*bd20*/  DEPBAR.LE SB0, 0x0 ;  /* 0x000080000000791a */ /* 0x000fc80000000000 */
[----:B------:R-:W-:-:S04]  /*bd30*/  UIADD3 UR4, UPT, UPT, UR4, 0xc0, URZ ;  /* 0x000000c004047890 */ /* 0x000fc8000fffe0ff */
[----:B------:R-:W-:-:S09]  /*bd40*/  UPRMT UR4, UR47, 0x654, UR4 ;  /* 0x000006542f047896 */ /* 0x000fd20008000004 */
[----:B------:R-:W-:Y:S01]  /*bd50*/  SYNCS.ARRIVE.TRANS64.RED.A1T0 RZ, [UR4], RZ ;  /* 0x000000ffffff79a7 */ /* 0x000fe20008100404 */
[----:B------:R-:W-:Y:S05]  /*bd60*/  EXIT ;  /* 0x000000000000794d */ /* 0x000fea0003800000 */
.L_x_25:
[----:B--2---:R2:W3:Y:S02]  /*bd70*/  SYNCS.PHASECHK.TRANS64.TRYWAIT P0, [R3+URZ+0x140], R2 ;  /* 0x00014002030075a7 */ /* 0x0044e400080011ff */
[----:B---3--:R-:W-:Y:S05]  /*bd80*/  @!P0 NANOSLEEP.SYNCS 0x989680 ;  /* 0x009896800000895d */ /* 0x008fea0003900000 */
[----:B------:R-:W3:Y:S02]  /*bd90*/  @!P0 SYNCS.PHASECHK.TRANS64 P0, [R3+URZ+0x140], R2 ;  /* 0x00014002030085a7 */ /* 0x000ee400080010ff */
[----:B---3--:R-:W-:Y:S05]  /*bda0*/  @!P0 BRA `(.L_x_25) ;  /* 0xfffffffc00f08947 */ /* 0x008fea000383ffff */
[----:B------:R-:W-:Y:S05]  /*bdb0*/  BRA `(.L_x_154) ;  /* 0xffffff5c00447947 */ /* 0x000fea000383ffff */
.L_x_28:
[----:B-1----:R-:W-:-:S07]  /*bdc0*/  MOV R0, UR33 ;  /* 0x0000002100007c02 */ /* 0x002fce0008000f00 */
.L_x_155:
[----:B-1----:R1:W2:Y:S02]  /*bdd0*/  SYNCS.PHASECHK.TRANS64.TRYWAIT P0, [R0+URZ+0x50], R3 ;  /* 0x00005003000075a7 */ /* 0x0022a400080011ff */
[----:B--2---:R-:W-:Y:S05]  /*bde0*/  @!P0 NANOSLEEP.SYNCS 0x989680 ;  /* 0x009896800000895d */ /* 0x004fea0003900000 */
[----:B------:R-:W2:Y:S02]  /*bdf0*/  @!P0 SYNCS.PHASECHK.TRANS64 P0, [R0+URZ+0x50], R3 ;  /* 0x00005003000085a7 */ /* 0x000ea400080010ff */
[----:B--2---:R-:W-:Y:S05]  /*be00*/  @!P0 BRA `(.L_x_155) ;  /* 0xfffffffc00f08947 */ /* 0x004fea000383ffff */
[----:B------:R-:W-:Y:S05]  /*be10*/  BRA `(.L_x_27) ;  /* 0xffffff5c009c7947 */ /* 0x000fea000383ffff */
.L_x_35:
[----:B-1----:R-:W-:-:S07]  /*be20*/  MOV R0, UR17 ;  /* 0x0000001100007c02 */ /* 0x002fce0008000f00 */
.L_x_156:
[----:B-1----:R1:W2:Y:S02]  /*be30*/  SYNCS.PHASECHK.TRANS64.TRYWAIT P0, [R0+URZ+0x50], R3 ;  /* 0x00005003000075a7 */ /* 0x0022a400080011ff */
[----:B--2---:R-:W-:Y:S05]  /*be40*/  @!P0 NANOSLEEP.SYNCS 0x989680 ;  /* 0x009896800000895d */ /* 0x004fea0003900000 */
[----:B------:R-:W2:Y:S02]  /*be50*/  @!P0 SYNCS.PHASECHK.TRANS64 P0, [R0+URZ+0x50], R3 ;  /* 0x00005003000085a7 */ /* 0x000ea400080010ff */
[----:B--2---:R-:W-:Y:S05]  /*be60*/  @!P0 BRA `(.L_x_156) ;  /* 0xfffffffc00f08947 */ /* 0x004fea000383ffff */
[----:B------:R-:W-:Y:S05]  /*be70*/  BRA `(.L_x_34) ;  /* 0xffffff60005c7947 */ /* 0x000fea000383ffff */
.L_x_40:
[----:B-1----:R1:W2:Y:S02]  /*be80*/  SYNCS.PHASECHK.TRANS64.TRYWAIT P0, [R3+URZ+0xf0], R0 ;  /* 0x0000f000030075a7 */ /* 0x0022a400080011ff */
[----:B--2---:R-:W-:Y:S05]  /*be90*/  @!P0 NANOSLEEP.SYNCS 0x989680 ;  /* 0x009896800000895d */ /* 0x004fea0003900000 */
[----:B------:R-:W2:Y:S02]  /*bea0*/  @!P0 SYNCS.PHASECHK.TRANS64 P0, [R3+URZ+0xf0], R0 ;  /* 0x0000f000030085a7 */ /* 0x000ea400080010ff */
[----:B--2---:R-:W-:Y:S05]  /*beb0*/  @!P0 BRA `(.L_x_40) ;  /* 0xfffffffc00f08947 */ /* 0x004fea000383ffff */
[----:B------:R-:W-:Y:S05]  /*bec0*/  BRA `(.L_x_157) ;  /* 0xffffff6400047947 */ /* 0x000fea000383ffff */
.L_x_44:
[----:B-1----:R-:W-:-:S07]  /*bed0*/  MOV R0, UR4 ;  /* 0x0000000400007c02 */ /* 0x002fce0008000f00 */
.L_x_158:
[----:B-1----:R1:W2:Y:S02]  /*bee0*/  SYNCS.PHASECHK.TRANS64.TRYWAIT P0, [R0+URZ], R3 ;  /* 0x00000003000075a7 */ /* 0x0022a400080011ff */
[----:B--2---:R-:W-:Y:S05]  /*bef0*/  @!P0 NANOSLEEP.SYNCS 0x989680 ;  /* 0x009896800000895d */ /* 0x004fea0003900000 */
[----:B------:R-:W2:Y:S02]  /*bf00*/  @!P0 SYNCS.PHASECHK.TRANS64 P0, [R0+URZ], R3 ;  /* 0x00000003000085a7 */ /* 0x000ea400080010ff */
[----:B--2---:R-:W-:Y:S05]  /*bf10*/  @!P0 BRA `(.L_x_158) ;  /* 0xfffffffc00f08947 */ /* 0x004fea000383ffff */
[----:B------:R-:W-:Y:S05]  /*bf20*/  BRA `(.L_x_159) ;  /* 0xffffff6800ac7947 */ /* 0x000fea000383ffff */
.L_x_45:
[----:B------:R-:W-:-:S07]  /*bf30*/  MOV R0, UR5 ;  /* 0x0000000500007c02 */ /* 0x000fce0008000f00 */
.L_x_160:
[----:B-1----:R1:W2:Y:S02]  /*bf40*/  SYNCS.PHASECHK.TRANS64.TRYWAIT P0, [R0+URZ], R3 ;  /* 0x00000003000075a7 */ /* 0x0022a400080011ff */
[----:B--2---:R-:W-:Y:S05]  /*bf50*/  @!P0 NANOSLEEP.SYNCS 0x989680 ;  /* 0x009896800000895d */ /* 0x004fea0003900000 */
[----:B------:R-:W2:Y:S02]  /*bf60*/  @!P0 SYNCS.PHASECHK.TRANS64 P0, [R0+URZ], R3 ;  /* 0x00000003000085a7 */ /* 0x000ea400080010ff */
[----:B--2---:R-:W-:Y:S05]  /*bf70*/  @!P0 BRA `(.L_x_160) ;  /* 0xfffffffc00f08947 */ /* 0x004fea000383ffff */
[----:B------:R-:W-:Y:S05]  /*bf80*/  BRA `(.L_x_161) ;  /* 0xffffff6800b87947 */ /* 0x000fea000383ffff */
.L_x_46:
[----:B------:R-:W-:-:S07]  /*bf90*/  MOV R0, UR5 ;  /* 0x0000000500007c02 */ /* 0x000fce0008000f00 */
.L_x_162:
[----:B-1----:R1:W2:Y:S02]  /*bfa0*/  SYNCS.PHASECHK.TRANS64.TRYWAIT P0, [R0+URZ], R3 ;  /* 0x00000003000075a7 */ /* 0x0022a400080011ff */
[----:B--2---:R-:W-:Y:S05]  /*bfb0*/  @!P0 NANOSLEEP.SYNCS 0x989680 ;  /* 0x009896800000895d */ /* 0x004fea0003900000 */
[----:B------:R-:W2:Y:S02]  /*bfc0*/  @!P0 SYNCS.PHASECHK.TRANS64 P0, [R0+URZ], R3 ;  /* 0x00000003000085a7 */ /* 0x000ea400080010ff */
[----:B--2---:R-:W-:Y:S05]  /*bfd0*/  @!P0 BRA `(.L_x_162) ;  /* 0xfffffffc00f08947 */ /* 0x004fea000383ffff */
[----:B------:R-:W-:Y:S05]  /*bfe0*/  BRA `(.L_x_163) ;  /* 0xffffff6800c47947 */ /* 0x000fea000383ffff */
.L_x_47:
[----:B------:R-:W-:-:S07]  /*bff0*/  MOV R0, UR5 ;  /* 0x0000000500007c02 */ /* 0x000fce0008000f00 */
.L_x_164:
[----:B-1----:R1:W2:Y:S02]  /*c000*/  SYNCS.PHASECHK.TRANS64.TRYWAIT P0, [R0+URZ], R3 ;  /* 0x00000003000075a7 */ /* 0x0022a400080011ff */
[----:B--2---:R-:W-:Y:S05]  /*c010*/  @!P0 NANOSLEEP.SYNCS 0x989680 ;  /* 0x009896800000895d */ /* 0x004fea0003900000 */
[----:B------:R-:W2:Y:S02]  /*c020*/  @!P0 SYNCS.PHASECHK.TRANS64 P0, [R0+URZ], R3 ;  /* 0x00000003000085a7 */ /* 0x000ea400080010ff */
[----:B--2---:R-:W-:Y:S05]  /*c030*/  @!P0 BRA `(.L_x_164) ;  /* 0xfffffffc00f08947 */ /* 0x004fea000383ffff */
[----:B------:R-:W-:Y:S05]  /*c040*/  BRA `(.L_x_165) ;  /* 0xffffff6800d07947 */ /* 0x000fea000383ffff */
.L_x_48:
[----:B------:R-:W-:-:S07]  /*c050*/  MOV R0, UR5 ;  /* 0x0000000500007c02 */ /* 0x000fce0008000f00 */
.L_x_166:
[----:B-1----:R1:W2:Y:S02]  /*c060*/  SYNCS.PHASECHK.TRANS64.TRYWAIT P0, [R0+URZ], R3 ;  /* 0x00000003000075a7 */ /* 0x0022a400080011ff */
[----:B--2---:R-:W-:Y:S05]  /*c070*/  @!P0 NANOSLEEP.SYNCS 0x989680 ;  /* 0x009896800000895d */ /* 0x004fea0003900000 */
[----:B------:R-:W2:Y:S02]  /*c080*/  @!P0 SYNCS.PHASECHK.TRANS64 P0, [R0+URZ], R3 ;  /* 0x00000003000085a7 */ /* 0x000ea400080010ff */
[----:B--2---:R-:W-:Y:S05]  /*c090*/  @!P0 BRA `(.L_x_166) ;  /* 0xfffffffc00f08947 */ /* 0x004fea000383ffff */
[----:B------:R-:W-:Y:S05]  /*c0a0*/  BRA `(.L_x_167) ;  /* 0xffffff6800dc7947 */ /* 0x000fea000383ffff */
.L_x_49:
[----:B------:R-:W-:-:S07]  /*c0b0*/  MOV R0, UR5 ;  /* 0x0000000500007c02 */ /* 0x000fce0008000f00 */
.L_x_168:
[----:B-1----:R1:W2:Y:S02]  /*c0c0*/  SYNCS.PHASECHK.TRANS64.TRYWAIT P0, [R0+URZ], R3 ;  /* 0x00000003000075a7 */ /* 0x0022a400080011ff */
[----:B--2---:R-:W-:Y:S05]  /*c0d0*/  @!P0 NANOSLEEP.SYNCS 0x989680 ;  /* 0x009896800000895d */ /* 0x004fea0003900000 */
[----:B------:R-:W2:Y:S02]  /*c0e0*/  @!P0 SYNCS.PHASECHK.TRANS64 P0, [R0+URZ], R3 ;  /* 0x00000003000085a7 */ /* 0x000ea400080010ff */
[----:B--2---:R-:W-:Y:S05]  /*c0f0*/  @!P0 BRA `(.L_x_168) ;  /* 0xfffffffc00f08947 */ /* 0x004fea000383ffff */
[----:B------:R-:W-:Y:S05]  /*c100*/  BRA `(.L_x_169) ;  /* 0xffffff6800e87947 */ /* 0x000fea000383ffff */
.L_x_50:
[----:B------:R-:W-:-:S07]  /*c110*/  MOV R0, UR5 ;  /* 0x0000000500007c02 */ /* 0x000fce0008000f00 */
.L_x_170:
[----:B-1----:R1:W2:Y:S02]  /*c120*/  SYNCS.PHASECHK.TRANS64.TRYWAIT P0, [R0+URZ], R3 ;  /* 0x00000003000075a7 */ /* 0x0022a400080011ff */
[----:B--2---:R-:W-:Y:S05]  /*c130*/  @!P0 NANOSLEEP.SYNCS 0x989680 ;  /* 0x009896800000895d */ /* 0x004fea0003900000 */
[----:B------:R-:W2:Y:S02]  /*c140*/  @!P0 SYNCS.PHASECHK.TRANS64 P0, [R0+URZ], R3 ;  /* 0x00000003000085a7 */ /* 0x000ea400080010ff */
[----:B--2---:R-:W-:Y:S05]  /*c150*/  @!P0 BRA `(.L_x_170) ;  /* 0xfffffffc00f08947 */ /* 0x004fea000383ffff */
[----:B------:R-:W-:Y:S05]  /*c160*/  BRA `(.L_x_171) ;  /* 0xffffff6800f47947 */ /* 0x000fea000383ffff */
.L_x_51:
[----:B------:R-:W-:-:S07]  /*c170*/  MOV R0, UR5 ;  /* 0x0000000500007c02 */ /* 0x000fce0008000f00 */
.L_x_172:
[----:B-1----:R1:W2:Y:S02]  /*c180*/  SYNCS.PHASECHK.TRANS64.TRYWAIT P0, [R0+URZ], R3 ;  /* 0x00000003000075a7 */ /* 0x0022a400080011ff */
[----:B--2---:R-:W-:Y:S05]  /*c190*/  @!P0 NANOSLEEP.SYNCS 0x989680 ;  /* 0x009896800000895d */ /* 0x004fea0003900000 */
[----:B------:R-:W2:Y:S02]  /*c1a0*/  @!P0 SYNCS.PHASECHK.TRANS64 P0, [R0+URZ], R3 ;  /* 0x00000003000085a7 */ /* 0x000ea400080010ff */
[----:B--2---:R-:W-:Y:S05]  /*c1b0*/  @!P0 BRA `(.L_x_172) ;  /* 0xfffffffc00f08947 */ /* 0x004fea000383ffff */
[----:B------:R-:W-:Y:S05]  /*c1c0*/  BRA `(.L_x_173) ;  /* 0xffffff6c00007947 */ /* 0x000fea000383ffff */
.L_x_52:
[----:B------:R-:W-:-:S07]  /*c1d0*/  MOV R0, UR5 ;  /* 0x0000000500007c02 */ /* 0x000fce0008000f00 */
.L_x_174:
[----:B-1----:R1:W2:Y:S02]  /*c1e0*/  SYNCS.PHASECHK.TRANS64.TRYWAIT P0, [R0+URZ], R3 ;  /* 0x00000003000075a7 */ /* 0x0022a400080011ff */
[----:B--2---:R-:W-:Y:S05]  /*c1f0*/  @!P0 NANOSLEEP.SYNCS 0x989680 ;  /* 0x009896800000895d */ /* 0x004fea0003900000 */
[----:B------:R-:W2:Y:S02]  /*c200*/  @!P0 SYNCS.PHASECHK.TRANS64 P0, [R0+URZ], R3 ;  /* 0x00000003000085a7 */ /* 0x000ea400080010ff */
[----:B--2---:R-:W-:Y:S05]  /*c210*/  @!P0 BRA `(.L_x_174) ;  /* 0xfffffffc00f08947 */ /* 0x004fea000383ffff */
[----:B------:R-:W-:Y:S05]  /*c220*/  BRA `(.L_x_175) ;  /* 0xffffff6c000c7947 */ /* 0x000fea000383ffff */
.L_x_55:
[----:B-1----:R1:W2:Y:S02]  /*c230*/  SYNCS.PHASECHK.TRANS64.TRYWAIT P0, [R2+URZ+0x130], R5 ;  /* 0x00013005020075a7 */ /* 0x0022a400080011ff */
[----:B--2---:R-:W-:Y:S05]  /*c240*/  @!P0 NANOSLEEP.SYNCS 0x989680 ;  /* 0x009896800000895d */ /* 0x004fea0003900000 */
[----:B------:R-:W2:Y:S02]  /*c250*/  @!P0 SYNCS.PHASECHK.TRANS64 P0, [R2+URZ+0x130], R5 ;  /* 0x00013005020085a7 */ /* 0x000ea400080010ff */
[----:B--2---:R-:W-:Y:S05]  /*c260*/  @!P0 BRA `(.L_x_55) ;  /* 0xfffffffc00f08947 */ /* 0x004fea000383ffff */
[----:B------:R-:W-:Y:S05]  /*c270*/  BRA `(.L_x_176) ;  /* 0xffffff6c00687947 */ /* 0x000fea000383ffff */
.L_x_56:
[----:B------:R-:W-:-:S07]  /*c280*/  MOV R2, UR4 ;  /* 0x0000000400027c02 */ /* 0x000fce0008000f00 */
.L_x_177:
[----:B-1----:R1:W2:Y:S02]  /*c290*/  SYNCS.PHASECHK.TRANS64.TRYWAIT P0, [R2+URZ+0x100], R5 ;  /* 0x00010005020075a7 */ /* 0x0022a400080011ff */
[----:B--2---:R-:W-:Y:S05]  /*c2a0*/  @!P0 NANOSLEEP.SYNCS 0x989680 ;  /* 0x009896800000895d */ /* 0x004fea0003900000 */
[----:B------:R-:W2:Y:S02]  /*c2b0*/  @!P0 SYNCS.PHASECHK.TRANS64 P0, [R2+URZ+0x100], R5 ;  /* 0x00010005020085a7 */ /* 0x000ea400080010ff */
[----:B--2---:R-:W-:Y:S05]  /*c2c0*/  @!P0 BRA `(.L_x_177) ;  /* 0xfffffffc00f08947 */ /* 0x004fea000383ffff */
[----:B------:R-:W-:Y:S05]  /*c2d0*/  BRA `(.L_x_178) ;  /* 0xffffff6c00787947 */ /* 0x000fea000383ffff */
.L_x_57:
[----:B-1----:R1:W2:Y:S02]  /*c2e0*/  SYNCS.PHASECHK.TRANS64.TRYWAIT P1, [R2+URZ+0xf0], R5 ;  /* 0x0000f005020075a7 */ /* 0x0022a400080211ff */
[----:B--2---:R-:W-:Y:S05]  /*c2f0*/  @!P1 NANOSLEEP.SYNCS 0x989680 ;  /* 0x009896800000995d */ /* 0x004fea0003900000 */
[----:B------:R-:W2:Y:S02]  /*c300*/  @!P1 SYNCS.PHASECHK.TRANS64 P1, [R2+URZ+0xf0], R5 ;  /* 0x0000f005020095a7 */ /* 0x000ea400080210ff */
[----:B--2---:R-:W-:Y:S05]  /*c310*/  @!P1 BRA `(.L_x_57) ;  /* 0xfffffffc00f09947 */ /* 0x004fea000383ffff */
[----:B------:R-:W-:Y:S05]  /*c320*/  BRA `(.L_x_179) ;  /* 0xffffff6c00a87947 */ /* 0x000fea000383ffff */
.L_x_60:
[----:B------:R-:W-:-:S07]  /*c330*/  MOV R0, UR4 ;  /* 0x0000000400007c02 */ /* 0x000fce0008000f00 */
.L_x_180:
[----:B-1----:R1:W2:Y:S02]  /*c340*/  SYNCS.PHASECHK.TRANS64.TRYWAIT P0, [R0+URZ+0x100], R3 ;  /* 0x00010003000075a7 */ /* 0x0022a400080011ff */
[----:B--2---:R-:W-:Y:S05]  /*c350*/  @!P0 NANOSLEEP.SYNCS 0x989680 ;  /* 0x009896800000895d */ /* 0x004fea0003900000 */
[----:B------:R-:W2:Y:S02]  /*c360*/  @!P0 SYNCS.PHASECHK.TRANS64 P0, [R0+URZ+0x100], R3 ;  /* 0x00010003000085a7 */ /* 0x000ea400080010ff */
[----:B--2---:R-:W-:Y:S05]  /*c370*/  @!P0 BRA `(.L_x_180) ;  /* 0xfffffffc00f08947 */ /* 0x004fea000383ffff */
[----:B------:R-:W-:Y:S05]  /*c380*/  BRA `(.L_x_59) ;  /* 0xffffff6c00fc7947 */ /* 0x000fea000383ffff */
.L_x_69:
[----:B-1----:R-:W-:-:S04]  /*c390*/  MOV R0, UR5 ;  /* 0x0000000500007c02 */ /* 0x002fc80008000f00 */
[----:B------:R1:W2:Y:S03]  /*c3a0*/  SYNCS.PHASECHK.TRANS64.TRYWAIT P0, [R0+URZ+0x8], R7 ;  /* 0x00000807000075a7 */ /* 0x0002a600080011ff */
[----:B--2---:R-:W-:Y:S05]  /*c3b0*/  @!P0 NANOSLEEP.SYNCS 0x989680 ;  /* 0x009896800000895d */ /* 0x004fea0003900000 */
[----:B------:R-:W2:Y:S02]  /*c3c0*/  @!P0 SYNCS.PHASECHK.TRANS64 P0, [R0+URZ+0x8], R7 ;  /* 0x00000807000085a7 */ /* 0x000ea400080010ff */
[----:B--2---:R-:W-:Y:S05]  /*c3d0*/  @!P0 BRA `(.L_x_69) ;  /* 0xfffffffc00ec8947 */ /* 0x004fea000383ffff */
[----:B------:R-:W-:Y:S05]  /*c3e0*/  BRA `(.L_x_68) ;  /* 0xffffff7000b07947 */ /* 0x000fea000383ffff */
.L_x_71:
[----:B------:R-:W-:Y:S01]  /*c3f0*/  BSSY B0, `(.L_x_181) ;  /* 0x0000006000007945 */ /* 0x000fe20003800000 */
[----:B------:R-:W-:-:S07]  /*c400*/  MOV R15, 0xffffffff ;  /* 0xffffffff000f7802 */ /* 0x000fce0000000f00 */
[----:B-1---5:R-:W-:Y:S05]  /*c410*/  WARPSYNC.COLLECTIVE R15, `(.L_x_182) ;  /* 0x000000000f0c7348 */ /* 0x022fea0003c00000 */
[----:B------:R-:W-:Y:S02]  /*c420*/  ELECT P6, UR79, PT ;  /* 0x00000000004f782f */ /* 0x000fe400038c0000 */
[----:B------:R-:W-:Y:S01]  /*c430*/  MOV R14, UR79 ;  /* 0x0000004f000e7c02 */ /* 0x000fe20008000f00 */
[----:B-1---5:R-:W-:Y:S10]  /*c440*/  ENDCOLLECTIVE ;  /* 0x000000000000791b */ /* 0x022ff40003800000 */
.L_x_182:
[----:B------:R-:W-:Y:S05]  /*c450*/  BSYNC B0 ;  /* 0x0000000000007941 */ /* 0x000fea0003800000 */
.L_x_181:
[----:B------:R-:W-:Y:S05]  /*c460*/  BRA `(.L_x_183) ;  /* 0xffffff7000e07947 */ /* 0x000fea000383ffff */
.L_x_73:
[----:B-1----:R-:W-:-:S04]  /*c470*/  MOV R0, UR5 ;  /* 0x0000000500007c02 */ /* 0x002fc80008000f00 */
[----:B------:R1:W2:Y:S03]  /*c480*/  SYNCS.PHASECHK.TRANS64.TRYWAIT P0, [R0+URZ+0x8], R5 ;  /* 0x00000805000075a7 */ /* 0x0002a600080011ff */
[----:B--2---:R-:W-:Y:S05]  /*c490*/  @!P0 NANOSLEEP.SYNCS 0x989680 ;  /* 0x009896800000895d */ /* 0x004fea0003900000 */
[----:B------:R-:W2:Y:S02]  /*c4a0*/  @!P0 SYNCS.PHASECHK.TRANS64 P0, [R0+URZ+0x8], R5 ;  /* 0x00000805000085a7 */ /* 0x000ea400080010ff */
[----:B--2---:R-:W-:Y:S05]  /*c4b0*/  @!P0 BRA `(.L_x_73) ;  /* 0xfffffffc00ec8947 */ /* 0x004fea000383ffff */
[----:B------:R-:W-:Y:S05]  /*c4c0*/  BRA `(.L_x_72) ;  /* 0xffffff7000e47947 */ /* 0x000fea000383ffff */
.L_x_74:
[----:B-1----:R1:W2:Y:S02]  /*c4d0*/  SYNCS.PHASECHK.TRANS64.TRYWAIT P0, [R0+URZ+0xf0], R5 ;  /* 0x0000f005000075a7 */ /* 0x0022a400080011ff */
[----:B--2---:R-:W-:Y:S05]  /*c4e0*/  @!P0 NANOSLEEP.SYNCS 0x989680 ;  /* 0x009896800000895d */ /* 0x004fea0003900000 */
[----:B------:R-:W2:Y:S02]  /*c4f0*/  @!P0 SYNCS.PHASECHK.TRANS64 P0, [R0+URZ+0xf0], R5 ;  /* 0x0000f005000085a7 */ /* 0x000ea400080010ff */
[----:B--2---:R-:W-:Y:S05]  /*c500*/  @!P0 BRA `(.L_x_74) ;  /* 0xfffffffc00f08947 */ /* 0x004fea000383ffff */
[----:B------:R-:W-:Y:S05]  /*c510*/  BRA `(.L_x_184) ;  /* 0xffffff7400c07947 */ /* 0x000fea000383ffff */
.L_x_76:
[----:B------:R-:W-:-:S07]  /*c520*/  MOV R0, UR23 ;  /* 0x0000001700007c02 */ /* 0x000fce0008000f00 */
.L_x_185:
[----:B-1----:R1:W2:Y:S02]  /*c530*/  SYNCS.PHASECHK.TRANS64.TRYWAIT P0, [R0+URZ+0x120], R5 ;  /* 0x00012005000075a7 */ /* 0x0022a400080011ff */
[----:B--2---:R-:W-:Y:S05]  /*c540*/  @!P0 NANOSLEEP.SYNCS 0x989680 ;  /* 0x009896800000895d */ /* 0x004fea0003900000 */
[----:B------:R-:W2:Y:S02]  /*c550*/  @!P0 SYNCS.PHASECHK.TRANS64 P0, [R0+URZ+0x120], R5 ;  /* 0x00012005000085a7 */ /* 0x000ea400080010ff */
[----:B--2---:R-:W-:Y:S05]  /*c560*/  @!P0 BRA `(.L_x_185) ;  /* 0xfffffffc00f08947 */ /* 0x004fea000383ffff */
[----:B------:R-:W-:Y:S05]  /*c570*/  BRA `(.L_x_186) ;  /* 0xffffff78000c7947 */ /* 0x000fea000383ffff */
.L_x_79:
[----:B------:R-:W-:Y:S07]  /*c580*/  MOV R0, UR5 ;  /* 0x0000000500007c02 */ /* 0x000fee0008000f00 */
.L_x_187:
[----:B-1----:R1:W2:Y:S02]  /*c590*/  SYNCS.PHASECHK.TRANS64.TRYWAIT P0, [R0+URZ], R5 ;  /* 0x00000005000075a7 */ /* 0x0022a400080011ff */
[----:B--2---:R-:W-:Y:S05]  /*c5a0*/  @!P0 NANOSLEEP.SYNCS 0x989680 ;  /* 0x009896800000895d */ /* 0x004fea0003900000 */
[----:B------:R-:W2:Y:S02]  /*c5b0*/  @!P0 SYNCS.PHASECHK.TRANS64 P0, [R0+URZ], R5 ;  /* 0x00000005000085a7 */ /* 0x000ea400080010ff */
[----:B--2---:R-:W-:Y:S05]  /*c5c0*/  @!P0 BRA `(.L_x_187) ;  /* 0xfffffffc00f08947 */ /* 0x004fea000383ffff */
[----:B------:R-:W-:Y:S05]  /*c5d0*/  BRA `(.L_x_78) ;  /* 0xffffff7800207947 */ /* 0x000fea000383ffff */
.L_x_83:
[----:B-1----:R-:W-:-:S07]  /*c5e0*/  MOV R0, UR4 ;  /* 0x0000000400007c02 */ /* 0x002fce0008000f00 */
.L_x_188:
[----:B-1----:R1:W2:Y:S02]  /*c5f0*/  SYNCS.PHASECHK.TRANS64.TRYWAIT P0, [R0+URZ], R3 ;  /* 0x00000003000075a7 */ /* 0x0022a400080011ff */
[----:B--2---:R-:W-:Y:S05]  /*c600*/  @!P0 NANOSLEEP.SYNCS 0x989680 ;  /* 0x009896800000895d */ /* 0x004fea0003900000 */
[----:B------:R-:W2:Y:S02]  /*c610*/  @!P0 SYNCS.PHASECHK.TRANS64 P0, [R0+URZ], R3 ;  /* 0x00000003000085a7 */ /* 0x000ea400080010ff */
[----:B--2---:R-:W-:Y:S05]  /*c620*/  @!P0 BRA `(.L_x_188) ;  /* 0xfffffffc00f08947 */ /* 0x004fea000383ffff */
[----:B------:R-:W-:Y:S05]  /*c630*/  BRA `(.L_x_189) ;  /* 0xffffff7800ec7947 */ /* 0x000fea000383ffff */
.L_x_86:
[----:B------:R-:W-:-:S07]  /*c640*/  MOV R0, UR17 ;  /* 0x0000001100007c02 */ /* 0x000fce0008000f00 */
.L_x_190:
[----:B-1----:R1:W2:Y:S02]  /*c650*/  SYNCS.PHASECHK.TRANS64.TRYWAIT P1, [R0+URZ+0x150], R3 ;  /* 0x00015003000075a7 */ /* 0x0022a400080211ff */
[----:B--2---:R-:W-:Y:S05]  /*c660*/  @!P1 NANOSLEEP.SYNCS 0x989680 ;  /* 0x009896800000995d */ /* 0x004fea0003900000 */
[----:B------:R-:W2:Y:S02]  /*c670*/  @!P1 SYNCS.PHASECHK.TRANS64 P1, [R0+URZ+0x150], R3 ;  /* 0x00015003000095a7 */ /* 0x000ea400080210ff */
[----:B--2---:R-:W-:Y:S05]  /*c680*/  @!P1 BRA `(.L_x_190) ;  /* 0xfffffffc00f09947 */ /* 0x004fea000383ffff */
[----:B------:R-:W-:Y:S05]  /*c690*/  BRA `(.L_x_191) ;  /* 0xffffff7c00387947 */ /* 0x000fea000383ffff */
.L_x_91:
[----:B--2---:R2:W3:Y:S02]  /*c6a0*/  SYNCS.PHASECHK.TRANS64.TRYWAIT P0, [R12+URZ+0xf0], R9 ;  /* 0x0000f0090c0075a7 */ /* 0x0044e400080011ff */
[----:B---3--:R-:W-:Y:S05]  /*c6b0*/  @!P0 NANOSLEEP.SYNCS 0x989680 ;  /* 0x009896800000895d */ /* 0x008fea0003900000 */
[----:B------:R-:W3:Y:S02]  /*c6c0*/  @!P0 SYNCS.PHASECHK.TRANS64 P0, [R12+URZ+0xf0], R9 ;  /* 0x0000f0090c0085a7 */ /* 0x000ee400080010ff */
[----:B---3--:R-:W-:Y:S05]  /*c6d0*/  @!P0 BRA `(.L_x_91) ;  /* 0xfffffffc00f08947 */ /* 0x008fea000383ffff */
[----:B------:R-:W-:Y:S05]  /*c6e0*/  BRA `(.L_x_192) ;  /* 0xffffff8000607947 */ /* 0x000fea000383ffff */
.L_x_94:
[----:B------:R-:W-:Y:S07]  /*c6f0*/  MOV R0, UR21 ;  /* 0x0000001500007c02 */ /* 0x000fee0008000f00 */
.L_x_193:
[----:B--2---:R2:W3:Y:S02]  /*c700*/  SYNCS.PHASECHK.TRANS64.TRYWAIT P2, [R0+URZ+0xe8], R11 ;  /* 0x0000e80b000075a7 */ /* 0x0044e400080411ff */
[----:B---3--:R-:W-:Y:S05]  /*c710*/  @!P2 NANOSLEEP.SYNCS 0x989680 ;  /* 0x009896800000a95d */ /* 0x008fea0003900000 */
[----:B------:R-:W3:Y:S02]  /*c720*/  @!P2 SYNCS.PHASECHK.TRANS64 P2, [R0+URZ+0xe8], R11 ;  /* 0x0000e80b0000a5a7 */ /* 0x000ee400080410ff */
[----:B---3--:R-:W-:Y:S05]  /*c730*/  @!P2 BRA `(.L_x_193) ;  /* 0xfffffffc00f0a947 */ /* 0x008fea000383ffff */
[----:B------:R-:W-:Y:S05]  /*c740*/  BRA `(.L_x_93) ;  /* 0xffffff8400c87947 */ /* 0x000fea000383ffff */
.L_x_97:
[----:B--2---:R-:W-:Y:S07]  /*c750*/  MOV R0, UR21 ;  /* 0x0000001500007c02 */ /* 0x004fee0008000f00 */
.L_x_194:
[----:B--2---:R2:W3:Y:S02]  /*c760*/  SYNCS.PHASECHK.TRANS64.TRYWAIT P0, [R0+URZ+0xc0], R9 ;  /* 0x0000c009000075a7 */ /* 0x0044e400080011ff */
[----:B---3--:R-:W-:Y:S05]  /*c770*/  @!P0 NANOSLEEP.SYNCS 0x989680 ;  /* 0x009896800000895d */ /* 0x008fea0003900000 */
[----:B------:R-:W3:Y:S02]  /*c780*/  @!P0 SYNCS.PHASECHK.TRANS64 P0, [R0+URZ+0xc0], R9 ;  /* 0x0000c009000085a7 */ /* 0x000ee400080010ff */
[----:B---3--:R-:W-:Y:S05]  /*c790*/  @!P0 BRA `(.L_x_194) ;  /* 0xfffffffc00f08947 */ /* 0x008fea000383ffff */
[----:B------:R-:W-:Y:S05]  /*c7a0*/  BRA `(.L_x_195) ;  /* 0xffffff8800247947 */ /* 0x000fea000383ffff */
.L_x_98:
[----:B------:R-:W-:Y:S07]  /*c7b0*/  MOV R0, UR21 ;  /* 0x0000001500007c02 */ /* 0x000fee0008000f00 */
.L_x_196:
[----:B--2---:R2:W3:Y:S02]  /*c7c0*/  SYNCS.PHASECHK.TRANS64.TRYWAIT P0, [R0+URZ+0xc8], R9 ;  /* 0x0000c809000075a7 */ /* 0x0044e400080011ff */
[----:B---3--:R-:W-:Y:S05]  /*c7d0*/  @!P0 NANOSLEEP.SYNCS 0x989680 ;  /* 0x009896800000895d */ /* 0x008fea0003900000 */
[----:B------:R-:W3:Y:S02]  /*c7e0*/  @!P0 SYNCS.PHASECHK.TRANS64 P0, [R0+URZ+0xc8], R9 ;  /* 0x0000c809000085a7 */ /* 0x000ee400080010ff */
[----:B---3--:R-:W-:Y:S05]  /*c7f0*/  @!P0 BRA `(.L_x_196) ;  /* 0xfffffffc00f08947 */ /* 0x008fea000383ffff */
[----:B------:R-:W-:Y:S05]  /*c800*/  BRA `(.L_x_197) ;  /* 0xffffff8800607947 */ /* 0x000fea000383ffff */
.L_x_99:
[----:B------:R-:W-:Y:S07]  /*c810*/  MOV R0, UR21 ;  /* 0x0000001500007c02 */ /* 0x000fee0008000f00 */
.L_x_198:
[----:B--2---:R2:W3:Y:S02]  /*c820*/  SYNCS.PHASECHK.TRANS64.TRYWAIT P0, [R0+URZ+0xd0], R9 ;  /* 0x0000d009000075a7 */ /* 0x0044e400080011ff */
[----:B---3--:R-:W-:Y:S05]  /*c830*/  @!P0 NANOSLEEP.SYNCS 0x989680 ;  /* 0x009896800000895d */ /* 0x008fea0003900000 */
[----:B------:R-:W3:Y:S02]  /*c840*/  @!P0 SYNCS.PHASECHK.TRANS64 P0, [R0+URZ+0xd0], R9 ;  /* 0x0000d009000085a7 */ /* 0x000ee400080010ff */
[----:B---3--:R-:W-:Y:S05]  /*c850*/  @!P0 BRA `(.L_x_198) ;  /* 0xfffffffc00f08947 */ /* 0x008fea000383ffff */
[----:B------:R-:W-:Y:S05]  /*c860*/  BRA `(.L_x_199) ;  /* 0xffffff8800a87947 */ /* 0x000fea000383ffff */
.L_x_100:
[----:B------:R-:W-:Y:S07]  /*c870*/  MOV R0, UR21 ;  /* 0x0000001500007c02 */ /* 0x000fee0008000f00 */
.L_x_200:
[----:B--2---:R2:W3:Y:S02]  /*c880*/  SYNCS.PHASECHK.TRANS64.TRYWAIT P0, [R0+URZ+0xd8], R9 ;  /* 0x0000d809000075a7 */ /* 0x0044e400080011ff */
[----:B---3--:R-:W-:Y:S05]  /*c890*/  @!P0 NANOSLEEP.SYNCS 0x989680 ;  /* 0x009896800000895d */ /* 0x008fea0003900000 */
[----:B------:R-:W3:Y:S02]  /*c8a0*/  @!P0 SYNCS.PHASECHK.TRANS64 P0, [R0+URZ+0xd8], R9 ;  /* 0x0000d809000085a7 */ /* 0x000ee400080010ff */
[----:B---3--:R-:W-:Y:S05]  /*c8b0*/  @!P0 BRA `(.L_x_200) ;  /* 0xfffffffc00f08947 */ /* 0x008fea000383ffff */
[----:B------:R-:W-:Y:S05]  /*c8c0*/  BRA `(.L_x_201) ;  /* 0xffffff8800ec7947 */ /* 0x000fea000383ffff */
.L_x_102:
[----:B------:R-:W-:-:S07]  /*c8d0*/  MOV R0, UR21 ;  /* 0x0000001500007c02 */ /* 0x000fce0008000f00 */
.L_x_202:
[----:B---3--:R3:W4:Y:S02]  /*c8e0*/  SYNCS.PHASECHK.TRANS64.TRYWAIT P0, [R0+URZ+0xc0], R3 ;  /* 0x0000c003000075a7 */ /* 0x00872400080011ff */
[----:B----4-:R-:W-:Y:S05]  /*c8f0*/  @!P0 NANOSLEEP.SYNCS 0x989680 ;  /* 0x009896800000895d */ /* 0x010fea0003900000 */
[----:B------:R-:W4:Y:S02]  /*c900*/  @!P0 SYNCS.PHASECHK.TRANS64 P0, [R0+URZ+0xc0], R3 ;  /* 0x0000c003000085a7 */ /* 0x000f2400080010ff */
[----:B----4-:R-:W-:Y:S05]  /*c910*/  @!P0 BRA `(.L_x_202) ;  /* 0xfffffffc00f08947 */ /* 0x010fea000383ffff */
[----:B------:R-:W-:Y:S05]  /*c920*/  BRA `(.L_x_203) ;  /* 0xffffff8c00607947 */ /* 0x000fea000383ffff */
.L_x_103:
[----:B---3--:R-:W-:-:S07]  /*c930*/  MOV R0, UR21 ;  /* 0x0000001500007c02 */ /* 0x008fce0008000f00 */
.L_x_204:
[----:B---3--:R3:W4:Y:S02]  /*c940*/  SYNCS.PHASECHK.TRANS64.TRYWAIT P0, [R0+URZ+0xc8], R3 ;  /* 0x0000c803000075a7 */ /* 0x00872400080011ff */
[----:B----4-:R-:W-:Y:S05]  /*c950*/  @!P0 NANOSLEEP.SYNCS 0x989680 ;  /* 0x009896800000895d */ /* 0x010fea0003900000 */
[----:B------:R-:W4:Y:S02]  /*c960*/  @!P0 SYNCS.PHASECHK.TRANS64 P0, [R0+URZ+0xc8], R3 ;  /* 0x0000c803000085a7 */ /* 0x000f2400080010ff */
[----:B----4-:R-:W-:Y:S05]  /*c970*/  @!P0 BRA `(.L_x_204) ;  /* 0xfffffffc00f08947 */ /* 0x010fea000383ffff */
[----:B------:R-:W-:Y:S05]  /*c980*/  BRA `(.L_x_205) ;  /* 0xffffff8c00507947 */ /* 0x000fea000383ffff */
.L_x_104:
[----:B---3--:R-:W-:-:S07]  /*c990*/  MOV R0, UR21 ;  /* 0x0000001500007c02 */ /* 0x008fce0008000f00 */
.L_x_206:
[----:B---3--:R3:W4:Y:S02]  /*c9a0*/  SYNCS.PHASECHK.TRANS64.TRYWAIT P0, [R0+URZ+0xd0], R3 ;  /* 0x0000d003000075a7 */ /* 0x00872400080011ff */
[----:B----4-:R-:W-:Y:S05]  /*c9b0*/  @!P0 NANOSLEEP.SYNCS 0x989680 ;  /* 0x009896800000895d */ /* 0x010fea0003900000 */
[----:B------:R-:W4:Y:S02]  /*c9c0*/  @!P0 SYNCS.PHASECHK.TRANS64 P0, [R0+URZ+0xd0], R3 ;  /* 0x0000d003000085a7 */ /* 0x000f2400080010ff */
[----:B----4-:R-:W-:Y:S05]  /*c9d0*/  @!P0 BRA `(.L_x_206) ;  /* 0xfffffffc00f08947 */ /* 0x010fea000383ffff */
[----:B------:R-:W-:Y:S05]  /*c9e0*/  BRA `(.L_x_207) ;  /* 0xffffff8c00407947 */ /* 0x000fea000383ffff */
.L_x_106:
[----:B-1----:R1:W2:Y:S02]  /*c9f0*/  SYNCS.PHASECHK.TRANS64.TRYWAIT P0, [R3+URZ+0xf0], R0 ;  /* 0x0000f000030075a7 */ /* 0x0022a400080011ff */
[----:B--2---:R-:W-:Y:S05]  /*ca00*/  @!P0 NANOSLEEP.SYNCS 0x989680 ;  /* 0x009896800000895d */ /* 0x004fea0003900000 */
[----:B------:R-:W2:Y:S02]  /*ca10*/  @!P0 SYNCS.PHASECHK.TRANS64 P0, [R3+URZ+0xf0], R0 ;  /* 0x0000f000030085a7 */ /* 0x000ea400080010ff */
[----:B--2---:R-:W-:Y:S05]  /*ca20*/  @!P0 BRA `(.L_x_106) ;  /* 0xfffffffc00f08947 */ /* 0x004fea000383ffff */
[----:B------:R-:W-:Y:S05]  /*ca30*/  BRA `(.L_x_208) ;  /* 0xffffff9000107947 */ /* 0x000fea000383ffff */
.L_x_117:
[----:B-1----:R-:W-:Y:S04]  /*ca40*/  MOV R0, UR44 ;  /* 0x0000002c00007c02 */ /* 0x002fe80008000f00 */
[----:B------:R1:W2:Y:S03]  /*ca50*/  SYNCS.PHASECHK.TRANS64.TRYWAIT P1, [R0+URZ+0xa0], R7 ;  /* 0x0000a007000075a7 */ /* 0x0002a600080211ff */
[----:B--2---:R-:W-:Y:S05]  /*ca60*/  @!P1 NANOSLEEP.SYNCS 0x989680 ;  /* 0x009896800000995d */ /* 0x004fea0003900000 */
[----:B------:R-:W2:Y:S02]  /*ca70*/  @!P1 SYNCS.PHASECHK.TRANS64 P1, [R0+URZ+0xa0], R7 ;  /* 0x0000a007000095a7 */ /* 0x000ea400080210ff */
[----:B--2---:R-:W-:Y:S05]  /*ca80*/  @!P1 BRA `(.L_x_117) ;  /* 0xfffffffc00ec9947 */ /* 0x004fea000383ffff */
[----:B------:R-:W-:Y:S05]  /*ca90*/  BRA `(.L_x_116) ;  /* 0xffffff9c00c87947 */ /* 0x000fea000383ffff */
.L_x_119:
[----:B-1----:R1:W4:Y:S02]  /*caa0*/  SYNCS.PHASECHK.TRANS64.TRYWAIT P0, [R166+URZ+0x110], R3 ;  /* 0x00011003a60075a7 */ /* 0x00232400080011ff */
[----:B----4-:R-:W-:Y:S05]  /*cab0*/  @!P0 NANOSLEEP.SYNCS 0x989680 ;  /* 0x009896800000895d */ /* 0x010fea0003900000 */
[----:B------:R-:W4:Y:S02]  /*cac0*/  @!P0 SYNCS.PHASECHK.TRANS64 P0, [R166+URZ+0x110], R3 ;  /* 0x00011003a60085a7 */ /* 0x000f2400080010ff */
[----:B----4-:R-:W-:Y:S05]  /*cad0*/  @!P0 BRA `(.L_x_119) ;  /* 0xfffffffc00f08947 */ /* 0x010fea000383ffff */
[----:B------:R-:W-:Y:S05]  /*cae0*/  BRA `(.L_x_118) ;  /* 0xffffffa000287947 */ /* 0x000fea000383ffff */
.L_x_128:
[----:B--2---:R2:W3:Y:S02]  /*caf0*/  SYNCS.PHASECHK.TRANS64.TRYWAIT P0, [R3+URZ+0xa0], R0 ;  /* 0x0000a000030075a7 */ /* 0x0044e400080011ff */
[----:B---3--:R-:W-:Y:S05]  /*cb00*/  @!P0 NANOSLEEP.SYNCS 0x989680 ;  /* 0x009896800000895d */ /* 0x008fea0003900000 */
[----:B------:R-:W3:Y:S02]  /*cb10*/  @!P0 SYNCS.PHASECHK.TRANS64 P0, [R3+URZ+0xa0], R0 ;  /* 0x0000a000030085a7 */ /* 0x000ee400080010ff */
[----:B---3--:R-:W-:Y:S05]  /*cb20*/  @!P0 BRA `(.L_x_128) ;  /* 0xfffffffc00f08947 */ /* 0x008fea000383ffff */
[----:B------:R-:W-:Y:S05]  /*cb30*/  BRA `(.L_x_127) ;  /* 0xffffffb000f07947 */ /* 0x000fea000383ffff */
.L_x_136:
[----:B--2---:R2:W3:Y:S02]  /*cb40*/  SYNCS.PHASECHK.TRANS64.TRYWAIT P0, [R0+URZ+0xa0], R7 ;  /* 0x0000a007000075a7 */ /* 0x0044e400080011ff */
[----:B---3--:R-:W-:Y:S05]  /*cb50*/  @!P0 NANOSLEEP.SYNCS 0x989680 ;  /* 0x009896800000895d */ /* 0x008fea0003900000 */
[----:B------:R-:W3:Y:S02]  /*cb60*/  @!P0 SYNCS.PHASECHK.TRANS64 P0, [R0+URZ+0xa0], R7 ;  /* 0x0000a007000085a7 */ /* 0x000ee400080010ff */
[----:B---3--:R-:W-:Y:S05]  /*cb70*/  @!P0 BRA `(.L_x_136) ;  /* 0xfffffffc00f08947 */ /* 0x008fea000383ffff */
[----:B------:R-:W-:Y:S05]  /*cb80*/  BRA `(.L_x_135) ;  /* 0xffffffc400e87947 */ /* 0x000fea000383ffff */
.L_x_144:
[----:B--2---:R2:W3:Y:S02]  /*cb90*/  SYNCS.PHASECHK.TRANS64.TRYWAIT P0, [R3+URZ+0xa0], R0 ;  /* 0x0000a000030075a7 */ /* 0x0044e400080011ff */
[----:B---3--:R-:W-:Y:S05]  /*cba0*/  @!P0 NANOSLEEP.SYNCS 0x989680 ;  /* 0x009896800000895d */ /* 0x008fea0003900000 */
[----:B------:R-:W3:Y:S02]  /*cbb0*/  @!P0 SYNCS.PHASECHK.TRANS64 P0, [R3+URZ+0xa0], R0 ;  /* 0x0000a000030085a7 */ /* 0x000ee400080010ff */
[----:B---3--:R-:W-:Y:S05]  /*cbc0*/  @!P0 BRA `(.L_x_144) ;  /* 0xfffffffc00f08947 */ /* 0x008fea000383ffff */
[----:B------:R-:W-:Y:S05]  /*cbd0*/  BRA `(.L_x_143) ;  /* 0xffffffd800e07947 */ /* 0x000fea000383ffff */
        .weak           $__internal_0_$__cuda_sm10x_tcgen05_guardrail_trap_col_being_dealloced_not_returned_by_alloc
        .type           $__internal_0_$__cuda_sm10x_tcgen05_guardrail_trap_col_being_dealloced_not_returned_by_alloc,@function
        .size           $__internal_0_$__cuda_sm10x_tcgen05_guardrail_trap_col_being_dealloced_not_returned_by_alloc,($__internal_1_$__cuda_sm10x_tcgen05_guardrail_trap_phase_invalid_during_alloc - $__internal_0_$__cuda_sm10x_tcgen05_guardrail_trap_col_being_dealloced_not_returned_by_alloc)
$__internal_0_$__cuda_sm10x_tcgen05_guardrail_trap_col_being_dealloced_not_returned_by_alloc:
[----:B------:R-:W-:Y:S05]  /*cbe0*/  BPT.TRAP 0x1 ;  /* 0x000000040000795c */ /* 0x000fea0000300000 */
[----:B------:R-:W-:-:S04]  /*cbf0*/  HFMA2 R3, -RZ, RZ, 0, 0 ;  /* 0x00000000ff037431 */ /* 0x000fc800000001ff */
[----:B------:R-:W-:Y:S05]  /*cc00*/  RET.REL.NODEC R2 `(_ZN7cutlass13device_kernelINS_4gemm6kernel13GemmUniversalIN4cute5tupleIJiiiiEEENS1_10collective13CollectiveMmaINS1_35MainloopSm100TmaUmmaWarpSpecializedILi10ELi2ELi2ENS5_IJNS4_1CILi2EEESB_NSA_ILi1EEEEEEEENS5_IJNSA_ILi256EEESF_NSA_ILi32EEEEEENS_6half_tENS5_IJlSC_lEEESI_SJ_NS4_8TiledMMAINS4_8MMA_AtomIJNS4_26SM100_MMA_F16BF16_2x1SM_SSISI_SI_fLi256ELi256ELNS4_4UMMA5MajorE0ELSO_0ELNSN_7ScaleInE0ELSP_0EEEEEENS4_6LayoutINS5_IJSC_SC_SC_EEENS5_IJNSA_ILi0EEESU_SU_EEEEENS5_IJNS4_10UnderscoreESX_SX_EEEEENS4_28SM100_TMA_2SM_LOAD_MULTICASTENS4_14ComposedLayoutINS4_7SwizzleILi2ELi4ELi3EEENS4_18smem_ptr_flag_bitsILi16EEENSS_INS5_IJNSA_ILi8EEESG_EEENS5_IJSG_SC_EEEEEEEvNS4_8identityENS4_18SM100_TMA_2SM_LOADES1A_vS1B_EENS_8epilogue10collective18CollectiveEpilogueINS1E_23Sm100TmaWarpSpecializedILi4ELi2ELi64ELb1ELb0EEEJNS5_IJNSA_ILi128EEESF_SG_EEENS5_IJNSS_IS1J_SC_EENSS_INSA_ILi64EEESC_EEEEESI_SJ_SI_SJ_NS1E_6fusion15FusionCallbacksIS1I_NS1P_17LinearCombinationISI_fSI_fLNS_15FloatRoundStyleE2EEES1K_S1O_JEEENS4_5SM1004TMEM4LOAD26SM100_TMEM_LOAD_32dp32b64xENS4_13SM90_TMA_LOADENS11_INS12_ILi3ELi4ELi3EEES15_NSS_INS5_IJS16_S1M_EEENS5_IJS1M_SC_EEEEEEENS4_39AutoVectorizingCopyWithAssumedAlignmentILi128EEENS4_14SM90_TMA_STOREES24_S26_S26_EEEvvEEEEvNT_6ParamsE) ;  /* 0xffffff3002fc7950 */ /* 0x000fea0003c3ffff */
        .weak           $__internal_1_$__cuda_sm10x_tcgen05_guardrail_trap_phase_invalid_during_alloc
        .type           $__internal_1_$__cuda_sm10x_tcgen05_guardrail_trap_phase_invalid_during_alloc,@function
        .size           $__internal_1_$__cuda_sm10x_tcgen05_guardrail_trap_phase_invalid_during_alloc,($__internal_2_$__cuda_sm10x_tcgen05_guardrail_trap_unallocated_columns_being_dealloced - $__internal_1_$__cuda_sm10x_tcgen05_guardrail_trap_phase_invalid_during_alloc)
$__internal_1_$__cuda_sm10x_tcgen05_guardrail_trap_phase_invalid_during_alloc:
[----:B------:R-:W-:Y:S05]  /*cc10*/  BPT.TRAP 0x1 ;  /* 0x000000040000795c */ /* 0x000fea0000300000 */
[----:B------:R-:W-:-:S04]  /*cc20*/  MOV R5, 0x0 ;  /* 0x0000000000057802 */ /* 0x000fc80000000f00 */
[----:B------:R-:W-:Y:S05]  /*cc30*/  RET.REL.NODEC R4 `(_ZN7cutlass13device_kernelINS_4gemm6kernel13GemmUniversalIN4cute5tupleIJiiiiEEENS1_10collective13CollectiveMmaINS1_35MainloopSm100TmaUmmaWarpSpecializedILi10ELi2ELi2ENS5_IJNS4_1CILi2EEESB_NSA_ILi1EEEEEEEENS5_IJNSA_ILi256EEESF_NSA_ILi32EEEEEENS_6half_tENS5_IJlSC_lEEESI_SJ_NS4_8TiledMMAINS4_8MMA_AtomIJNS4_26SM100_MMA_F16BF16_2x1SM_SSISI_SI_fLi256ELi256ELNS4_4UMMA5MajorE0ELSO_0ELNSN_7ScaleInE0ELSP_0EEEEEENS4_6LayoutINS5_IJSC_SC_SC_EEENS5_IJNSA_ILi0EEESU_SU_EEEEENS5_IJNS4_10UnderscoreESX_SX_EEEEENS4_28SM100_TMA_2SM_LOAD_MULTICASTENS4_14ComposedLayoutINS4_7SwizzleILi2ELi4ELi3EEENS4_18smem_ptr_flag_bitsILi16EEENSS_INS5_IJNSA_ILi8EEESG_EEENS5_IJSG_SC_EEEEEEEvNS4_8identityENS4_18SM100_TMA_2SM_LOADES1A_vS1B_EENS_8epilogue10collective18CollectiveEpilogueINS1E_23Sm100TmaWarpSpecializedILi4ELi2ELi64ELb1ELb0EEEJNS5_IJNSA_ILi128EEESF_SG_EEENS5_IJNSS_IS1J_SC_EENSS_INSA_ILi64EEESC_EEEEESI_SJ_SI_SJ_NS1E_6fusion15FusionCallbacksIS1I_NS1P_17LinearCombinationISI_fSI_fLNS_15FloatRoundStyleE2EEES1K_S1O_JEEENS4_5SM1004TMEM4LOAD26SM100_TMEM_LOAD_32dp32b64xENS4_13SM90_TMA_LOADENS11_INS12_ILi3ELi4ELi3EEES15_NSS_INS5_IJS16_S1M_EEENS5_IJS1M_SC_EEEEEEENS4_39AutoVectorizingCopyWithAssumedAlignmentILi128EEENS4_14SM90_TMA_STOREES24_S26_S26_EEEvvEEEEvNT_6ParamsE) ;  /* 0xffffff3004f07950 */ /* 0x000fea0003c3ffff */
        .weak           $__internal_2_$__cuda_sm10x_tcgen05_guardrail_trap_unallocated_columns_being_dealloced
        .type           $__internal_2_$__cuda_sm10x_tcgen05_guardrail_trap_unallocated_columns_being_dealloced,@function
        .size           $__internal_2_$__cuda_sm10x_tcgen05_guardrail_trap_unallocated_columns_being_dealloced,(.L_x_210 - $__internal_2_$__cuda_sm10x_tcgen05_guardrail_trap_unallocated_columns_being_dealloced)
$__internal_2_$__cuda_sm10x_tcgen05_guardrail_trap_unallocated_columns_being_dealloced:
[----:B------:R-:W-:Y:S05]  /*cc40*/  BPT.TRAP 0x1 ;  /* 0x000000040000795c */ /* 0x000fea0000300000 */
[----:B------:R-:W-:-:S04]  /*cc50*/  HFMA2 R3, -RZ, RZ, 0, 0 ;  /* 0x00000000ff037431 */ /* 0x000fc800000001ff */
[----:B------:R-:W-:Y:S05]  /*cc60*/  RET.REL.NODEC R2 `(_ZN7cutlass13device_kernelINS_4gemm6kernel13GemmUniversalIN4cute5tupleIJiiiiEEENS1_10collective13CollectiveMmaINS1_35MainloopSm100TmaUmmaWarpSpecializedILi10ELi2ELi2ENS5_IJNS4_1CILi2EEESB_NSA_ILi1EEEEEEEENS5_IJNSA_ILi256EEESF_NSA_ILi32EEEEEENS_6half_tENS5_IJlSC_lEEESI_SJ_NS4_8TiledMMAINS4_8MMA_AtomIJNS4_26SM100_MMA_F16BF16_2x1SM_SSISI_SI_fLi256ELi256ELNS4_4UMMA5MajorE0ELSO_0ELNSN_7ScaleInE0ELSP_0EEEEEENS4_6LayoutINS5_IJSC_SC_SC_EEENS5_IJNSA_ILi0EEESU_SU_EEEEENS5_IJNS4_10UnderscoreESX_SX_EEEEENS4_28SM100_TMA_2SM_LOAD_MULTICASTENS4_14ComposedLayoutINS4_7SwizzleILi2ELi4ELi3EEENS4_18smem_ptr_flag_bitsILi16EEENSS_INS5_IJNSA_ILi8EEESG_EEENS5_IJSG_SC_EEEEEEEvNS4_8identityENS4_18SM100_TMA_2SM_LOADES1A_vS1B_EENS_8epilogue10collective18CollectiveEpilogueINS1E_23Sm100TmaWarpSpecializedILi4ELi2ELi64ELb1ELb0EEEJNS5_IJNSA_ILi128EEESF_SG_EEENS5_IJNSS_IS1J_SC_EENSS_INSA_ILi64EEESC_EEEEESI_SJ_SI_SJ_NS1E_6fusion15FusionCallbacksIS1I_NS1P_17LinearCombinationISI_fSI_fLNS_15FloatRoundStyleE2EEES1K_S1O_JEEENS4_5SM1004TMEM4LOAD26SM100_TMEM_LOAD_32dp32b64xENS4_13SM90_TMA_LOADENS11_INS12_ILi3ELi4ELi3EEES15_NSS_INS5_IJS16_S1M_EEENS5_IJS1M_SC_EEEEEEENS4_39AutoVectorizingCopyWithAssumedAlignmentILi128EEENS4_14SM90_TMA_STOREES24_S26_S26_EEEvvEEEEvNT_6ParamsE) ;  /* 0xffffff3002e47950 */ /* 0x000fea0003c3ffff */
.L_x_209:
[----:B------:R-:W-:-:S00]  /*cc70*/  BRA `(.L_x_209) ;  /* 0xfffffffc00fc7947 */ /* 0x000fc0000383ffff */
[----:B------:R-:W-:-:S00]  /*cc80*/  NOP ;  /* 0x0000000000007918 */ /* 0x000fc00000000000 */
[----:B------:R-:W-:-:S00]  /*cc90*/  NOP ;  /* 0x0000000000007918 */ /* 0x000fc00000000000 */
[----:B------:R-:W-:-:S00]  /*cca0*/  NOP ;  /* 0x0000000000007918 */ /* 0x000fc00000000000 */
[----:B------:R-:W-:-:S00]  /*ccb0*/  NOP ;  /* 0x0000000000007918 */ /* 0x000fc00000000000 */
[----:B------:R-:W-:-:S00]  /*ccc0*/  NOP ;  /* 0x0000000000007918 */ /* 0x000fc00000000000 */
[----:B------:R-:W-:-:S00]  /*ccd0*/  NOP ;  /* 0x0000000000007918 */ /* 0x000fc00000000000 */
[----:B------:R-:W-:-:S00]  /*cce0*/  NOP ;  /* 0x0000000000007918 */ /* 0x000fc00000000000 */
[----:B------:R-:W-:-:S00]  /*ccf0*/  NOP ;  /* 0x0000000000007918 */ /* 0x000fc00000000000 */
.L_x_210:


//--------------------- .nv.global.init           --------------------------
	.section	.nv.global.init,"aw",@progbits
.nv.global.init:
	.type		$str$27,@object
	.size		$str$27,($str$28 - $str$27)
$str$27:
        /*0000*/ 	.byte	0x28, 0x61, 0x64, 0x64, 0x72, 0x65, 0x73, 0x73, 0x20, 0x26, 0x20, 0x6d, 0x61, 0x73, 0x6b, 0x29
        /*0010*/ 	.byte	0x20, 0x3d, 0x3d, 0x20, 0x30, 0x00
	.type		$str$28,@object
	.size		$str$28,($str$26 - $str$28)
$str$28:
        /*0016*/ 	.byte	0x2f, 0x74, 0x6d, 0x70, 0x2f, 0x63, 0x75, 0x74, 0x6c, 0x61, 0x73, 0x73, 0x5f, 0x73, 0x77, 0x65
        /*0026*/ 	.byte	0x65, 0x70, 0x5f, 0x73, 0x72, 0x63, 0x2f, 0x69, 0x6e, 0x63, 0x6c, 0x75, 0x64, 0x65, 0x2f, 0x63
        /*0036*/ 	.byte	0x75, 0x74, 0x65, 0x2f, 0x70, 0x6f, 0x69, 0x6e, 0x74, 0x65, 0x72, 0x5f, 0x66, 0x6c, 0x61, 0x67
        /*0046*/ 	.byte	0x67, 0x65, 0x64, 0x2e, 0x68, 0x70, 0x70, 0x00
	.type		$str$26,@object
	.size		$str$26,($str$25 - $str$26)
$str$26:
        /*004e*/ 	.byte	0x2f, 0x74, 0x6d, 0x70, 0x2f, 0x63, 0x75, 0x74, 0x6c, 0x61, 0x73, 0x73, 0x5f, 0x73, 0x77, 0x65
        /*005e*/ 	.byte	0x65, 0x70, 0x5f, 0x73, 0x72, 0x63, 0x2f, 0x69, 0x6e, 0x63, 0x6c, 0x75, 0x64, 0x65, 0x2f, 0x63
        /*006e*/ 	.byte	0x75, 0x74, 0x65, 0x2f, 0x61, 0x74, 0x6f, 0x6d, 0x2f, 0x63, 0x6f, 0x70, 0x79, 0x5f, 0x74, 0x72
        /*007e*/ 	.byte	0x61, 0x69, 0x74, 0x73, 0x5f, 0x73, 0x6d, 0x31, 0x30, 0x30, 0x2e, 0x68, 0x70, 0x70, 0x00
	.type		$str$25,@object
	.size		$str$25,(__unnamed_1 - $str$25)
$str$25:
        /*008d*/ 	.byte	0x28, 0x28, 0x75, 0x69, 0x6e, 0x74, 0x33, 0x32, 0x5f, 0x74, 0x28, 0x74, 0x68, 0x72, 0x65, 0x61
        /*009d*/ 	.byte	0x64, 0x49, 0x64, 0x78, 0x2e, 0x78, 0x29, 0x20, 0x2f, 0x20, 0x33, 0x32, 0x29, 0x20, 0x25, 0x20
        /*00ad*/ 	.byte	0x34, 0x29, 0x20, 0x3d, 0x3d, 0x20, 0x28, 0x28, 0x28, 0x74, 0x6d, 0x65, 0x6d, 0x5f, 0x61, 0x64
        /*00bd*/ 	.byte	0x64, 0x72, 0x20, 0x3e, 0x3e, 0x20, 0x31, 0x36, 0x29, 0x20, 0x2f, 0x20, 0x33, 0x32, 0x29, 0x20
        /*00cd*/ 	.byte	0x25, 0x20, 0x34, 0x29, 0x00
	.type		__unnamed_1,@object
	.size		__unnamed_1,(__unnamed_2 - __unnamed_1)
__unnamed_1:
        /*00d2*/ 	.byte	0x61, 0x75, 0x74, 0x6f, 0x20, 0x63, 0x75, 0x74, 0x65, 0x3a, 0x3a, 0x61, 0x73, 0x5f, 0x70, 0x6f
        /* <DEDUP_REMOVED lines=24> */
        /*0262*/ 	.byte	0x3e, 0x3e, 0x3e, 0x3e, 0x5d, 0x00
	.type		__unnamed_2,@object
	.size		__unnamed_2,(.L_2 - __unnamed_2)
__unnamed_2:
        /* <DEDUP_REMOVED lines=43> */
        /*0518*/ 	.byte	0x74, 0x65, 0x3a, 0x3a, 0x43, 0x3c, 0x30, 0x3e, 0x3e, 0x3e, 0x3e, 0x5d, 0x00
.L_2:


//--------------------- .nv.shared._ZN7cutlass13device_kernelINS_4gemm6kernel13GemmUniversalIN4cute5tupleIJiiiiEEENS1_10collective13CollectiveMmaINS1_35MainloopSm100TmaUmmaWarpSpecializedILi10ELi2ELi2ENS5_IJNS4_1CILi2EEESB_NSA_ILi1EEEEEEEENS5_IJNSA_ILi256EEESF_NSA_ILi32EEEEEENS_6half_tENS5_IJlSC_lEEESI_SJ_NS4_8TiledMMAINS4_8MMA_AtomIJNS4_26SM100_MMA_F16BF16_2x1SM_SSISI_SI_fLi256ELi256ELNS4_4UMMA5MajorE0ELSO_0ELNSN_7ScaleInE0ELSP_0EEEEEENS4_6LayoutINS5_IJSC_SC_SC_EEENS5_IJNSA_ILi0EEESU_SU_EEEEENS5_IJNS4_10UnderscoreESX_SX_EEEEENS4_28SM100_TMA_2SM_LOAD_MULTICASTENS4_14ComposedLayoutINS4_7SwizzleILi2ELi4ELi3EEENS4_18smem_ptr_flag_bitsILi16EEENSS_INS5_IJNSA_ILi8EEESG_EEENS5_IJSG_SC_EEEEEEEvNS4_8identityENS4_18SM100_TMA_2SM_LOADES1A_vS1B_EENS_8epilogue10collective18CollectiveEpilogueINS1E_23Sm100TmaWarpSpecializedILi4ELi2ELi64ELb1ELb0EEEJNS5_IJNSA_ILi128EEESF_SG_EEENS5_IJNSS_IS1J_SC_EENSS_INSA_ILi64EEESC_EEEEESI_SJ_SI_SJ_NS1E_6fusion15FusionCallbacksIS1I_NS1P_17LinearCombinationISI_fSI_fLNS_15FloatRoundStyleE2EEES1K_S1O_JEEENS4_5SM1004TMEM4LOAD26SM100_TMEM_LOAD_32dp32b64xENS4_13SM90_TMA_LOADENS11_INS12_ILi3ELi4ELi3EEES15_NSS_INS5_IJS16_S1M_EEENS5_IJS1M_SC_EEEEEEENS4_39AutoVectorizingCopyWithAssumedAlignmentILi128EEENS4_14SM90_TMA_STOREES24_S26_S26_EEEvvEEEEvNT_6ParamsE --------------------------
	.section	.nv.shared._ZN7cutlass13device_kernelINS_4gemm6kernel13GemmUniversalIN4cute5tupleIJiiiiEEENS1_10collective13CollectiveMmaINS1_35MainloopSm100TmaUmmaWarpSpecializedILi10ELi2ELi2ENS5_IJNS4_1CILi2EEESB_NSA_ILi1EEEEEEEENS5_IJNSA_ILi256EEESF_NSA_ILi32EEEEEENS_6half_tENS5_IJlSC_lEEESI_SJ_NS4_8TiledMMAINS4_8MMA_AtomIJNS4_26SM100_MMA_F16BF16_2x1SM_SSISI_SI_fLi256ELi256ELNS4_4UMMA5MajorE0ELSO_0ELNSN_7ScaleInE0ELSP_0EEEEEENS4_6LayoutINS5_IJSC_SC_SC_EEENS5_IJNSA_ILi0EEESU_SU_EEEEENS5_IJNS4_10UnderscoreESX_SX_EEEEENS4_28SM100_TMA_2SM_LOAD_MULTICASTENS4_14ComposedLayoutINS4_7SwizzleILi2ELi4ELi3EEENS4_18smem_ptr_flag_bitsILi16EEENSS_INS5_IJNSA_ILi8EEESG_EEENS5_IJSG_SC_EEEEEEEvNS4_8identityENS4_18SM100_TMA_2SM_LOADES1A_vS1B_EENS_8epilogue10collective18CollectiveEpilogueINS1E_23Sm100TmaWarpSpecializedILi4ELi2ELi64ELb1ELb0EEEJNS5_IJNSA_ILi128EEESF_SG_EEENS5_IJNSS_IS1J_SC_EENSS_INSA_ILi64EEESC_EEEEESI_SJ_SI_SJ_NS1E_6fusion15FusionCallbacksIS1I_NS1P_17LinearCombinationISI_fSI_fLNS_15FloatRoundStyleE2EEES1K_S1O_JEEENS4_5SM1004TMEM4LOAD26SM100_TMEM_LOAD_32dp32b64xENS4_13SM90_TMA_LOADENS11_INS12_ILi3ELi4ELi3EEES15_NSS_INS5_IJS16_S1M_EEENS5_IJS1M_SC_EEEEEEENS4_39AutoVectorizingCopyWithAssumedAlignmentILi128EEENS4_14SM90_TMA_STOREES24_S26_S26_EEEvvEEEEvNT_6ParamsE,"aw",@nobits
	.sectionflags	@""
	.align	16
	.zero		1024


//--------------------- .nv.shared.reserved.0     --------------------------
	.section	.nv.shared.reserved.0,"aw",@nobits
	.weak		__nv_reservedSMEM_offset_0_alias
	.size		__nv_reservedSMEM_offset_0_alias, 0, 64
	.other		__nv_reservedSMEM_offset_0_alias,@"STO_CUDA_RESERVED_SHARED STV_DEFAULT"
__nv_reservedSMEM_offset_0_alias:
	.zero		0
.nv.shared.reserved.0:
	.zero		64
	.weak		__nv_reservedSMEM_tcgen05_partition
	.type		__nv_reservedSMEM_tcgen05_partition,@object
	.size		__nv_reservedSMEM_tcgen05_partition,(.L_0 - __nv_reservedSMEM_tcgen05_partition)
__nv_reservedSMEM_tcgen05_partition:
	.zero		32
.L_0:


//--------------------- .nv.global                --------------------------
	.section	.nv.global,"aw",@nobits
.nv.global:
	.type		_ZN39_INTERNAL_ddc5a8c5_4_k_cu_efad0ff4_63744cute1_E,@object
	.size		_ZN39_INTERNAL_ddc5a8c5_4_k_cu_efad0ff4_63744cute1_E,(_ZN39_INTERNAL_ddc5a8c5_4_k_cu_efad0ff4_63744cuda3std3__45__cpo6cbeginE - _ZN39_INTERNAL_ddc5a8c5_4_k_cu_efad0ff4_63744cute1_E)
_ZN39_INTERNAL_ddc5a8c5_4_k_cu_efad0ff4_63744cute1_E:
	.zero		1
	.type		_ZN39_INTERNAL_ddc5a8c5_4_k_cu_efad0ff4_63744cuda3std3__45__cpo6cbeginE,@object
	.size		_ZN39_INTERNAL_ddc5a8c5_4_k_cu_efad0ff4_63744cuda3std3__45__cpo6cbeginE,(_ZN39_INTERNAL_ddc5a8c5_4_k_cu_efad0ff4_63744cuda3std3__48in_placeE - _ZN39_INTERNAL_ddc5a8c5_4_k_cu_efad0ff4_63744cuda3std3__45__cpo6cbeginE)
_ZN39_INTERNAL_ddc5a8c5_4_k_cu_efad0ff4_63744cuda3std3__45__cpo6cbeginE:
	.zero		1
	.type		_ZN39_INTERNAL_ddc5a8c5_4_k_cu_efad0ff4_63744cuda3std3__48in_placeE,@object
	.size		_ZN39_INTERNAL_ddc5a8c5_4_k_cu_efad0ff4_63744cuda3std3__48in_placeE,(_ZN39_INTERNAL_ddc5a8c5_4_k_cu_efad0ff4_63744cuda3std6ranges3__45__cpo9iter_moveE - _ZN39_INTERNAL_ddc5a8c5_4_k_cu_efad0ff4_63744cuda3std3__48in_placeE)
_ZN39_INTERNAL_ddc5a8c5_4_k_cu_efad0ff4_63744cuda3std3__48in_placeE:
	.zero		1
	.type		_ZN39_INTERNAL_ddc5a8c5_4_k_cu_efad0ff4_63744cuda3std6ranges3__45__cpo9iter_moveE,@object
	.size		_ZN39_INTERNAL_ddc5a8c5_4_k_cu_efad0ff4_63744cuda3std6ranges3__45__cpo9iter_moveE,(_ZN39_INTERNAL_ddc5a8c5_4_k_cu_efad0ff4_63744cuda3std3__45__cpo5beginE - _ZN39_INTERNAL_ddc5a8c5_4_k_cu_efad0ff4_63744cuda3std6ranges3__45__cpo9iter_moveE)
_ZN39_INTERNAL_ddc5a8c5_4_k_cu_efad0ff4_63744cuda3std6ranges3__45__cpo9iter_moveE:
	.zero		1
	.type		_ZN39_INTERNAL_ddc5a8c5_4_k_cu_efad0ff4_63744cuda3std3__45__cpo5beginE,@object
	.size		_ZN39_INTERNAL_ddc5a8c5_4_k_cu_efad0ff4_63744cuda3std3__45__cpo5beginE,(_ZN39_INTERNAL_ddc5a8c5_4_k_cu_efad0ff4_63744cuda3std3__441_GLOBAL__N__ddc5a8c5_4_k_cu_efad0ff4_63746ignoreE - _ZN39_INTERNAL_ddc5a8c5_4_k_cu_efad0ff4_63744cuda3std3__45__cpo5beginE)
_ZN39_INTERNAL_ddc5a8c5_4_k_cu_efad0ff4_63744cuda3std3__45__cpo5beginE:
	.zero		1
	.type		_ZN39_INTERNAL_ddc5a8c5_4_k_cu_efad0ff4_63744cuda3std3__441_GLOBAL__N__ddc5a8c5_4_k_cu_efad0ff4_63746ignoreE,@object
	.size		_ZN39_INTERNAL_ddc5a8c5_4_k_cu_efad0ff4_63744cuda3std3__441_GLOBAL__N__ddc5a8c5_4_k_cu_efad0ff4_63746ignoreE,(_ZN39_INTERNAL_ddc5a8c5_4_k_cu_efad0ff4_63744cute7productE - _ZN39_INTERNAL_ddc5a8c5_4_k_cu_efad0ff4_63744cuda3std3__441_GLOBAL__N__ddc5a8c5_4_k_cu_efad0ff4_63746ignoreE)
_ZN39_INTERNAL_ddc5a8c5_4_k_cu_efad0ff4_63744cuda3std3__441_GLOBAL__N__ddc5a8c5_4_k_cu_efad0ff4_63746ignoreE:
	.zero		1
	.type		_ZN39_INTERNAL_ddc5a8c5_4_k_cu_efad0ff4_63744cute7productE,@object
	.size		_ZN39_INTERNAL_ddc5a8c5_4_k_cu_efad0ff4_63744cute7productE,(_ZN39_INTERNAL_ddc5a8c5_4_k_cu_efad0ff4_63744cuda3std3__45__cpo3endE - _ZN39_INTERNAL_ddc5a8c5_4_k_cu_efad0ff4_63744cute7productE)
_ZN39_INTERNAL_ddc5a8c5_4_k_cu_efad0ff4_63744cute7productE:
	.zero		1
	.type		_ZN39_INTERNAL_ddc5a8c5_4_k_cu_efad0ff4_63744cuda3std3__45__cpo3endE,@object
	.size		_ZN39_INTERNAL_ddc5a8c5_4_k_cu_efad0ff4_63744cuda3std3__45__cpo3endE,(_ZN39_INTERNAL_ddc5a8c5_4_k_cu_efad0ff4_63744cuda3std3__419piecewise_constructE - _ZN39_INTERNAL_ddc5a8c5_4_k_cu_efad0ff4_63744cuda3std3__45__cpo3endE)
_ZN39_INTERNAL_ddc5a8c5_4_k_cu_efad0ff4_63744cuda3std3__45__cpo3endE:
	.zero		1
	.type		_ZN39_INTERNAL_ddc5a8c5_4_k_cu_efad0ff4_63744cuda3std3__419piecewise_constructE,@object
	.size		_ZN39_INTERNAL_ddc5a8c5_4_k_cu_efad0ff4_63744cuda3std3__419piecewise_constructE,(_ZN39_INTERNAL_ddc5a8c5_4_k_cu_efad0ff4_63744cuda3std3__45__cpo4cendE - _ZN39_INTERNAL_ddc5a8c5_4_k_cu_efad0ff4_63744cuda3std3__419piecewise_constructE)
_ZN39_INTERNAL_ddc5a8c5_4_k_cu_efad0ff4_63744cuda3std3__419piecewise_constructE:
	.zero		1
	.type		_ZN39_INTERNAL_ddc5a8c5_4_k_cu_efad0ff4_63744cuda3std3__45__cpo4cendE,@object
	.size		_ZN39_INTERNAL_ddc5a8c5_4_k_cu_efad0ff4_63744cuda3std3__45__cpo4cendE,(_ZN39_INTERNAL_ddc5a8c5_4_k_cu_efad0ff4_63744cuda3std6ranges3__45__cpo4swapE - _ZN39_INTERNAL_ddc5a8c5_4_k_cu_efad0ff4_63744cuda3std3__45__cpo4cendE)
_ZN39_INTERNAL_ddc5a8c5_4_k_cu_efad0ff4_63744cuda3std3__45__cpo4cendE:
	.zero		1
	.type		_ZN39_INTERNAL_ddc5a8c5_4_k_cu_efad0ff4_63744cuda3std6ranges3__45__cpo4swapE,@object
	.size		_ZN39_INTERNAL_ddc5a8c5_4_k_cu_efad0ff4_63744cuda3std6ranges3__45__cpo4swapE,(.L_10 - _ZN39_INTERNAL_ddc5a8c5_4_k_cu_efad0ff4_63744cuda3std6ranges3__45__cpo4swapE)
_ZN39_INTERNAL_ddc5a8c5_4_k_cu_efad0ff4_63744cuda3std6ranges3__45__cpo4swapE:
	.zero		1
.L_10:


//--------------------- .nv.constant0._ZN7cutlass13device_kernelINS_4gemm6kernel13GemmUniversalIN4cute5tupleIJiiiiEEENS1_10collective13CollectiveMmaINS1_35MainloopSm100TmaUmmaWarpSpecializedILi10ELi2ELi2ENS5_IJNS4_1CILi2EEESB_NSA_ILi1EEEEEEEENS5_IJNSA_ILi256EEESF_NSA_ILi32EEEEEENS_6half_tENS5_IJlSC_lEEESI_SJ_NS4_8TiledMMAINS4_8MMA_AtomIJNS4_26SM100_MMA_F16BF16_2x1SM_SSISI_SI_fLi256ELi256ELNS4_4UMMA5MajorE0ELSO_0ELNSN_7ScaleInE0ELSP_0EEEEEENS4_6LayoutINS5_IJSC_SC_SC_EEENS5_IJNSA_ILi0EEESU_SU_EEEEENS5_IJNS4_10UnderscoreESX_SX_EEEEENS4_28SM100_TMA_2SM_LOAD_MULTICASTENS4_14ComposedLayoutINS4_7SwizzleILi2ELi4ELi3EEENS4_18smem_ptr_flag_bitsILi16EEENSS_INS5_IJNSA_ILi8EEESG_EEENS5_IJSG_SC_EEEEEEEvNS4_8identityENS4_18SM100_TMA_2SM_LOADES1A_vS1B_EENS_8epilogue10collective18CollectiveEpilogueINS1E_23Sm100TmaWarpSpecializedILi4ELi2ELi64ELb1ELb0EEEJNS5_IJNSA_ILi128EEESF_SG_EEENS5_IJNSS_IS1J_SC_EENSS_INSA_ILi64EEESC_EEEEESI_SJ_SI_SJ_NS1E_6fusion15FusionCallbacksIS1I_NS1P_17LinearCombinationISI_fSI_fLNS_15FloatRoundStyleE2EEES1K_S1O_JEEENS4_5SM1004TMEM4LOAD26SM100_TMEM_LOAD_32dp32b64xENS4_13SM90_TMA_LOADENS11_INS12_ILi3ELi4ELi3EEES15_NSS_INS5_IJS16_S1M_EEENS5_IJS1M_SC_EEEEEEENS4_39AutoVectorizingCopyWithAssumedAlignmentILi128EEENS4_14SM90_TMA_STOREES24_S26_S26_EEEvvEEEEvNT_6ParamsE --------------------------
	.section	.nv.constant0._ZN7cutlass13device_kernelINS_4gemm6kernel13GemmUniversalIN4cute5tupleIJiiiiEEENS1_10collective13CollectiveMmaINS1_35MainloopSm100TmaUmmaWarpSpecializedILi10ELi2ELi2ENS5_IJNS4_1CILi2EEESB_NSA_ILi1EEEEEEEENS5_IJNSA_ILi256EEESF_NSA_ILi32EEEEEENS_6half_tENS5_IJlSC_lEEESI_SJ_NS4_8TiledMMAINS4_8MMA_AtomIJNS4_26SM100_MMA_F16BF16_2x1SM_SSISI_SI_fLi256ELi256ELNS4_4UMMA5MajorE0ELSO_0ELNSN_7ScaleInE0ELSP_0EEEEEENS4_6LayoutINS5_IJSC_SC_SC_EEENS5_IJNSA_ILi0EEESU_SU_EEEEENS5_IJNS4_10UnderscoreESX_SX_EEEEENS4_28SM100_TMA_2SM_LOAD_MULTICASTENS4_14ComposedLayoutINS4_7SwizzleILi2ELi4ELi3EEENS4_18smem_ptr_flag_bitsILi16EEENSS_INS5_IJNSA_ILi8EEESG_EEENS5_IJSG_SC_EEEEEEEvNS4_8identityENS4_18SM100_TMA_2SM_LOADES1A_vS1B_EENS_8epilogue10collective18CollectiveEpilogueINS1E_23Sm100TmaWarpSpecializedILi4ELi2ELi64ELb1ELb0EEEJNS5_IJNSA_ILi128EEESF_SG_EEENS5_IJNSS_IS1J_SC_EENSS_INSA_ILi64EEESC_EEEEESI_SJ_SI_SJ_NS1E_6fusion15FusionCallbacksIS1I_NS1P_17LinearCombinationISI_fSI_fLNS_15FloatRoundStyleE2EEES1K_S1O_JEEENS4_5SM1004TMEM4LOAD26SM100_TMEM_LOAD_32dp32b64xENS4_13SM90_TMA_LOADENS11_INS12_ILi3ELi4ELi3EEES15_NSS_INS5_IJS16_S1M_EEENS5_IJS1M_SC_EEEEEEENS4_39AutoVectorizingCopyWithAssumedAlignmentILi128EEENS4_14SM90_TMA_STOREES24_S26_S26_EEEvvEEEEvNT_6ParamsE,"a",@progbits
	.sectionflags	@""
	.align	4
.nv.constant0._ZN7cutlass13device_kernelINS_4gemm6kernel13GemmUniversalIN4cute5tupleIJiiiiEEENS1_10collective13CollectiveMmaINS1_35MainloopSm100TmaUmmaWarpSpecializedILi10ELi2ELi2ENS5_IJNS4_1CILi2EEESB_NSA_ILi1EEEEEEEENS5_IJNSA_ILi256EEESF_NSA_ILi32EEEEEENS_6half_tENS5_IJlSC_lEEESI_SJ_NS4_8TiledMMAINS4_8MMA_AtomIJNS4_26SM100_MMA_F16BF16_2x1SM_SSISI_SI_fLi256ELi256ELNS4_4UMMA5MajorE0ELSO_0ELNSN_7ScaleInE0ELSP_0EEEEEENS4_6LayoutINS5_IJSC_SC_SC_EEENS5_IJNSA_ILi0EEESU_SU_EEEEENS5_IJNS4_10UnderscoreESX_SX_EEEEENS4_28SM100_TMA_2SM_LOAD_MULTICASTENS4_14ComposedLayoutINS4_7SwizzleILi2ELi4ELi3EEENS4_18smem_ptr_flag_bitsILi16EEENSS_INS5_IJNSA_ILi8EEESG_EEENS5_IJSG_SC_EEEEEEEvNS4_8identityENS4_18SM100_TMA_2SM_LOADES1A_vS1B_EENS_8epilogue10collective18CollectiveEpilogueINS1E_23Sm100TmaWarpSpecializedILi4ELi2ELi64ELb1ELb0EEEJNS5_IJNSA_ILi128EEESF_SG_EEENS5_IJNSS_IS1J_SC_EENSS_INSA_ILi64EEESC_EEEEESI_SJ_SI_SJ_NS1E_6fusion15FusionCallbacksIS1I_NS1P_17LinearCombinationISI_fSI_fLNS_15FloatRoundStyleE2EEES1K_S1O_JEEENS4_5SM1004TMEM4LOAD26SM100_TMEM_LOAD_32dp32b64xENS4_13SM90_TMA_LOADENS11_INS12_ILi3ELi4ELi3EEES15_NSS_INS5_IJS16_S1M_EEENS5_IJS1M_SC_EEEEEEENS4_39AutoVectorizingCopyWithAssumedAlignmentILi128EEENS4_14SM90_TMA_STOREES24_S26_S26_EEEvvEEEEvNT_6ParamsE:
	.zero		2944


//--------------------- SYMBOLS --------------------------

	.type		.nv.reservedSmem.offset0,@object
	.size		.nv.reservedSmem.offset0,0x4
	.type		.nv.reservedSmem.cap,@object
	.size		.nv.reservedSmem.cap,0x4
	.type		__assertfail,@function
